	.target	sm_90a

	.elftype	@"ET_EXEC"


//--------------------- .note.nv.tkinfo           --------------------------
	.section	.note.nv.tkinfo,"",@"SHT_NOTE"
	.sectionflags	@"SHF_NOTE_NV_TKINFO"
	.tkinfo
        /*0018*/ 	.word	0x00000002
        /*0030*/ 	.string	""
        /*0030*/ 	.string	"ptxas"
        /*0030*/ 	.string	"Cuda compilation tools, release 13.0, V13.0.88"
        /*0030*/ 	.string	"Build cuda_13.0.r13.0/compiler.36424714_0"
        /*0030*/ 	.string	"-arch sm_90a -m 64 "



//--------------------- .note.nv.cuinfo           --------------------------
	.section	.note.nv.cuinfo,"",@"SHT_NOTE"
	.sectionflags	@"SHF_NOTE_NV_CUINFO"
        /*0018*/ 	.short	0x0002
        /*001a*/ 	.short	0x005a
        /*001c*/ 	.short	0x0082
	.zero		2


//--------------------- .nv.info                  --------------------------
	.section	.nv.info,"",@"SHT_CUDA_INFO"
	.align	4


	//----- nvinfo : EIATTR_REGCOUNT
	.align		4
        /*0000*/ 	.byte	0x04, 0x2f
        /*0002*/ 	.short	(.L_12 - .L_11)
	.align		4
.L_11:
        /*0004*/ 	.word	index@(_ZN7cutlass13device_kernelINS_4gemm6kernel13GemmUniversalIN4cute5tupleIJiiiiEEENS1_10collective13CollectiveMmaINS1_37MainloopSm90TmaGmmaWarpSpecializedFP8ILi10ENS5_IJNS4_1CILi1EEESB_SB_EEENS1_35KernelTmaWarpSpecializedCooperativeEEENS5_IJNSA_ILi192EEENSA_ILi512EEENSA_ILi32EEEEEENS_12float_e4m3_tENS5_IJlSB_lEEESJ_SK_NS4_8TiledMMAINS4_8MMA_AtomIJNS4_4SM904GMMA31MMA_64x256x32_F32E4M3E4M3_SS_TNILNSO_7ScaleInE1ELSQ_1EEEEEENS4_6LayoutINS5_IJNSA_ILi2EEESB_SB_EEENS5_IJSB_NSA_ILi0EEESW_EEEEENS5_IJNS4_10UnderscoreESZ_SZ_EEEEENS4_13SM90_TMA_LOADENS4_14ComposedLayoutINS4_7SwizzleILi1ELi4ELi3EEENS4_18smem_ptr_flag_bitsILi8EEENST_INS5_IJNSA_ILi8EEESH_EEENS5_IJSH_SB_EEEEEEEvNS4_8identityES12_S1C_vS1D_EENS_8epilogue10collective6detail29Sm90TmaWarpSpecializedAdapterINS1G_15DefaultEpilogueISJ_SK_SK_NS1F_6thread17LinearCombinationISJ_Li1EffLNS1K_9ScaleType4KindE0ELNS_15FloatRoundStyleE2ESJ_EENS1_15EpilogueDefaultEEEEEvvEEEEvNT_6ParamsE)
        /*0008*/ 	.word	0x000000a8


	//----- nvinfo : EIATTR_FRAME_SIZE
	.align		4
.L_12:
        /*000c*/ 	.byte	0x04, 0x11
        /*000e*/ 	.short	(.L_14 - .L_13)
	.align		4
.L_13:
        /*0010*/ 	.word	index@(_ZN7cutlass13device_kernelINS_4gemm6kernel13GemmUniversalIN4cute5tupleIJiiiiEEENS1_10collective13CollectiveMmaINS1_37MainloopSm90TmaGmmaWarpSpecializedFP8ILi10ENS5_IJNS4_1CILi1EEESB_SB_EEENS1_35KernelTmaWarpSpecializedCooperativeEEENS5_IJNSA_ILi192EEENSA_ILi512EEENSA_ILi32EEEEEENS_12float_e4m3_tENS5_IJlSB_lEEESJ_SK_NS4_8TiledMMAINS4_8MMA_AtomIJNS4_4SM904GMMA31MMA_64x256x32_F32E4M3E4M3_SS_TNILNSO_7ScaleInE1ELSQ_1EEEEEENS4_6LayoutINS5_IJNSA_ILi2EEESB_SB_EEENS5_IJSB_NSA_ILi0EEESW_EEEEENS5_IJNS4_10UnderscoreESZ_SZ_EEEEENS4_13SM90_TMA_LOADENS4_14ComposedLayoutINS4_7SwizzleILi1ELi4ELi3EEENS4_18smem_ptr_flag_bitsILi8EEENST_INS5_IJNSA_ILi8EEESH_EEENS5_IJSH_SB_EEEEEEEvNS4_8identityES12_S1C_vS1D_EENS_8epilogue10collective6detail29Sm90TmaWarpSpecializedAdapterINS1G_15DefaultEpilogueISJ_SK_SK_NS1F_6thread17LinearCombinationISJ_Li1EffLNS1K_9ScaleType4KindE0ELNS_15FloatRoundStyleE2ESJ_EENS1_15EpilogueDefaultEEEEEvvEEEEvNT_6ParamsE)
        /*0014*/ 	.word	0x00001270


	//----- nvinfo : EIATTR_MIN_STACK_SIZE
	.align		4
.L_14:
        /*0018*/ 	.byte	0x04, 0x12
        /*001a*/ 	.short	(.L_16 - .L_15)
	.align		4
.L_15:
        /*001c*/ 	.word	index@(_ZN7cutlass13device_kernelINS_4gemm6kernel13GemmUniversalIN4cute5tupleIJiiiiEEENS1_10collective13CollectiveMmaINS1_37MainloopSm90TmaGmmaWarpSpecializedFP8ILi10ENS5_IJNS4_1CILi1EEESB_SB_EEENS1_35KernelTmaWarpSpecializedCooperativeEEENS5_IJNSA_ILi192EEENSA_ILi512EEENSA_ILi32EEEEEENS_12float_e4m3_tENS5_IJlSB_lEEESJ_SK_NS4_8TiledMMAINS4_8MMA_AtomIJNS4_4SM904GMMA31MMA_64x256x32_F32E4M3E4M3_SS_TNILNSO_7ScaleInE1ELSQ_1EEEEEENS4_6LayoutINS5_IJNSA_ILi2EEESB_SB_EEENS5_IJSB_NSA_ILi0EEESW_EEEEENS5_IJNS4_10UnderscoreESZ_SZ_EEEEENS4_13SM90_TMA_LOADENS4_14ComposedLayoutINS4_7SwizzleILi1ELi4ELi3EEENS4_18smem_ptr_flag_bitsILi8EEENST_INS5_IJNSA_ILi8EEESH_EEENS5_IJSH_SB_EEEEEEEvNS4_8identityES12_S1C_vS1D_EENS_8epilogue10collective6detail29Sm90TmaWarpSpecializedAdapterINS1G_15DefaultEpilogueISJ_SK_SK_NS1F_6thread17LinearCombinationISJ_Li1EffLNS1K_9ScaleType4KindE0ELNS_15FloatRoundStyleE2ESJ_EENS1_15EpilogueDefaultEEEEEvvEEEEvNT_6ParamsE)
        /*0020*/ 	.word	0x00001270
.L_16:


//--------------------- .nv.compat                --------------------------
	.section	.nv.compat,"",@"SHT_CUDA_COMPAT_INFO"
	.align	4
        /*0000*/ 	.byte	0x02, 0x09, 0x01, 0x00, 0x02, 0x02, 0x04, 0x00, 0x02, 0x05, 0x05, 0x00, 0x03, 0x07, 0x01, 0x01
        /*0010*/ 	.byte	0x02, 0x03, 0x01, 0x00, 0x02, 0x06, 0x01, 0x00, 0x04, 0x0b, 0x08, 0x00, 0x00, 0x00, 0x00, 0x00
        /*0020*/ 	.byte	0x00, 0x00, 0x00, 0x00


//--------------------- .nv.info._ZN7cutlass13device_kernelINS_4gemm6kernel13GemmUniversalIN4cute5tupleIJiiiiEEENS1_10collective13CollectiveMmaINS1_37MainloopSm90TmaGmmaWarpSpecializedFP8ILi10ENS5_IJNS4_1CILi1EEESB_SB_EEENS1_35KernelTmaWarpSpecializedCooperativeEEENS5_IJNSA_ILi192EEENSA_ILi512EEENSA_ILi32EEEEEENS_12float_e4m3_tENS5_IJlSB_lEEESJ_SK_NS4_8TiledMMAINS4_8MMA_AtomIJNS4_4SM904GMMA31MMA_64x256x32_F32E4M3E4M3_SS_TNILNSO_7ScaleInE1ELSQ_1EEEEEENS4_6LayoutINS5_IJNSA_ILi2EEESB_SB_EEENS5_IJSB_NSA_ILi0EEESW_EEEEENS5_IJNS4_10UnderscoreESZ_SZ_EEEEENS4_13SM90_TMA_LOADENS4_14ComposedLayoutINS4_7SwizzleILi1ELi4ELi3EEENS4_18smem_ptr_flag_bitsILi8EEENST_INS5_IJNSA_ILi8EEESH_EEENS5_IJSH_SB_EEEEEEEvNS4_8identityES12_S1C_vS1D_EENS_8epilogue10collective6detail29Sm90TmaWarpSpecializedAdapterINS1G_15DefaultEpilogueISJ_SK_SK_NS1F_6thread17LinearCombinationISJ_Li1EffLNS1K_9ScaleType4KindE0ELNS_15FloatRoundStyleE2ESJ_EENS1_15EpilogueDefaultEEEEEvvEEEEvNT_6ParamsE --------------------------
	.section	.nv.info._ZN7cutlass13device_kernelINS_4gemm6kernel13GemmUniversalIN4cute5tupleIJiiiiEEENS1_10collective13CollectiveMmaINS1_37MainloopSm90TmaGmmaWarpSpecializedFP8ILi10ENS5_IJNS4_1CILi1EEESB_SB_EEENS1_35KernelTmaWarpSpecializedCooperativeEEENS5_IJNSA_ILi192EEENSA_ILi512EEENSA_ILi32EEEEEENS_12float_e4m3_tENS5_IJlSB_lEEESJ_SK_NS4_8TiledMMAINS4_8MMA_AtomIJNS4_4SM904GMMA31MMA_64x256x32_F32E4M3E4M3_SS_TNILNSO_7ScaleInE1ELSQ_1EEEEEENS4_6LayoutINS5_IJNSA_ILi2EEESB_SB_EEENS5_IJSB_NSA_ILi0EEESW_EEEEENS5_IJNS4_10UnderscoreESZ_SZ_EEEEENS4_13SM90_TMA_LOADENS4_14ComposedLayoutINS4_7SwizzleILi1ELi4ELi3EEENS4_18smem_ptr_flag_bitsILi8EEENST_INS5_IJNSA_ILi8EEESH_EEENS5_IJSH_SB_EEEEEEEvNS4_8identityES12_S1C_vS1D_EENS_8epilogue10collective6detail29Sm90TmaWarpSpecializedAdapterINS1G_15DefaultEpilogueISJ_SK_SK_NS1F_6thread17LinearCombinationISJ_Li1EffLNS1K_9ScaleType4KindE0ELNS_15FloatRoundStyleE2ESJ_EENS1_15EpilogueDefaultEEEEEvvEEEEvNT_6ParamsE,"",@"SHT_CUDA_INFO"
	.sectionflags	@""
	.align	4


	//----- nvinfo : EIATTR_CUDA_API_VERSION
	.align		4
        /*0000*/ 	.byte	0x04, 0x37
        /*0002*/ 	.short	(.L_18 - .L_17)
.L_17:
        /*0004*/ 	.word	0x00000082


	//----- nvinfo : EIATTR_KPARAM_INFO
	.align		4
.L_18:
        /*0008*/ 	.byte	0x04, 0x17
        /*000a*/ 	.short	(.L_20 - .L_19)
.L_19:
        /*000c*/ 	.word	0x00000000
        /*0010*/ 	.short	0x0000
        /*0012*/ 	.short	0x0070
        /*0014*/ 	.byte	0x00, 0xf0, 0x01, 0x10


	//----- nvinfo : EIATTR_SPARSE_MMA_MASK
	.align		4
.L_20:
        /*0018*/ 	.byte	0x03, 0x50
        /*001a*/ 	.short	0x0000


	//----- nvinfo : EIATTR_MAXREG_COUNT
	.align		4
        /*001c*/ 	.byte	0x03, 0x1b
        /*001e*/ 	.short	0x00a8


	//----- nvinfo : EIATTR_NUM_BARRIERS
	.align		4
        /*0020*/ 	.byte	0x02, 0x4c
        /*0022*/ 	.byte	0x01
	.zero		1


	//----- nvinfo : EIATTR_ANNOTATIONS
	.align		4
        /*0024*/ 	.byte	0x04, 0x55
        /*0026*/ 	.short	(.L_22 - .L_21)


	//   ....[0]....
.L_21:
        /*0028*/ 	.word	0x00000001
        /*002c*/ 	.byte	0x80, 0x06, 0x00, 0x00, 0x01, 0x00, 0x00, 0x00, 0xa0, 0x06, 0x00, 0x00, 0x01, 0x00, 0x00, 0x00
        /* <DEDUP_REMOVED lines=3371> */
        /*d2ec*/ 	.byte	0x60, 0x75, 0x04, 0x00


	//----- nvinfo : EIATTR_MERCURY_ISA_VERSION
	.align		4
.L_22:
        /*d2f0*/ 	.byte	0x03, 0x5f
        /*d2f2*/ 	.short	0x0101


	//----- nvinfo : EIATTR_INT_WARP_WIDE_INSTR_OFFSETS
	.align		4
        /*d2f4*/ 	.byte	0x04, 0x31
        /*d2f6*/ 	.short	(.L_24 - .L_23)


	//   ....[0]....
.L_23:
        /*d2f8*/ 	.word	0x00000570


	//   ....[1]....
        /*d2fc*/ 	.word	0x00000590


	//   ....[2]....
        /*d300*/ 	.word	0x00000690


	//----- nvinfo : EIATTR_COOP_GROUP_MASK_REGIDS
	.align		4
.L_24:
        /*d304*/ 	.byte	0x04, 0x29
        /*d306*/ 	.short	(.L_26 - .L_25)


	//   ....[0]....
.L_25:
        /*d308*/ 	.word	0xffffffff


	//   ....[1]....
        /*d30c*/ 	.word	0xffffffff


	//   ....[2]....
        /*d310*/ 	.word	0xffffffff


	//   ....[3]....
        /*d314*/ 	.word	0xffffffff


	//   ....[4]....
        /*d318*/ 	.word	0xffffffff


	//----- nvinfo : EIATTR_COOP_GROUP_INSTR_OFFSETS
	.align		4
.L_26:
        /*d31c*/ 	.byte	0x04, 0x28
        /*d31e*/ 	.short	(.L_28 - .L_27)


	//   ....[0]....
.L_27:
        /*d320*/ 	.word	0x00000070


	//   ....[1]....
        /*d324*/ 	.word	0x00000080


	//   ....[2]....
        /*d328*/ 	.word	0x000001a0


	//   ....[3]....
        /*d32c*/ 	.word	0x000004b0


	//   ....[4]....
        /*d330*/ 	.word	0x000047c0


	//----- nvinfo : EIATTR_REG_RECONFIG
	.align		4
.L_28:
        /*d334*/ 	.byte	0x01, 0x54
	.zero		2


	//----- nvinfo : EIATTR_MBARRIER_INSTR_OFFSETS
	.align		4
        /*d338*/ 	.byte	0x04, 0x39
        /*d33a*/ 	.short	(.L_30 - .L_29)


	//   ....[0]....
.L_29:
        /*d33c*/ 	.word	0x00000340
        /*d340*/ 	.word	0x000000ff
        /*d344*/ 	.word	0x00000000
        /*d348*/ 	.short	0x0100
        /*d34a*/ 	.byte	0x09
	.zero		1


	//   ....[1]....
        /*d34c*/ 	.word	0x00000350
        /*d350*/ 	.word	0x000000ff
        /*d354*/ 	.word	0x00000050
        /*d358*/ 	.short	0x0100
        /*d35a*/ 	.byte	0x09
	.zero		1


	//   ....[2]....
        /*d35c*/ 	.word	0x00000360
        /*d360*/ 	.word	0x000000ff
        /*d364*/ 	.word	0x00000008
        /*d368*/ 	.short	0x0100
        /*d36a*/ 	.byte	0x09
	.zero		1


	//   ....[3]....
        /*d36c*/ 	.word	0x00000370
        /*d370*/ 	.word	0x000000ff
        /*d374*/ 	.word	0x00000058
        /*d378*/ 	.short	0x0100
        /*d37a*/ 	.byte	0x09
	.zero		1


	//   ....[4]....
        /*d37c*/ 	.word	0x00000380
        /*d380*/ 	.word	0x000000ff
        /*d384*/ 	.word	0x00000010
        /*d388*/ 	.short	0x0100
        /*d38a*/ 	.byte	0x09
	.zero		1


	//   ....[5]....
        /*d38c*/ 	.word	0x00000390
        /*d390*/ 	.word	0x000000ff
        /*d394*/ 	.word	0x00000060
        /*d398*/ 	.short	0x0100
        /*d39a*/ 	.byte	0x09
	.zero		1


	//   ....[6]....
        /*d39c*/ 	.word	0x000003a0
        /*d3a0*/ 	.word	0x000000ff
        /*d3a4*/ 	.word	0x00000018
        /*d3a8*/ 	.short	0x0100
        /*d3aa*/ 	.byte	0x09
	.zero		1


	//   ....[7]....
        /*d3ac*/ 	.word	0x000003b0
        /*d3b0*/ 	.word	0x000000ff
        /*d3b4*/ 	.word	0x00000068
        /*d3b8*/ 	.short	0x0100
        /*d3ba*/ 	.byte	0x09
	.zero		1


	//   ....[8]....
        /*d3bc*/ 	.word	0x000003c0
        /*d3c0*/ 	.word	0x000000ff
        /*d3c4*/ 	.word	0x00000020
        /*d3c8*/ 	.short	0x0100
        /*d3ca*/ 	.byte	0x09
	.zero		1


	//   ....[9]....
        /*d3cc*/ 	.word	0x000003d0
        /*d3d0*/ 	.word	0x000000ff
        /*d3d4*/ 	.word	0x00000070
        /*d3d8*/ 	.short	0x0100
        /*d3da*/ 	.byte	0x09
	.zero		1


	//   ....[10]....
        /*d3dc*/ 	.word	0x000003e0
        /*d3e0*/ 	.word	0x000000ff
        /*d3e4*/ 	.word	0x00000028
        /*d3e8*/ 	.short	0x0100
        /*d3ea*/ 	.byte	0x09
	.zero		1


	//   ....[11]....
        /*d3ec*/ 	.word	0x000003f0
        /*d3f0*/ 	.word	0x000000ff
        /*d3f4*/ 	.word	0x00000078
        /*d3f8*/ 	.short	0x0100
        /*d3fa*/ 	.byte	0x09
	.zero		1


	//   ....[12]....
        /*d3fc*/ 	.word	0x00000400
        /*d400*/ 	.word	0x000000ff
        /*d404*/ 	.word	0x00000030
        /*d408*/ 	.short	0x0100
        /*d40a*/ 	.byte	0x09
	.zero		1


	//   ....[13]....
        /*d40c*/ 	.word	0x00000410
        /*d410*/ 	.word	0x000000ff
        /*d414*/ 	.word	0x00000080
        /*d418*/ 	.short	0x0100
        /*d41a*/ 	.byte	0x09
	.zero		1


	//   ....[14]....
        /*d41c*/ 	.word	0x00000420
        /*d420*/ 	.word	0x000000ff
        /*d424*/ 	.word	0x00000038
        /*d428*/ 	.short	0x0100
        /*d42a*/ 	.byte	0x09
	.zero		1


	//   ....[15]....
        /*d42c*/ 	.word	0x00000430
        /*d430*/ 	.word	0x000000ff
        /*d434*/ 	.word	0x00000088
        /*d438*/ 	.short	0x0100
        /*d43a*/ 	.byte	0x09
	.zero		1


	//   ....[16]....
        /*d43c*/ 	.word	0x00000440
        /*d440*/ 	.word	0x000000ff
        /*d444*/ 	.word	0x00000040
        /*d448*/ 	.short	0x0100
        /*d44a*/ 	.byte	0x09
	.zero		1


	//   ....[17]....
        /*d44c*/ 	.word	0x00000450
        /*d450*/ 	.word	0x000000ff
        /*d454*/ 	.word	0x00000090
        /*d458*/ 	.short	0x0100
        /*d45a*/ 	.byte	0x09
	.zero		1


	//   ....[18]....
        /*d45c*/ 	.word	0x00000460
        /*d460*/ 	.word	0x000000ff
        /*d464*/ 	.word	0x00000048
        /*d468*/ 	.short	0x0100
        /*d46a*/ 	.byte	0x09
	.zero		1


	//   ....[19]....
        /*d46c*/ 	.word	0x00000470
        /*d470*/ 	.word	0x000000ff
        /*d474*/ 	.word	0x00000098
        /*d478*/ 	.short	0x0100
        /*d47a*/ 	.byte	0x09
	.zero		1


	//   ....[20]....
        /*d47c*/ 	.word	0x000006c0
        /*d480*/ 	.word	0x000000ff
        /*d484*/ 	.word	0x000000b0
        /*d488*/ 	.short	0x0100
        /*d48a*/ 	.byte	0x06
	.zero		1


	//   ....[21]....
        /*d48c*/ 	.word	0x000006d0
        /*d490*/ 	.word	0x000000ff
        /*d494*/ 	.word	0x000000b8
        /*d498*/ 	.short	0x0100
        /*d49a*/ 	.byte	0x06
	.zero		1


	//   ....[22]....
        /*d49c*/ 	.word	0x00004bb0
        /*d4a0*/ 	.word	0x000000ff
        /*d4a4*/ 	.word	0x00000000
        /*d4a8*/ 	.short	0x010a
        /*d4aa*/ 	.byte	0x07
	.zero		1


	//   ....[23]....
        /*d4ac*/ 	.word	0x00004c10
        /*d4b0*/ 	.word	0x000000ff
        /*d4b4*/ 	.word	0x00000000
        /*d4b8*/ 	.short	0x010a
        /*d4ba*/ 	.byte	0x07
	.zero		1


	//   ....[24]....
        /*d4bc*/ 	.word	0x0000d0a0
        /*d4c0*/ 	.word	0x000000ff
        /*d4c4*/ 	.word	0x00000000
        /*d4c8*/ 	.short	0x010a
        /*d4ca*/ 	.byte	0x09
	.zero		1


	//   ....[25]....
        /*d4cc*/ 	.word	0x0000d0e0
        /*d4d0*/ 	.word	0x000000ff
        /*d4d4*/ 	.word	0x00000000
        /*d4d8*/ 	.short	0x010a
        /*d4da*/ 	.byte	0x09
	.zero		1


	//   ....[26]....
        /*d4dc*/ 	.word	0x00017c50
        /*d4e0*/ 	.word	0x000000ff
        /*d4e4*/ 	.word	0x00000000
        /*d4e8*/ 	.short	0x0101
        /*d4ea*/ 	.byte	0x08
	.zero		1


	//   ....[27]....
        /*d4ec*/ 	.word	0x0001f900
        /*d4f0*/ 	.word	0x000000ff
        /*d4f4*/ 	.word	0x00000000
        /*d4f8*/ 	.short	0x0101
        /*d4fa*/ 	.byte	0x08
	.zero		1


	//   ....[28]....
        /*d4fc*/ 	.word	0x00046430
        /*d500*/ 	.word	0x00000010
        /*d504*/ 	.word	0x00000050
        /*d508*/ 	.short	0x010a
        /*d50a*/ 	.byte	0x3f
	.zero		1


	//   ....[29]....
        /*d50c*/ 	.word	0x00046790
        /*d510*/ 	.word	0x00000002
        /*d514*/ 	.word	0x000000b8
        /*d518*/ 	.short	0x0101
        /*d51a*/ 	.byte	0x3f
	.zero		1


	//   ....[30]....
        /*d51c*/ 	.word	0x00046f40
        /*d520*/ 	.word	0x00000004
        /*d524*/ 	.word	0x00000000
        /*d528*/ 	.short	0x010a
        /*d52a*/ 	.byte	0x3f
	.zero		1


	//   ....[31]....
        /*d52c*/ 	.word	0x00046fd0
        /*d530*/ 	.word	0x00000003
        /*d534*/ 	.word	0x00000000
        /*d538*/ 	.short	0x010a
        /*d53a*/ 	.byte	0x3f
	.zero		1


	//   ....[32]....
        /*d53c*/ 	.word	0x00047060
        /*d540*/ 	.word	0x00000003
        /*d544*/ 	.word	0x00000000
        /*d548*/ 	.short	0x010a
        /*d54a*/ 	.byte	0x3f
	.zero		1


	//   ....[33]....
        /*d54c*/ 	.word	0x000470f0
        /*d550*/ 	.word	0x00000003
        /*d554*/ 	.word	0x00000000
        /*d558*/ 	.short	0x010a
        /*d55a*/ 	.byte	0x3f
	.zero		1


	//   ....[34]....
        /*d55c*/ 	.word	0x00047180
        /*d560*/ 	.word	0x00000003
        /*d564*/ 	.word	0x00000000
        /*d568*/ 	.short	0x010a
        /*d56a*/ 	.byte	0x3f
	.zero		1


	//   ....[35]....
        /*d56c*/ 	.word	0x00047210
        /*d570*/ 	.word	0x00000003
        /*d574*/ 	.word	0x00000000
        /*d578*/ 	.short	0x010a
        /*d57a*/ 	.byte	0x3f
	.zero		1


	//   ....[36]....
        /*d57c*/ 	.word	0x000472a0
        /*d580*/ 	.word	0x00000003
        /*d584*/ 	.word	0x00000000
        /*d588*/ 	.short	0x010a
        /*d58a*/ 	.byte	0x3f
	.zero		1


	//   ....[37]....
        /*d58c*/ 	.word	0x00047330
        /*d590*/ 	.word	0x00000003
        /*d594*/ 	.word	0x00000000
        /*d598*/ 	.short	0x010a
        /*d59a*/ 	.byte	0x3f
	.zero		1


	//   ....[38]....
        /*d59c*/ 	.word	0x000473c0
        /*d5a0*/ 	.word	0x00000003
        /*d5a4*/ 	.word	0x00000000
        /*d5a8*/ 	.short	0x010a
        /*d5aa*/ 	.byte	0x3f
	.zero		1


	//   ....[39]....
        /*d5ac*/ 	.word	0x00047450
        /*d5b0*/ 	.word	0x00000003
        /*d5b4*/ 	.word	0x00000000
        /*d5b8*/ 	.short	0x010a
        /*d5ba*/ 	.byte	0x3f
	.zero		1


	//   ....[40]....
        /*d5bc*/ 	.word	0x000474c0
        /*d5c0*/ 	.word	0x00000003
        /*d5c4*/ 	.word	0x00000000
        /*d5c8*/ 	.short	0x010a
        /*d5ca*/ 	.byte	0x3f
	.zero		1


	//   ....[41]....
        /*d5cc*/ 	.word	0x00047530
        /*d5d0*/ 	.word	0x00000000
        /*d5d4*/ 	.word	0x00000000
        /*d5d8*/ 	.short	0x010a
        /*d5da*/ 	.byte	0x3f
	.zero		1


	//   ....[42]....
        /*d5dc*/ 	.word	0x00047610
        /*d5e0*/ 	.word	0x00000010
        /*d5e4*/ 	.word	0x00000050
        /*d5e8*/ 	.short	0x010a
        /*d5ea*/ 	.byte	0x3f
	.zero		1


	//   ....[43]....
        /*d5ec*/ 	.word	0x000476f0
        /*d5f0*/ 	.word	0x00000004
        /*d5f4*/ 	.word	0x00000000
        /*d5f8*/ 	.short	0x010a
        /*d5fa*/ 	.byte	0x3f
	.zero		1


	//   ....[44]....
        /*d5fc*/ 	.word	0x00047740
        /*d600*/ 	.word	0x00000003
        /*d604*/ 	.word	0x00000000
        /*d608*/ 	.short	0x010a
        /*d60a*/ 	.byte	0x3f
	.zero		1


	//   ....[45]....
        /*d60c*/ 	.word	0x00047790
        /*d610*/ 	.word	0x00000003
        /*d614*/ 	.word	0x00000000
        /*d618*/ 	.short	0x010a
        /*d61a*/ 	.byte	0x3f
	.zero		1


	//   ....[46]....
        /*d61c*/ 	.word	0x000477e0
        /*d620*/ 	.word	0x00000003
        /*d624*/ 	.word	0x00000000
        /*d628*/ 	.short	0x010a
        /*d62a*/ 	.byte	0x3f
	.zero		1


	//   ....[47]....
        /*d62c*/ 	.word	0x00047830
        /*d630*/ 	.word	0x00000003
        /*d634*/ 	.word	0x00000000
        /*d638*/ 	.short	0x010a
        /*d63a*/ 	.byte	0x3f
	.zero		1


	//   ....[48]....
        /*d63c*/ 	.word	0x00047880
        /*d640*/ 	.word	0x00000003
        /*d644*/ 	.word	0x00000000
        /*d648*/ 	.short	0x010a
        /*d64a*/ 	.byte	0x3f
	.zero		1


	//   ....[49]....
        /*d64c*/ 	.word	0x000478d0
        /*d650*/ 	.word	0x00000003
        /*d654*/ 	.word	0x00000000
        /*d658*/ 	.short	0x010a
        /*d65a*/ 	.byte	0x3f
	.zero		1


	//   ....[50]....
        /*d65c*/ 	.word	0x00047920
        /*d660*/ 	.word	0x00000003
        /*d664*/ 	.word	0x00000000
        /*d668*/ 	.short	0x010a
        /*d66a*/ 	.byte	0x3f
	.zero		1


	//   ....[51]....
        /*d66c*/ 	.word	0x00047970
        /*d670*/ 	.word	0x00000003
        /*d674*/ 	.word	0x00000000
        /*d678*/ 	.short	0x010a
        /*d67a*/ 	.byte	0x3f
	.zero		1


	//----- nvinfo : EIATTR_NUM_MBARRIERS
	.align		4
.L_30:
        /*d67c*/ 	.byte	0x03, 0x38
        /*d67e*/ 	.short	0x0016


	//----- nvinfo : EIATTR_EXIT_INSTR_OFFSETS
	.align		4
        /*d680*/ 	.byte	0x04, 0x1c
        /*d682*/ 	.short	(.L_32 - .L_31)


	//   ....[0]....
.L_31:
        /*d684*/ 	.word	0x00000730


	//   ....[1]....
        /*d688*/ 	.word	0x00001090


	//   ....[2]....
        /*d68c*/ 	.word	0x00045a60


	//   ....[3]....
        /*d690*/ 	.word	0x000460c0


	//   ....[4]....
        /*d694*/ 	.word	0x000474a0


	//----- nvinfo : EIATTR_MAX_THREADS
	.align		4
.L_32:
        /*d698*/ 	.byte	0x04, 0x05
        /*d69a*/ 	.short	(.L_34 - .L_33)
.L_33:
        /*d69c*/ 	.word	0x00000180
        /*d6a0*/ 	.word	0x00000001
        /*d6a4*/ 	.word	0x00000001


	//----- nvinfo : EIATTR_CRS_STACK_SIZE
	.align		4
.L_34:
        /*d6a8*/ 	.byte	0x04, 0x1e
        /*d6aa*/ 	.short	(.L_36 - .L_35)
.L_35:
        /*d6ac*/ 	.word	0x00000000


	//----- nvinfo : EIATTR_CBANK_PARAM_SIZE
	.align		4
.L_36:
        /*d6b0*/ 	.byte	0x03, 0x19
        /*d6b2*/ 	.short	0x0470


	//----- nvinfo : EIATTR_PARAM_CBANK
	.align		4
        /*d6b4*/ 	.byte	0x04, 0x0a
        /*d6b6*/ 	.short	(.L_38 - .L_37)
	.align		4
.L_37:
        /*d6b8*/ 	.word	index@(.nv.constant0._ZN7cutlass13device_kernelINS_4gemm6kernel13GemmUniversalIN4cute5tupleIJiiiiEEENS1_10collective13CollectiveMmaINS1_37MainloopSm90TmaGmmaWarpSpecializedFP8ILi10ENS5_IJNS4_1CILi1EEESB_SB_EEENS1_35KernelTmaWarpSpecializedCooperativeEEENS5_IJNSA_ILi192EEENSA_ILi512EEENSA_ILi32EEEEEENS_12float_e4m3_tENS5_IJlSB_lEEESJ_SK_NS4_8TiledMMAINS4_8MMA_AtomIJNS4_4SM904GMMA31MMA_64x256x32_F32E4M3E4M3_SS_TNILNSO_7ScaleInE1ELSQ_1EEEEEENS4_6LayoutINS5_IJNSA_ILi2EEESB_SB_EEENS5_IJSB_NSA_ILi0EEESW_EEEEENS5_IJNS4_10UnderscoreESZ_SZ_EEEEENS4_13SM90_TMA_LOADENS4_14ComposedLayoutINS4_7SwizzleILi1ELi4ELi3EEENS4_18smem_ptr_flag_bitsILi8EEENST_INS5_IJNSA_ILi8EEESH_EEENS5_IJSH_SB_EEEEEEEvNS4_8identityES12_S1C_vS1D_EENS_8epilogue10collective6detail29Sm90TmaWarpSpecializedAdapterINS1G_15DefaultEpilogueISJ_SK_SK_NS1F_6thread17LinearCombinationISJ_Li1EffLNS1K_9ScaleType4KindE0ELNS_15FloatRoundStyleE2ESJ_EENS1_15EpilogueDefaultEEEEEvvEEEEvNT_6ParamsE)
        /*d6bc*/ 	.short	0x0210
        /*d6be*/ 	.short	0x0470


	//----- nvinfo : EIATTR_SW_WAR
	.align		4
.L_38:
        /*d6c0*/ 	.byte	0x04, 0x36
        /*d6c2*/ 	.short	(.L_40 - .L_39)
.L_39:
        /*d6c4*/ 	.word	0x00000008
.L_40:


//--------------------- .nv.callgraph             --------------------------
	.section	.nv.callgraph,"",@"SHT_CUDA_CALLGRAPH"
	.align	4
	.sectionentsize	8
	.align		4
        /*0000*/ 	.word	0x00000000
	.align		4
        /*0004*/ 	.word	0xffffffff
	.align		4
        /*0008*/ 	.word	0x00000000
	.align		4
        /*000c*/ 	.word	0xfffffffe
	.align		4
        /*0010*/ 	.word	0x00000000
	.align		4
        /*0014*/ 	.word	0xfffffffd
	.align		4
        /*0018*/ 	.word	0x00000000
	.align		4
        /*001c*/ 	.word	0xfffffffc


//--------------------- .nv.constant4             --------------------------
	.section	.nv.constant4,"a",@progbits
	.align	8
	.align		8
.nv.constant4:
        /*0000*/ 	.dword	_ZN40_INTERNAL_6bdbdaa8_4_k_cu_eedd4287_144744cuda3std3__45__cpo5beginE
	.align		8
        /*0008*/ 	.dword	_ZN40_INTERNAL_6bdbdaa8_4_k_cu_eedd4287_144744cuda3std3__45__cpo3endE
	.align		8
        /*0010*/ 	.dword	_ZN40_INTERNAL_6bdbdaa8_4_k_cu_eedd4287_144744cuda3std3__45__cpo6cbeginE
	.align		8
        /*0018*/ 	.dword	_ZN40_INTERNAL_6bdbdaa8_4_k_cu_eedd4287_144744cuda3std3__45__cpo4cendE
	.align		8
        /*0020*/ 	.dword	_ZN40_INTERNAL_6bdbdaa8_4_k_cu_eedd4287_144744cuda3std3__442_GLOBAL__N__6bdbdaa8_4_k_cu_eedd4287_144746ignoreE
	.align		8
        /*0028*/ 	.dword	_ZN40_INTERNAL_6bdbdaa8_4_k_cu_eedd4287_144744cuda3std3__419piecewise_constructE
	.align		8
        /*0030*/ 	.dword	_ZN40_INTERNAL_6bdbdaa8_4_k_cu_eedd4287_144744cuda3std3__48in_placeE
	.align		8
        /*0038*/ 	.dword	_ZN40_INTERNAL_6bdbdaa8_4_k_cu_eedd4287_144744cuda3std6ranges3__45__cpo4swapE
	.align		8
        /*0040*/ 	.dword	_ZN40_INTERNAL_6bdbdaa8_4_k_cu_eedd4287_144744cuda3std6ranges3__45__cpo9iter_moveE
	.align		8
        /*0048*/ 	.dword	_ZN40_INTERNAL_6bdbdaa8_4_k_cu_eedd4287_144744cute7productE
	.align		8
        /*0050*/ 	.dword	_ZN40_INTERNAL_6bdbdaa8_4_k_cu_eedd4287_144744cute1_E


//--------------------- .text._ZN7cutlass13device_kernelINS_4gemm6kernel13GemmUniversalIN4cute5tupleIJiiiiEEENS1_10collective13CollectiveMmaINS1_37MainloopSm90TmaGmmaWarpSpecializedFP8ILi10ENS5_IJNS4_1CILi1EEESB_SB_EEENS1_35KernelTmaWarpSpecializedCooperativeEEENS5_IJNSA_ILi192EEENSA_ILi512EEENSA_ILi32EEEEEENS_12float_e4m3_tENS5_IJlSB_lEEESJ_SK_NS4_8TiledMMAINS4_8MMA_AtomIJNS4_4SM904GMMA31MMA_64x256x32_F32E4M3E4M3_SS_TNILNSO_7ScaleInE1ELSQ_1EEEEEENS4_6LayoutINS5_IJNSA_ILi2EEESB_SB_EEENS5_IJSB_NSA_ILi0EEESW_EEEEENS5_IJNS4_10UnderscoreESZ_SZ_EEEEENS4_13SM90_TMA_LOADENS4_14ComposedLayoutINS4_7SwizzleILi1ELi4ELi3EEENS4_18smem_ptr_flag_bitsILi8EEENST_INS5_IJNSA_ILi8EEESH_EEENS5_IJSH_SB_EEEEEEEvNS4_8identityES12_S1C_vS1D_EENS_8epilogue10collective6detail29Sm90TmaWarpSpecializedAdapterINS1G_15DefaultEpilogueISJ_SK_SK_NS1F_6thread17LinearCombinationISJ_Li1EffLNS1K_9ScaleType4KindE0ELNS_15FloatRoundStyleE2ESJ_EENS1_15EpilogueDefaultEEEEEvvEEEEvNT_6ParamsE --------------------------
	.section	.text._ZN7cutlass13device_kernelINS_4gemm6kernel13GemmUniversalIN4cute5tupleIJiiiiEEENS1_10collective13CollectiveMmaINS1_37MainloopSm90TmaGmmaWarpSpecializedFP8ILi10ENS5_IJNS4_1CILi1EEESB_SB_EEENS1_35KernelTmaWarpSpecializedCooperativeEEENS5_IJNSA_ILi192EEENSA_ILi512EEENSA_ILi32EEEEEENS_12float_e4m3_tENS5_IJlSB_lEEESJ_SK_NS4_8TiledMMAINS4_8MMA_AtomIJNS4_4SM904GMMA31MMA_64x256x32_F32E4M3E4M3_SS_TNILNSO_7ScaleInE1ELSQ_1EEEEEENS4_6LayoutINS5_IJNSA_ILi2EEESB_SB_EEENS5_IJSB_NSA_ILi0EEESW_EEEEENS5_IJNS4_10UnderscoreESZ_SZ_EEEEENS4_13SM90_TMA_LOADENS4_14ComposedLayoutINS4_7SwizzleILi1ELi4ELi3EEENS4_18smem_ptr_flag_bitsILi8EEENST_INS5_IJNSA_ILi8EEESH_EEENS5_IJSH_SB_EEEEEEEvNS4_8identityES12_S1C_vS1D_EENS_8epilogue10collective6detail29Sm90TmaWarpSpecializedAdapterINS1G_15DefaultEpilogueISJ_SK_SK_NS1F_6thread17LinearCombinationISJ_Li1EffLNS1K_9ScaleType4KindE0ELNS_15FloatRoundStyleE2ESJ_EENS1_15EpilogueDefaultEEEEEvvEEEEvNT_6ParamsE,"ax",@progbits
	.align	128
.text._ZN7cutlass13device_kernelINS_4gemm6kernel13GemmUniversalIN4cute5tupleIJiiiiEEENS1_10collective13CollectiveMmaINS1_37MainloopSm90TmaGmmaWarpSpecializedFP8ILi10ENS5_IJNS4_1CILi1EEESB_SB_EEENS1_35KernelTmaWarpSpecializedCooperativeEEENS5_IJNSA_ILi192EEENSA_ILi512EEENSA_ILi32EEEEEENS_12float_e4m3_tENS5_IJlSB_lEEESJ_SK_NS4_8TiledMMAINS4_8MMA_AtomIJNS4_4SM904GMMA31MMA_64x256x32_F32E4M3E4M3_SS_TNILNSO_7ScaleInE1ELSQ_1EEEEEENS4_6LayoutINS5_IJNSA_ILi2EEESB_SB_EEENS5_IJSB_NSA_ILi0EEESW_EEEEENS5_IJNS4_10UnderscoreESZ_SZ_EEEEENS4_13SM90_TMA_LOADENS4_14ComposedLayoutINS4_7SwizzleILi1ELi4ELi3EEENS4_18smem_ptr_flag_bitsILi8EEENST_INS5_IJNSA_ILi8EEESH_EEENS5_IJSH_SB_EEEEEEEvNS4_8identityES12_S1C_vS1D_EENS_8epilogue10collective6detail29Sm90TmaWarpSpecializedAdapterINS1G_15DefaultEpilogueISJ_SK_SK_NS1F_6thread17LinearCombinationISJ_Li1EffLNS1K_9ScaleType4KindE0ELNS_15FloatRoundStyleE2ESJ_EENS1_15EpilogueDefaultEEEEEvvEEEEvNT_6ParamsE:
        .type           _ZN7cutlass13device_kernelINS_4gemm6kernel13GemmUniversalIN4cute5tupleIJiiiiEEENS1_10collective13CollectiveMmaINS1_37MainloopSm90TmaGmmaWarpSpecializedFP8ILi10ENS5_IJNS4_1CILi1EEESB_SB_EEENS1_35KernelTmaWarpSpecializedCooperativeEEENS5_IJNSA_ILi192EEENSA_ILi512EEENSA_ILi32EEEEEENS_12float_e4m3_tENS5_IJlSB_lEEESJ_SK_NS4_8TiledMMAINS4_8MMA_AtomIJNS4_4SM904GMMA31MMA_64x256x32_F32E4M3E4M3_SS_TNILNSO_7ScaleInE1ELSQ_1EEEEEENS4_6LayoutINS5_IJNSA_ILi2EEESB_SB_EEENS5_IJSB_NSA_ILi0EEESW_EEEEENS5_IJNS4_10UnderscoreESZ_SZ_EEEEENS4_13SM90_TMA_LOADENS4_14ComposedLayoutINS4_7SwizzleILi1ELi4ELi3EEENS4_18smem_ptr_flag_bitsILi8EEENST_INS5_IJNSA_ILi8EEESH_EEENS5_IJSH_SB_EEEEEEEvNS4_8identityES12_S1C_vS1D_EENS_8epilogue10collective6detail29Sm90TmaWarpSpecializedAdapterINS1G_15DefaultEpilogueISJ_SK_SK_NS1F_6thread17LinearCombinationISJ_Li1EffLNS1K_9ScaleType4KindE0ELNS_15FloatRoundStyleE2ESJ_EENS1_15EpilogueDefaultEEEEEvvEEEEvNT_6ParamsE,@function
        .size           _ZN7cutlass13device_kernelINS_4gemm6kernel13GemmUniversalIN4cute5tupleIJiiiiEEENS1_10collective13CollectiveMmaINS1_37MainloopSm90TmaGmmaWarpSpecializedFP8ILi10ENS5_IJNS4_1CILi1EEESB_SB_EEENS1_35KernelTmaWarpSpecializedCooperativeEEENS5_IJNSA_ILi192EEENSA_ILi512EEENSA_ILi32EEEEEENS_12float_e4m3_tENS5_IJlSB_lEEESJ_SK_NS4_8TiledMMAINS4_8MMA_AtomIJNS4_4SM904GMMA31MMA_64x256x32_F32E4M3E4M3_SS_TNILNSO_7ScaleInE1ELSQ_1EEEEEENS4_6LayoutINS5_IJNSA_ILi2EEESB_SB_EEENS5_IJSB_NSA_ILi0EEESW_EEEEENS5_IJNS4_10UnderscoreESZ_SZ_EEEEENS4_13SM90_TMA_LOADENS4_14ComposedLayoutINS4_7SwizzleILi1ELi4ELi3EEENS4_18smem_ptr_flag_bitsILi8EEENST_INS5_IJNSA_ILi8EEESH_EEENS5_IJSH_SB_EEEEEEEvNS4_8identityES12_S1C_vS1D_EENS_8epilogue10collective6detail29Sm90TmaWarpSpecializedAdapterINS1G_15DefaultEpilogueISJ_SK_SK_NS1F_6thread17LinearCombinationISJ_Li1EffLNS1K_9ScaleType4KindE0ELNS_15FloatRoundStyleE2ESJ_EENS1_15EpilogueDefaultEEEEEvvEEEEvNT_6ParamsE,(.L_x_1110 - _ZN7cutlass13device_kernelINS_4gemm6kernel13GemmUniversalIN4cute5tupleIJiiiiEEENS1_10collective13CollectiveMmaINS1_37MainloopSm90TmaGmmaWarpSpecializedFP8ILi10ENS5_IJNS4_1CILi1EEESB_SB_EEENS1_35KernelTmaWarpSpecializedCooperativeEEENS5_IJNSA_ILi192EEENSA_ILi512EEENSA_ILi32EEEEEENS_12float_e4m3_tENS5_IJlSB_lEEESJ_SK_NS4_8TiledMMAINS4_8MMA_AtomIJNS4_4SM904GMMA31MMA_64x256x32_F32E4M3E4M3_SS_TNILNSO_7ScaleInE1ELSQ_1EEEEEENS4_6LayoutINS5_IJNSA_ILi2EEESB_SB_EEENS5_IJSB_NSA_ILi0EEESW_EEEEENS5_IJNS4_10UnderscoreESZ_SZ_EEEEENS4_13SM90_TMA_LOADENS4_14ComposedLayoutINS4_7SwizzleILi1ELi4ELi3EEENS4_18smem_ptr_flag_bitsILi8EEENST_INS5_IJNSA_ILi8EEESH_EEENS5_IJSH_SB_EEEEEEEvNS4_8identityES12_S1C_vS1D_EENS_8epilogue10collective6detail29Sm90TmaWarpSpecializedAdapterINS1G_15DefaultEpilogueISJ_SK_SK_NS1F_6thread17LinearCombinationISJ_Li1EffLNS1K_9ScaleType4KindE0ELNS_15FloatRoundStyleE2ESJ_EENS1_15EpilogueDefaultEEEEEvvEEEEvNT_6ParamsE)
        .other          _ZN7cutlass13device_kernelINS_4gemm6kernel13GemmUniversalIN4cute5tupleIJiiiiEEENS1_10collective13CollectiveMmaINS1_37MainloopSm90TmaGmmaWarpSpecializedFP8ILi10ENS5_IJNS4_1CILi1EEESB_SB_EEENS1_35KernelTmaWarpSpecializedCooperativeEEENS5_IJNSA_ILi192EEENSA_ILi512EEENSA_ILi32EEEEEENS_12float_e4m3_tENS5_IJlSB_lEEESJ_SK_NS4_8TiledMMAINS4_8MMA_AtomIJNS4_4SM904GMMA31MMA_64x256x32_F32E4M3E4M3_SS_TNILNSO_7ScaleInE1ELSQ_1EEEEEENS4_6LayoutINS5_IJNSA_ILi2EEESB_SB_EEENS5_IJSB_NSA_ILi0EEESW_EEEEENS5_IJNS4_10UnderscoreESZ_SZ_EEEEENS4_13SM90_TMA_LOADENS4_14ComposedLayoutINS4_7SwizzleILi1ELi4ELi3EEENS4_18smem_ptr_flag_bitsILi8EEENST_INS5_IJNSA_ILi8EEESH_EEENS5_IJSH_SB_EEEEEEEvNS4_8identityES12_S1C_vS1D_EENS_8epilogue10collective6detail29Sm90TmaWarpSpecializedAdapterINS1G_15DefaultEpilogueISJ_SK_SK_NS1F_6thread17LinearCombinationISJ_Li1EffLNS1K_9ScaleType4KindE0ELNS_15FloatRoundStyleE2ESJ_EENS1_15EpilogueDefaultEEEEEvvEEEEvNT_6ParamsE,@"STO_CUDA_ENTRY STV_DEFAULT"
_ZN7cutlass13device_kernelINS_4gemm6kernel13GemmUniversalIN4cute5tupleIJiiiiEEENS1_10collective13CollectiveMmaINS1_37MainloopSm90TmaGmmaWarpSpecializedFP8ILi10ENS5_IJNS4_1CILi1EEESB_SB_EEENS1_35KernelTmaWarpSpecializedCooperativeEEENS5_IJNSA_ILi192EEENSA_ILi512EEENSA_ILi32EEEEEENS_12float_e4m3_tENS5_IJlSB_lEEESJ_SK_NS4_8TiledMMAINS4_8MMA_AtomIJNS4_4SM904GMMA31MMA_64x256x32_F32E4M3E4M3_SS_TNILNSO_7ScaleInE1ELSQ_1EEEEEENS4_6LayoutINS5_IJNSA_ILi2EEESB_SB_EEENS5_IJSB_NSA_ILi0EEESW_EEEEENS5_IJNS4_10UnderscoreESZ_SZ_EEEEENS4_13SM90_TMA_LOADENS4_14ComposedLayoutINS4_7SwizzleILi1ELi4ELi3EEENS4_18smem_ptr_flag_bitsILi8EEENST_INS5_IJNSA_ILi8EEESH_EEENS5_IJSH_SB_EEEEEEEvNS4_8identityES12_S1C_vS1D_EENS_8epilogue10collective6detail29Sm90TmaWarpSpecializedAdapterINS1G_15DefaultEpilogueISJ_SK_SK_NS1F_6thread17LinearCombinationISJ_Li1EffLNS1K_9ScaleType4KindE0ELNS_15FloatRoundStyleE2ESJ_EENS1_15EpilogueDefaultEEEEEvvEEEEvNT_6ParamsE:
[----:B------:R-:W0:Y:S02]  /*0000*/  LDC R1, c[0x0][0x28] ;  /* 0x00000a00ff017b82 */ /* 0x000e240000000800 */
[----:B0-----:R-:W-:Y:S01]  /*0010*/  VIADD R1, R1, 0xffffed90 ;  /* 0xffffed9001017836 */ /* 0x001fe20000000000 */
[----:B------:R-:W0:Y:S01]  /*0020*/  S2R R2, SR_TID.X ;  /* 0x0000000000027919 */ /* 0x000e220000002100 */
[----:B------:R-:W-:Y:S01]  /*0030*/  ELECT P0, URZ, PT ;  /* 0x00000000003f782f */ /* 0x000fe20003800000 */
[----:B------:R-:W-:Y:S01]  /*0040*/  BSSY B0, `(.L_x_0) ;  /* 0x0000015000007945 */ /* 0x000fe20003800000 */
[--C-:B0-----:R-:W-:Y:S02]  /*0050*/  SHF.R.U32.HI R0, RZ, 0x5, R2.reuse ;  /* 0x00000005ff007819 */ /* 0x101fe40000011602 */
[----:B------:R-:W-:-:S03]  /*0060*/  SHF.R.U32.HI R2, RZ, 0x7, R2 ;  /* 0x00000007ff027819 */ /* 0x000fc60000011602 */
[----:B------:R-:W0:Y:S04]  /*0070*/  SHFL.IDX PT, R3, R0, RZ, 0x1f ;  /* 0x00001fff00037589 */ /* 0x000e2800000e0000 */
[----:B------:R-:W1:Y:S01]  /*0080*/  SHFL.IDX PT, R2, R2, RZ, 0x1f ;  /* 0x00001fff02027589 */ /* 0x000e6200000e0000 */
[----:B0-----:R-:W-:Y:S02]  /*0090*/  R2UR UR4, R3 ;  /* 0x00000000030472ca */ /* 0x001fe400000e0000 */
[----:B-1----:R-:W-:-:S11]  /*00a0*/  R2UR UR6, R2 ;  /* 0x00000000020672ca */ /* 0x002fd600000e0000 */
[----:B------:R-:W-:Y:S02]  /*00b0*/  USHF.R.S32.HI UR5, URZ, 0x1f, UR4 ;  /* 0x0000001f3f057899 */ /* 0x000fe40008011404 */
[----:B------:R-:W-:Y:S02]  /*00c0*/  ISETP.NE.OR P0, PT, RZ, UR4, !P0 ;  /* 0x00000004ff007c0c */ /* 0x000fe4000c705670 */
[----:B------:R-:W-:-:S04]  /*00d0*/  ULEA.HI UR5, UR5, UR4, URZ, 0x2 ;  /* 0x0000000405057291 */ /* 0x000fc8000f8f103f */
[----:B------:R-:W-:-:S04]  /*00e0*/  ULOP3.LUT UR5, UR5, 0xfffffffc, URZ, 0xc0, !UPT ;  /* 0xfffffffc05057892 */ /* 0x000fc8000f8ec03f */
[----:B------:R-:W-:-:S03]  /*00f0*/  UIADD3 UR8, UR4, -UR5, URZ ;  /* 0x8000000504087290 */ /* 0x000fc6000fffe03f */
[----:B------:R-:W-:Y:S09]  /*0100*/  @P0 BRA `(.L_x_1) ;  /* 0x0000000000200947 */ /* 0x000ff20003800000 */
[----:B------:R-:W-:Y:S02]  /*0110*/  ULDC.64 UR4, c[0x0][0x198] ;  /* 0x0000660000047ab9 */ /* 0x000fe40000000a00 */
[----:B------:R-:W-:Y:S02]  /*0120*/  UIADD3 UR10, UP0, UR4, 0xf0, URZ ;  /* 0x000000f0040a7890 */ /* 0x000fe4000ff1e03f */
[----:B------:R-:W-:Y:S02]  /*0130*/  UIADD3 UR4, UP1, UR4, 0x1f0, URZ ;  /* 0x000001f004047890 */ /* 0x000fe4000ff3e03f */
[----:B------:R-:W-:Y:S02]  /*0140*/  UIADD3.X UR11, URZ, UR5, URZ, UP0, !UPT ;  /* 0x000000053f0b7290 */ /* 0x000fe400087fe43f */
[----:B------:R-:W-:-:S07]  /*0150*/  UIADD3.X UR5, URZ, UR5, URZ, UP1, !UPT ;  /* 0x000000053f057290 */ /* 0x000fce0008ffe43f */
[----:B------:R0:W-:Y:S02]  /*0160*/  UTMACCTL.PF [UR10] ;  /* 0x000000000a0079b9 */ /* 0x0001e40008040000 */
[----:B------:R0:W-:Y:S02]  /*0170*/  UTMACCTL.PF [UR4] ;  /* 0x00000000040079b9 */ /* 0x0001e40008040000 */
[----:B0-----:R-:W-:Y:S01]  /*0180*/  NOP ;  /* 0x0000000000007918 */ /* 0x001fe20000000000 */
.L_x_1:
[----:B------:R-:W-:Y:S05]  /*0190*/  BSYNC B0 ;  /* 0x0000000000007941 */ /* 0x000fea0003800000 */
.L_x_0:
[----:B------:R-:W0:Y:S01]  /*01a0*/  SHFL.IDX PT, R2, R0, RZ, 0x1f ;  /* 0x00001fff00027589 */ /* 0x000e2200000e0000 */
[----:B------:R-:W-:Y:S01]  /*01b0*/  UISETP.NE.AND UP0, UPT, UR8, 0x3, UPT ;  /* 0x000000030800788c */ /* 0x000fe2000bf05270 */
[----:B------:R-:W-:Y:S01]  /*01c0*/  ISETP.NE.AND P1, PT, RZ, UR6, PT ;  /* 0x00000006ff007c0c */ /* 0x000fe2000bf25270 */
[----:B------:R-:W-:Y:S02]  /*01d0*/  UIADD3 UR10, UR6, -0x1, URZ ;  /* 0xffffffff060a7890 */ /* 0x000fe4000fffe03f */
[----:B------:R-:W-:Y:S02]  /*01e0*/  UISETP.EQ.OR UP0, UPT, UR8, URZ, !UP0 ;  /* 0x0000003f0800728c */ /* 0x000fe4000c702670 */
[----:B------:R-:W-:Y:S02]  /*01f0*/  UISETP.GE.U32.AND UP1, UPT, UR10, 0x2, UPT ;  /* 0x000000020a00788c */ /* 0x000fe4000bf26070 */
[----:B------:R-:W-:-:S04]  /*0200*/  UISETP.EQ.AND UP0, UPT, UR6, URZ, UP0 ;  /* 0x0000003f0600728c */ /* 0x000fc80008702270 */
[----:B------:R-:W-:-:S04]  /*0210*/  USEL UR13, URZ, 0x1, !UP0 ;  /* 0x000000013f0d7887 */ /* 0x000fc8000c000000 */
[----:B------:R-:W-:Y:S01]  /*0220*/  USEL UR13, UR13, 0x2, UP1 ;  /* 0x000000020d0d7887 */ /* 0x000fe20008800000 */
[----:B0-----:R-:W-:-:S13]  /*0230*/  ISETP.NE.AND P0, PT, R2, RZ, PT ;  /* 0x000000ff0200720c */ /* 0x001fda0003f05270 */
[----:B------:R-:W-:Y:S05]  /*0240*/  @P0 BRA `(.L_x_2) ;  /* 0x0000000000940947 */ /* 0x000fea0003800000 */
[----:B------:R-:W-:Y:S01]  /*0250*/  ELECT P0, URZ, PT ;  /* 0x00000000003f782f */ /* 0x000fe20003800000 */
[----:B------:R-:W-:-:S12]  /*0260*/  BSSY B0, `(.L_x_2) ;  /* 0x0000023000007945 */ /* 0x000fd80003800000 */
[----:B------:R-:W-:Y:S05]  /*0270*/  @!P0 BRA `(.L_x_3) ;  /* 0x0000000000848947 */ /* 0x000fea0003800000 */
[----:B------:R-:W0:Y:S01]  /*0280*/  S2UR UR9, SR_CgaCtaId ;  /* 0x00000000000979c3 */ /* 0x000e220000008800 */
[----:B------:R-:W-:Y:S01]  /*0290*/  UMOV UR4, 0x400 ;  /* 0x0000040000047882 */ /* 0x000fe20000000000 */
[----:B------:R-:W-:Y:S01]  /*02a0*/  UMOV UR5, 0x1 ;  /* 0x0000000100057882 */ /* 0x000fe20000000000 */
[----:B------:R-:W-:Y:S02]  /*02b0*/  UMOV UR6, 0x100 ;  /* 0x0000010000067882 */ /* 0x000fe40000000000 */
[----:B------:R-:W-:-:S04]  /*02c0*/  UIADD3 UR6, -UR6, 0x100000, URZ ;  /* 0x0010000006067890 */ /* 0x000fc8000fffe13f */
[----:B------:R-:W-:Y:S02]  /*02d0*/  USHF.L.U32 UR7, UR6, 0xb, URZ ;  /* 0x0000000b06077899 */ /* 0x000fe4000800063f */
[----:B------:R-:W-:Y:S02]  /*02e0*/  USHF.L.U32 UR6, UR6, 0x1, URZ ;  /* 0x0000000106067899 */ /* 0x000fe4000800063f */
[----:B0-----:R-:W-:Y:S02]  /*02f0*/  ULEA UR9, UR9, UR4, 0x18 ;  /* 0x0000000409097291 */ /* 0x001fe4000f8ec03f */
[----:B------:R-:W-:-:S04]  /*0300*/  UIADD3 UR4, -UR5, 0x100000, URZ ;  /* 0x0010000005047890 */ /* 0x000fc8000fffe13f */
[----:B------:R-:W-:Y:S02]  /*0310*/  USHF.L.U32 UR5, UR4, 0xb, URZ ;  /* 0x0000000b04057899 */ /* 0x000fe4000800063f */
[----:B------:R-:W-:Y:S01]  /*0320*/  USHF.L.U32 UR4, UR4, 0x1, URZ ;  /* 0x0000000104047899 */ /* 0x000fe2000800063f */
[----:B------:R-:W0:Y:S11]  /*0330*/  FENCE.VIEW.ASYNC.S ;  /* 0x00000000000073c6 */ /* 0x000e360000000000 */
[----:B0-----:R0:W1:Y:S01]  /*0340*/  SYNCS.EXCH.64 URZ, [UR9], UR4 ;  /* 0x00000004093f75b2 */ /* 0x0010620008000100 */
[----:B------:R0:W2:Y:S01]  /*0350*/  SYNCS.EXCH.64 URZ, [UR9+0x50], UR6 ;  /* 0x00005006093f75b2 */ /* 0x0000a20008000100 */
[----:B------:R0:W3:Y:S01]  /*0360*/  SYNCS.EXCH.64 URZ, [UR9+0x8], UR4 ;  /* 0x00000804093f75b2 */ /* 0x0000e20008000100 */
[----:B------:R0:W4:Y:S01]  /*0370*/  SYNCS.EXCH.64 URZ, [UR9+0x58], UR6 ;  /* 0x00005806093f75b2 */ /* 0x0001220008000100 */
[----:B------:R0:W0:Y:S01]  /*0380*/  SYNCS.EXCH.64 URZ, [UR9+0x10], UR4 ;  /* 0x00001004093f75b2 */ /* 0x0000220008000100 */
        /* <DEDUP_REMOVED lines=15> */
[----:B------:R-:W-:Y:S01]  /*0480*/  NOP ;  /* 0x0000000000007918 */ /* 0x000fe20000000000 */
.L_x_3:
[----:B0-----:R-:W-:Y:S05]  /*0490*/  BSYNC B0 ;  /* 0x0000000000007941 */ /* 0x001fea0003800000 */
.L_x_2:
[----:B------:R-:W0:Y:S01]  /*04a0*/  LDC R2, c[0x0][0x65c] ;  /* 0x00019700ff027b82 */ /* 0x000e220000000800 */
[----:B------:R-:W5:Y:S01]  /*04b0*/  SHFL.IDX PT, R0, R0, RZ, 0x1f ;  /* 0x00001fff00007589 */ /* 0x000f6200000e0000 */
[----:B------:R-:W-:Y:S01]  /*04c0*/  ELECT P0, URZ, PT ;  /* 0x00000000003f782f */ /* 0x000fe20003800000 */
[----:B------:R-:W-:Y:S01]  /*04d0*/  IMAD.MOV.U32 R3, RZ, RZ, RZ ;  /* 0x000000ffff037224 */ /* 0x000fe200078e00ff */
[----:B------:R-:W-:Y:S01]  /*04e0*/  UMOV UR4, 0x20 ;  /* 0x0000002000047882 */ /* 0x000fe20000000000 */
[----:B------:R-:W1:Y:S01]  /*04f0*/  S2R R11, SR_CTAID.Y ;  /* 0x00000000000b7919 */ /* 0x000e620000002600 */
[----:B------:R-:W-:Y:S01]  /*0500*/  NOP ;  /* 0x0000000000007918 */ /* 0x000fe20000000000 */
[----:B------:R-:W-:Y:S01]  /*0510*/  NOP ;  /* 0x0000000000007918 */ /* 0x000fe20000000000 */
[----:B0-----:R-:W-:Y:S02]  /*0520*/  ISETP.NE.AND P4, PT, R2, 0x1, PT ;  /* 0x000000010200780c */ /* 0x001fe40003f85270 */
[----:B------:R-:W0:Y:S01]  /*0530*/  S2R R2, SR_CTAID.X ;  /* 0x0000000000027919 */ /* 0x000e220000002500 */
[----:B-----5:R-:W-:-:S10]  /*0540*/  ISETP.NE.OR P0, PT, R0, RZ, !P0 ;  /* 0x000000ff0000720c */ /* 0x020fd40004705670 */
[----:B------:R-:W0:Y:S01]  /*0550*/  @P4 LDC R7, c[0x0][0x10] ;  /* 0x00000400ff074b82 */ /* 0x000e220000000800 */
[----:B-1----:R-:W-:Y:S02]  /*0560*/  @P4 IMAD.MOV.U32 R4, RZ, RZ, R11 ;  /* 0x000000ffff044224 */ /* 0x002fe400078e000b */
[----:B------:R-:W-:Y:S01]  /*0570*/  VOTEU.ALL UP0, P0 ;  /* 0x00000000003f7886 */ /* 0x000fe20000000000 */
[----:B------:R-:W-:Y:S01]  /*0580*/  @P4 IMAD.MOV.U32 R5, RZ, RZ, RZ ;  /* 0x000000ffff054224 */ /* 0x000fe200078e00ff */
[----:B------:R-:W-:Y:S01]  /*0590*/  VOTEU.ALL UP1, P0 ;  /* 0x00000000003f7886 */ /* 0x000fe20000020000 */
[----:B------:R-:W-:Y:S02]  /*05a0*/  @P4 IMAD.MOV.U32 R13, RZ, RZ, RZ ;  /* 0x000000ffff0d4224 */ /* 0x000fe400078e00ff */
[----:B------:R-:W1:Y:S01]  /*05b0*/  @!P4 LDC R9, c[0x0][0xc] ;  /* 0x00000300ff09cb82 */ /* 0x000e620000000800 */
[----:B------:R-:W-:Y:S01]  /*05c0*/  @!UP0 UMOV UR6, 0x400 ;  /* 0x0000040000068882 */ /* 0x000fe20000000000 */
[----:B------:R-:W-:-:S04]  /*05d0*/  @!UP0 UIADD3 UR4, -UR4, 0x100000, URZ ;  /* 0x0010000004048890 */ /* 0x000fc8000fffe13f */
[----:B------:R-:W-:Y:S02]  /*05e0*/  @!UP0 USHF.L.U32 UR5, UR4, 0xb, URZ ;  /* 0x0000000b04058899 */ /* 0x000fe4000800063f */
[----:B------:R-:W-:Y:S01]  /*05f0*/  @!UP0 USHF.L.U32 UR4, UR4, 0x1, URZ ;  /* 0x0000000104048899 */ /* 0x000fe2000800063f */
[----:B------:R-:W5:Y:S01]  /*0600*/  @!UP0 S2UR UR7, SR_CgaCtaId ;  /* 0x00000000000789c3 */ /* 0x000f620000008800 */
[----:B0-----:R-:W-:-:S04]  /*0610*/  @P4 IMAD.WIDE.U32 R6, R2, R7, R4 ;  /* 0x0000000702064225 */ /* 0x001fc800078e0004 */
[----:B------:R-:W-:Y:S02]  /*0620*/  @P4 IMAD.MOV.U32 R10, RZ, RZ, R6 ;  /* 0x000000ffff0a4224 */ /* 0x000fe400078e0006 */
[----:B------:R-:W-:Y:S02]  /*0630*/  @P4 IMAD.IADD R14, R7, 0x1, R13 ;  /* 0x00000001070e4824 */ /* 0x000fe400078e020d */
[----:B-1----:R-:W-:-:S04]  /*0640*/  @!P4 IMAD.WIDE.U32 R4, R9, R11, R2 ;  /* 0x0000000b0904c225 */ /* 0x002fc800078e0002 */
[----:B------:R-:W-:Y:S02]  /*0650*/  @!P4 IMAD.MOV.U32 R10, RZ, RZ, R4 ;  /* 0x000000ffff0ac224 */ /* 0x000fe400078e0004 */
[----:B------:R-:W-:Y:S01]  /*0660*/  @!P4 IMAD.MOV.U32 R14, RZ, RZ, R5 ;  /* 0x000000ffff0ec224 */ /* 0x000fe200078e0005 */
[----:B-----5:R-:W-:Y:S02]  /*0670*/  @!UP0 ULEA UR6, UR7, UR6, 0x18 ;  /* 0x0000000607068291 */ /* 0x020fe4000f8ec03f */
[----:B------:R0:W-:Y:S01]  /*0680*/  STL [R1+0xc5c], R10 ;  /* 0x000c5c0a01007387 */ /* 0x0001e20000100800 */
[----:B------:R-:W-:-:S03]  /*0690*/  VOTEU.ALL UP0, P0 ;  /* 0x00000000003f7886 */ /* 0x000fc60000000000 */
[----:B------:R0:W-:Y:S04]  /*06a0*/  STL [R1+0xc58], R14 ;  /* 0x000c580e01007387 */ /* 0x0001e80000100800 */
[----:B------:R-:W1:Y:S02]  /*06b0*/  FENCE.VIEW.ASYNC.S ;  /* 0x00000000000073c6 */ /* 0x000e640000000000 */
[----:B-1----:R0:W2:Y:S01]  /*06c0*/  @!UP0 SYNCS.EXCH.64 URZ, [UR6+0xb0], UR4 ;  /* 0x0000b004063f85b2 */ /* 0x0020a20008000100 */
[----:B------:R0:W2:Y:S01]  /*06d0*/  @!UP1 SYNCS.EXCH.64 URZ, [UR6+0xb8], UR4 ;  /* 0x0000b804063f95b2 */ /* 0x0000a20008000100 */
[----:B------:R-:W-:Y:S01]  /*06e0*/  NOP ;  /* 0x0000000000007918 */ /* 0x000fe20000000000 */
[----:B--234-:R-:W-:Y:S06]  /*06f0*/  BAR.SYNC.DEFER_BLOCKING 0x0 ;  /* 0x0000000000007b1d */ /* 0x01cfec0000010000 */
[----:B0-----:R-:W-:Y:S05]  /*0700*/  @!P1 BRA `(.L_x_4) ;  /* 0x0000045000d89947 */ /* 0x001fea0003800000 */
[----:B------:R-:W-:-:S06]  /*0710*/  UISETP.GT.U32.AND UP0, UPT, UR10, 0x1, UPT ;  /* 0x000000010a00788c */ /* 0x000fcc000bf04070 */
[----:B------:R-:W-:-:S13]  /*0720*/  PLOP3.LUT P0, PT, PT, PT, UP0, 0x80, 0x0 ;  /* 0x000000000000781c */ /* 0x000fda0003f0f008 */
[----:B------:R-:W-:Y:S05]  /*0730*/  @P0 EXIT ;  /* 0x000000000000094d */ /* 0x000fea0003800000 */
[----:B------:R-:W-:Y:S01]  /*0740*/  IMAD.MOV.U32 R5, RZ, RZ, -0x1 ;  /* 0xffffffffff057424 */ /* 0x000fe200078e00ff */
[----:B------:R-:W-:Y:S01]  /*0750*/  ULDC.64 UR4, c[0x0][0x650] ;  /* 0x0001940000047ab9 */ /* 0x000fe20000000a00 */
[----:B------:R-:W-:Y:S01]  /*0760*/  IMAD.MOV.U32 R4, RZ, RZ, -0x1 ;  /* 0xffffffffff047424 */ /* 0x000fe200078e00ff */
[----:B------:R-:W-:Y:S01]  /*0770*/  ISETP.GE.U32.AND P0, PT, R10, UR4, PT ;  /* 0x000000040a007c0c */ /* 0x000fe2000bf06070 */
[----:B------:R-:W-:Y:S01]  /*0780*/  UMOV UR14, 0xffffffff ;  /* 0xffffffff000e7882 */ /* 0x000fe20000000000 */
[----:B------:R0:W-:Y:S01]  /*0790*/  STL [R1+0xc60], R5 ;  /* 0x000c600501007387 */ /* 0x0001e20000100800 */
[----:B------:R-:W-:Y:S02]  /*07a0*/  PRMT R0, RZ, 0x7610, R0 ;  /* 0x00007610ff007816 */ /* 0x000fe40000000000 */
[----:B------:R-:W-:Y:S01]  /*07b0*/  ISETP.GE.U32.AND.EX P0, PT, R14, UR5, PT, P0 ;  /* 0x000000050e007c0c */ /* 0x000fe2000bf06100 */
[----:B------:R0:W-:-:S12]  /*07c0*/  STL [R1+0xc64], R4 ;  /* 0x000c640401007387 */ /* 0x0001d80000100800 */
[----:B0-----:R-:W-:Y:S05]  /*07d0*/  @P0 BRA `(.L_x_5) ;  /* 0x00000004006c0947 */ /* 0x001fea0003800000 */
[----:B------:R-:W-:Y:S01]  /*07e0*/  ULDC.64 UR14, c[0x0][0x628] ;  /* 0x00018a00000e7ab9 */ /* 0x000fe20000000a00 */
[----:B------:R-:W0:Y:S01]  /*07f0*/  LDC.64 R12, c[0x0][0x620] ;  /* 0x00018800ff0c7b82 */ /* 0x000e220000000a00 */
[----:B------:R-:W-:Y:S01]  /*0800*/  ISETP.NE.U32.AND P0, PT, RZ, UR14, PT ;  /* 0x0000000eff007c0c */ /* 0x000fe2000bf05070 */
[----:B------:R-:W-:Y:S01]  /*0810*/  ULDC UR11, c[0x0][0x630] ;  /* 0x00018c00000b7ab9 */ /* 0x000fe20000000800 */
[----:B------:R-:W-:Y:S02]  /*0820*/  R2UR UR4, R10 ;  /* 0x000000000a0472ca */ /* 0x000fe400000e0000 */
[----:B------:R-:W-:Y:S02]  /*0830*/  ISETP.NE.AND.EX P0, PT, RZ, UR15, PT, P0 ;  /* 0x0000000fff007c0c */ /* 0x000fe4000bf05300 */
[----:B------:R-:W-:-:S11]  /*0840*/  R2UR UR5, R14 ;  /* 0x000000000e0572ca */ /* 0x000fd600000e0000 */
[----:B------:R-:W-:Y:S05]  /*0850*/  @!P0 BRA `(.L_x_6) ;  /* 0x0000000000308947 */ /* 0x000fea0003800000 */
[----:B------:R-:W-:Y:S01]  /*0860*/  R2UR UR4, R10 ;  /* 0x000000000a0472ca */ /* 0x000fe200000e0000 */
[----:B------:R-:W-:Y:S01]  /*0870*/  ULDC UR8, c[0x0][0x634] ;  /* 0x00018d0000087ab9 */ /* 0x000fe20000000800 */
[----:B------:R-:W-:-:S11]  /*0880*/  R2UR UR10, R14 ;  /* 0x000000000e0a72ca */ /* 0x000fd600000e0000 */
[----:B------:R-:W-:-:S04]  /*0890*/  UIADD3 UR8, UP0, UR4, UR8, URZ ;  /* 0x0000000804087290 */ /* 0x000fc8000ff1e03f */
[----:B------:R-:W-:-:S04]  /*08a0*/  UIADD3.X UR10, URZ, UR10, URZ, UP0, !UPT ;  /* 0x0000000a3f0a7290 */ /* 0x000fc800087fe43f */
[----:B------:R-:W-:-:S04]  /*08b0*/  UIMAD.WIDE.U32 UR4, UR10, UR14, URZ ;  /* 0x0000000e0a0472a5 */ /* 0x000fc8000f8e003f */
[----:B------:R-:W-:Y:S02]  /*08c0*/  UIMAD.WIDE.U32 UR6, UP0, UR8, UR15, UR4 ;  /* 0x0000000f080672a5 */ /* 0x000fe4000f800004 */
[----:B------:R-:W-:Y:S02]  /*08d0*/  UIMAD.WIDE.U32 UR4, UR8, UR14, URZ ;  /* 0x0000000e080472a5 */ /* 0x000fe4000f8e003f */
[----:B------:R-:W-:Y:S02]  /*08e0*/  UIADD3.X UR9, URZ, URZ, URZ, UP0, !UPT ;  /* 0x0000003f3f097290 */ /* 0x000fe400087fe43f */
[----:B------:R-:W-:Y:S01]  /*08f0*/  UIADD3 URZ, UP0, UR5, UR6, URZ ;  /* 0x00000006053f7290 */ /* 0x000fe2000ff1e03f */
[----:B------:R-:W-:-:S03]  /*0900*/  UMOV UR8, UR7 ;  /* 0x0000000700087c82 */ /* 0x000fc60008000000 */
[----:B------:R-:W-:-:S12]  /*0910*/  UIMAD.WIDE.U32.X UR4, UR10, UR15, UR8, UP0 ;  /* 0x0000000f0a0472a5 */ /* 0x000fd800080e0408 */
.L_x_6:
[----:B------:R-:W-:Y:S01]  /*0920*/  USHF.R.U64 UR14, UR4, UR11, UR5 ;  /* 0x0000000b040e7299 */ /* 0x000fe20008001205 */
[----:B------:R-:W1:Y:S01]  /*0930*/  LDC R8, c[0x0][0x618] ;  /* 0x00018600ff087b82 */ /* 0x000e620000000800 */
[----:B------:R-:W-:Y:S01]  /*0940*/  USHF.R.U32.HI UR4, URZ, UR11, UR5 ;  /* 0x0000000b3f047299 */ /* 0x000fe20008011605 */
[----:B------:R-:W-:Y:S01]  /*0950*/  I2FP.F32.U32 R0, R2 ;  /* 0x0000000200007245 */ /* 0x000fe20000201000 */
[----:B------:R-:W-:Y:S01]  /*0960*/  IMAD.MOV.U32 R4, RZ, RZ, R10 ;  /* 0x000000ffff047224 */ /* 0x000fe200078e000a */
[----:B------:R-:W-:Y:S01]  /*0970*/  ULDC UR5, c[0x0][0x150] ;  /* 0x0000540000057ab9 */ /* 0x000fe20000000800 */
[----:B------:R-:W-:Y:S01]  /*0980*/  IADD3 R7, P0, RZ, -UR14, RZ ;  /* 0x8000000eff077c10 */ /* 0x000fe2000ff1e0ff */
[----:B------:R-:W-:Y:S02]  /*0990*/  IMAD.MOV.U32 R5, RZ, RZ, R14 ;  /* 0x000000ffff057224 */ /* 0x000fe400078e000e */
[----:B------:R-:W-:Y:S01]  /*09a0*/  FMUL R0, R0, UR5 ;  /* 0x0000000500007c20 */ /* 0x000fe20008400000 */
[----:B------:R-:W2:Y:S01]  /*09b0*/  LDC.64 R20, c[0x0][0x640] ;  /* 0x00019000ff147b82 */ /* 0x000ea20000000a00 */
[----:B------:R-:W-:Y:S01]  /*09c0*/  IMAD.X R9, RZ, RZ, ~UR4, P0 ;  /* 0x80000004ff097e24 */ /* 0x000fe200080e06ff */
[----:B------:R-:W-:Y:S01]  /*09d0*/  ULDC UR4, c[0x0][0x154] ;  /* 0x0000550000047ab9 */ /* 0x000fe20000000800 */
[----:B0-----:R-:W-:-:S02]  /*09e0*/  IMAD.WIDE.U32 R4, R7, R12, R4 ;  /* 0x0000000c07047225 */ /* 0x001fc400078e0004 */
[----:B------:R-:W0:Y:S03]  /*09f0*/  F2I.U32.TRUNC.NTZ R0, R0 ;  /* 0x0000000000007305 */ /* 0x000e26000020f000 */
[----:B------:R-:W3:Y:S01]  /*0a00*/  LDC R3, c[0x0][0x144] ;  /* 0x00005100ff037b82 */ /* 0x000ee20000000800 */
[----:B------:R-:W-:-:S04]  /*0a10*/  IMAD R6, R9, R12, RZ ;  /* 0x0000000c09067224 */ /* 0x000fc800078e02ff */
[----:B------:R-:W-:-:S03]  /*0a20*/  IMAD R7, R7, R13, R6 ;  /* 0x0000000d07077224 */ /* 0x000fc600078e0206 */
[----:B------:R-:W4:Y:S01]  /*0a30*/  LDC R10, c[0x0][0x608] ;  /* 0x00018200ff0a7b82 */ /* 0x000f220000000800 */
[----:B------:R-:W-:Y:S02]  /*0a40*/  IMAD.IADD R5, R5, 0x1, R7 ;  /* 0x0000000105057824 */ /* 0x000fe400078e0207 */
[----:B------:R-:W-:Y:S02]  /*0a50*/  IMAD.MOV.U32 R7, RZ, RZ, -0x1 ;  /* 0xffffffffff077424 */ /* 0x000fe400078e00ff */
[----:B0-----:R-:W-:Y:S01]  /*0a60*/  IMAD.MOV R6, RZ, RZ, -R0 ;  /* 0x000000ffff067224 */ /* 0x001fe200078e0a00 */
[----:B-1----:R-:W-:Y:S02]  /*0a70*/  SHF.R.U64 R14, R4, R8, R5 ;  /* 0x00000008040e7219 */ /* 0x002fe40000001205 */
[----:B------:R-:W0:Y:S01]  /*0a80*/  LDC R18, c[0x0][0x658] ;  /* 0x00019600ff127b82 */ /* 0x000e220000000800 */
[----:B------:R-:W-:Y:S02]  /*0a90*/  I2FP.F32.U32 R4, R11 ;  /* 0x0000000b00047245 */ /* 0x000fe40000201000 */
[----:B--2---:R-:W-:-:S02]  /*0aa0*/  ISETP.NE.U32.AND P0, PT, R20, RZ, PT ;  /* 0x000000ff1400720c */ /* 0x004fc40003f05070 */
[----:B------:R-:W-:Y:S01]  /*0ab0*/  SHF.R.U32.HI R5, RZ, R8, R5 ;  /* 0x00000008ff057219 */ /* 0x000fe20000011605 */
[----:B------:R-:W-:Y:S01]  /*0ac0*/  FMUL R4, R4, UR4 ;  /* 0x0000000404047c20 */ /* 0x000fe20008400000 */
[----:B------:R-:W-:Y:S01]  /*0ad0*/  ISETP.NE.AND.EX P0, PT, R21, RZ, PT, P0 ;  /* 0x000000ff1500720c */ /* 0x000fe20003f05300 */
[----:B------:R-:W1:Y:S01]  /*0ae0*/  LDC R12, c[0x0][0x148] ;  /* 0x00005200ff0c7b82 */ /* 0x000e620000000800 */
[----:B---3--:R-:W-:-:S07]  /*0af0*/  IMAD R0, R3, R6, R2 ;  /* 0x0000000603007224 */ /* 0x008fce00078e0202 */
[----:B------:R-:W2:Y:S01]  /*0b00*/  LDC R16, c[0x0][0x600] ;  /* 0x00018000ff107b82 */ /* 0x000ea20000000800 */
[-CC-:B----4-:R-:W-:Y:S02]  /*0b10*/  SHF.R.U64 R22, R14, R10.reuse, R5.reuse ;  /* 0x0000000a0e167219 */ /* 0x190fe40000001205 */
[----:B------:R-:W-:Y:S01]  /*0b20*/  SHF.R.U32.HI R3, RZ, R10, R5 ;  /* 0x0000000aff037219 */ /* 0x000fe20000011605 */
[----:B------:R-:W-:Y:S01]  /*0b30*/  IMAD.MOV.U32 R5, RZ, RZ, 0x1 ;  /* 0x00000001ff057424 */ /* 0x000fe200078e00ff */
[----:B------:R3:W4:Y:S03]  /*0b40*/  F2I.U32.TRUNC.NTZ R10, R4 ;  /* 0x00000004000a7305 */ /* 0x000726000020f000 */
[----:B------:R-:W1:Y:S01]  /*0b50*/  LDC R15, c[0x0][0x648] ;  /* 0x00019200ff0f7b82 */ /* 0x000e620000000800 */
[-C--:B0-----:R-:W-:Y:S02]  /*0b60*/  SHF.L.U32 R2, R7, R18.reuse, RZ ;  /* 0x0000001207027219 */ /* 0x081fe400000006ff */
[----:B------:R-:W-:-:S02]  /*0b70*/  SHF.R.U64 R24, R22, R18, R3 ;  /* 0x0000001216187219 */ /* 0x000fc40000001203 */
[----:B------:R-:W-:Y:S02]  /*0b80*/  LOP3.LUT R9, RZ, R2, RZ, 0x33, !PT ;  /* 0x00000002ff097212 */ /* 0x000fe400078e33ff */
[-C--:B------:R-:W-:Y:S01]  /*0b90*/  SHF.R.U32.HI R3, RZ, R18.reuse, R3 ;  /* 0x00000012ff037219 */ /* 0x080fe20000011603 */
[----:B------:R-:W0:Y:S01]  /*0ba0*/  LDC R17, c[0x0][0x638] ;  /* 0x00018e00ff117b82 */ /* 0x000e220000000800 */
[----:B------:R-:W-:Y:S01]  /*0bb0*/  SHF.L.U32 R8, R5, R18, RZ ;  /* 0x0000001205087219 */ /* 0x000fe200000006ff */
[----:B------:R-:W-:-:S06]  /*0bc0*/  IMAD.MOV.U32 R2, RZ, RZ, R24 ;  /* 0x000000ffff027224 */ /* 0x000fcc00078e0018 */
[----:B------:R-:W0:Y:S01]  /*0bd0*/  LDC R19, c[0x0][0x610] ;  /* 0x00018400ff137b82 */ /* 0x000e220000000800 */
[----:B---34-:R-:W-:Y:S05]  /*0be0*/  @!P0 BRA `(.L_x_7) ;  /* 0x0000000000288947 */ /* 0x018fea0003800000 */
[----:B------:R-:W3:Y:S02]  /*0bf0*/  LDC R7, c[0x0][0x64c] ;  /* 0x00019300ff077b82 */ /* 0x000ee40000000800 */
[----:B---3--:R-:W-:-:S05]  /*0c00*/  IADD3 R7, P0, R24, R7, RZ ;  /* 0x0000000718077210 */ /* 0x008fca0007f1e0ff */
[----:B------:R-:W-:-:S04]  /*0c10*/  IMAD.X R13, RZ, RZ, R3, P0 ;  /* 0x000000ffff0d7224 */ /* 0x000fc800000e0603 */
[----:B------:R-:W-:-:S04]  /*0c20*/  IMAD.WIDE.U32 R2, R13, R20, RZ ;  /* 0x000000140d027225 */ /* 0x000fc800078e00ff */
[----:B------:R-:W-:-:S04]  /*0c30*/  IMAD.WIDE.U32 R4, P0, R7, R21, R2 ;  /* 0x0000001507047225 */ /* 0x000fc80007800002 */
[----:B------:R-:W-:-:S04]  /*0c40*/  IMAD.WIDE.U32 R2, R7, R20, RZ ;  /* 0x0000001407027225 */ /* 0x000fc800078e00ff */
[----:B------:R-:W-:Y:S01]  /*0c50*/  IMAD.X R7, RZ, RZ, RZ, P0 ;  /* 0x000000ffff077224 */ /* 0x000fe200000e06ff */
[----:B------:R-:W-:Y:S01]  /*0c60*/  IADD3 RZ, P0, R3, R4, RZ ;  /* 0x0000000403ff7210 */ /* 0x000fe20007f1e0ff */
[----:B------:R-:W-:-:S04]  /*0c70*/  IMAD.MOV.U32 R6, RZ, RZ, R5 ;  /* 0x000000ffff067224 */ /* 0x000fc800078e0005 */
[----:B------:R-:W-:-:S08]  /*0c80*/  IMAD.WIDE.U32.X R2, R13, R21, R6, P0 ;  /* 0x000000150d027225 */ /* 0x000fd000000e0406 */
.L_x_7:
[----:B-1----:R-:W-:Y:S01]  /*0c90*/  SHF.R.U64 R2, R2, R15, R3 ;  /* 0x0000000f02027219 */ /* 0x002fe20000001203 */
[----:B--2---:R-:W-:Y:S01]  /*0ca0*/  VIADD R3, R16, 0xffffffff ;  /* 0xffffffff10037836 */ /* 0x004fe20000000000 */
[----:B------:R-:W-:Y:S01]  /*0cb0*/  LOP3.LUT R9, R22, R9, RZ, 0xc0, !PT ;  /* 0x0000000916097212 */ /* 0x000fe200078ec0ff */
[----:B------:R-:W-:Y:S02]  /*0cc0*/  IMAD.MOV R10, RZ, RZ, -R10 ;  /* 0x000000ffff0a7224 */ /* 0x000fe400078e0a0a */
[----:B------:R-:W-:Y:S01]  /*0cd0*/  IMAD.MOV R4, RZ, RZ, -R2 ;  /* 0x000000ffff047224 */ /* 0x000fe200078e0a02 */
[----:B------:R-:W-:Y:S01]  /*0ce0*/  LOP3.LUT R14, R14, R3, RZ, 0xc0, !PT ;  /* 0x000000030e0e7212 */ /* 0x000fe200078ec0ff */
[----:B------:R-:W-:Y:S02]  /*0cf0*/  @P4 IMAD R0, R12, R10, R11 ;  /* 0x0000000a0c004224 */ /* 0x000fe400078e020b */
[----:B------:R-:W-:Y:S02]  /*0d00*/  IMAD R9, R8, R2, R9 ;  /* 0x0000000208097224 */ /* 0x000fe400078e0209 */
[----:B0-----:R-:W-:-:S02]  /*0d10*/  IMAD R3, R4, R17, R24 ;  /* 0x0000001104037224 */ /* 0x001fc400078e0218 */
[----:B------:R-:W-:Y:S02]  /*0d20*/  IMAD R2, R9, R19, R0 ;  /* 0x0000001309027224 */ /* 0x000fe400078e0200 */
[----:B------:R-:W-:Y:S02]  /*0d30*/  IMAD R3, R3, R16, R14 ;  /* 0x0000001003037224 */ /* 0x000fe400078e020e */
[----:B------:R-:W-:-:S03]  /*0d40*/  IMAD.MOV.U32 R0, RZ, RZ, 0x1 ;  /* 0x00000001ff007424 */ /* 0x000fc600078e00ff */
[----:B------:R-:W-:Y:S02]  /*0d50*/  SEL R4, R3, R2, !P4 ;  /* 0x0000000203047207 */ /* 0x000fe40006000000 */
[----:B------:R-:W-:-:S03]  /*0d60*/  SEL R2, R2, R3, !P4 ;  /* 0x0000000302027207 */ /* 0x000fc60006000000 */
[----:B------:R0:W-:Y:S04]  /*0d70*/  STL [R1+0xc64], R4 ;  /* 0x000c640401007387 */ /* 0x0001e80000100800 */
[----:B------:R0:W-:Y:S02]  /*0d80*/  STL [R1+0xc60], R2 ;  /* 0x000c600201007387 */ /* 0x0001e40000100800 */
.L_x_5:
[----:B------:R-:W-:-:S08]  /*0d90*/  NOP ;  /* 0x0000000000007918 */ /* 0x000fd00000000000 */
[----:B------:R-:W1:Y:S02]  /*0da0*/  USETMAXREG.TRY_ALLOC.CTAPOOL UP0, 0xf0 ;  /* 0x000000f0000079c8 */ /* 0x000e640008000600 */
[----:B-1----:R-:W-:-:S13]  /*0db0*/  PLOP3.LUT P0, PT, PT, PT, UP0, 0x80, 0x0 ;  /* 0x000000000000781c */ /* 0x002fda0003f0f008 */
[----:B------:R-:W-:Y:S05]  /*0dc0*/  @!P0 BRA `(.L_x_5) ;  /* 0xfffffffc00f08947 */ /* 0x000fea000383ffff */
[----:B------:R-:W-:Y:S01]  /*0dd0*/  ULDC.64 UR4, c[0x0][0x598] ;  /* 0x0001660000047ab9 */ /* 0x000fe20000000a00 */
[----:B------:R-:W-:Y:S01]  /*0de0*/  ULDC.64 UR22, c[0x0][0x208] ;  /* 0x0000820000167ab9 */ /* 0x000fe20000000a00 */
[----:B------:R-:W-:-:S04]  /*0df0*/  ISETP.NE.U32.AND P0, PT, RZ, UR4, PT ;  /* 0x00000004ff007c0c */ /* 0x000fc8000bf05070 */
[----:B------:R-:W-:-:S13]  /*0e00*/  ISETP.NE.AND.EX P0, PT, RZ, UR5, PT, P0 ;  /* 0x00000005ff007c0c */ /* 0x000fda000bf05300 */
[----:B------:R-:W-:Y:S05]  /*0e10*/  @!P0 BRA `(.L_x_8) ;  /* 0x0000000000208947 */ /* 0x000fea0003800000 */
[----:B0-----:R-:W0:Y:S02]  /*0e20*/  LDC.64 R2, c[0x0][0x598] ;  /* 0x00016600ff027b82 */ /* 0x001e240000000a00 */
[----:B0-----:R-:W2:Y:S02]  /*0e30*/  LDG.E.64 R2, desc[UR22][R2.64] ;  /* 0x0000001602027981 */ /* 0x001ea4000c1e1b00 */
[----:B--2---:R-:W-:-:S04]  /*0e40*/  ISETP.NE.U32.AND P0, PT, R2, RZ, PT ;  /* 0x000000ff0200720c */ /* 0x004fc80003f05070 */
[----:B------:R-:W-:-:S13]  /*0e50*/  ISETP.NE.AND.EX P0, PT, R3, RZ, PT, P0 ;  /* 0x000000ff0300720c */ /* 0x000fda0003f05300 */
[----:B------:R-:W-:Y:S05]  /*0e60*/  @!P0 BRA `(.L_x_8) ;  /* 0x00000000000c8947 */ /* 0x000fea0003800000 */
[----:B------:R-:W2:Y:S02]  /*0e70*/  LD.E R2, desc[UR22][R2.64] ;  /* 0x0000001602027980 */ /* 0x000ea4000c101900 */
[----:B--2---:R-:W-:Y:S01]  /*0e80*/  R2UR UR21, R2 ;  /* 0x00000000021572ca */ /* 0x004fe200000e0000 */
[----:B------:R-:W-:-:S14]  /*0e90*/  BRA `(.L_x_9) ;  /* 0x0000000000247947 */ /* 0x000fdc0003800000 */
.L_x_8:
[----:B------:R-:W-:Y:S02]  /*0ea0*/  ULDC.64 UR4, c[0x0][0x588] ;  /* 0x0001620000047ab9 */ /* 0x000fe40000000a00 */
[----:B------:R-:W-:-:S04]  /*0eb0*/  ISETP.NE.U32.AND P0, PT, RZ, UR4, PT ;  /* 0x00000004ff007c0c */ /* 0x000fc8000bf05070 */
[----:B------:R-:W-:-:S13]  /*0ec0*/  ISETP.NE.AND.EX P0, PT, RZ, UR5, PT, P0 ;  /* 0x00000005ff007c0c */ /* 0x000fda000bf05300 */
[----:B------:R-:W-:Y:S05]  /*0ed0*/  @!P0 BRA `(.L_x_10) ;  /* 0x0000000000108947 */ /* 0x000fea0003800000 */
[----:B0-----:R-:W0:Y:S02]  /*0ee0*/  LDC.64 R2, c[0x0][0x588] ;  /* 0x00016200ff027b82 */ /* 0x001e240000000a00 */
[----:B0-----:R-:W2:Y:S02]  /*0ef0*/  LDG.E R2, desc[UR22][R2.64] ;  /* 0x0000001602027981 */ /* 0x001ea4000c1e1900 */
[----:B--2---:R-:W-:Y:S01]  /*0f00*/  R2UR UR21, R2 ;  /* 0x00000000021572ca */ /* 0x004fe200000e0000 */
[----:B------:R-:W-:-:S14]  /*0f10*/  BRA `(.L_x_9) ;  /* 0x0000000000047947 */ /* 0x000fdc0003800000 */
.L_x_10:
[----:B------:R-:W-:-:S05]  /*0f20*/  ULDC UR21, c[0x0][0x580] ;  /* 0x0001600000157ab9 */ /* 0x000fca0000000800 */
.L_x_9:
[----:B------:R-:W-:Y:S02]  /*0f30*/  ULDC.64 UR4, c[0x0][0x5a0] ;  /* 0x0001680000047ab9 */ /* 0x000fe40000000a00 */
        /* <DEDUP_REMOVED lines=11> */
.L_x_11:
        /* <DEDUP_REMOVED lines=8> */
.L_x_13:
[----:B------:R-:W-:-:S05]  /*1070*/  ULDC UR24, c[0x0][0x584] ;  /* 0x0001610000187ab9 */ /* 0x000fca0000000800 */
.L_x_12:
[----:B------:R-:W-:-:S13]  /*1080*/  LOP3.LUT P0, RZ, R0, 0xff, RZ, 0xc0, !PT ;  /* 0x000000ff00ff7812 */ /* 0x000fda000780c0ff */
[----:B------:R-:W-:Y:S05]  /*1090*/  @!P0 EXIT ;  /* 0x000000000000894d */ /* 0x000fea0003800000 */
[----:B------:R-:W-:Y:S01]  /*10a0*/  ULDC UR4, c[0x0][0x28c] ;  /* 0x0000a30000047ab9 */ /* 0x000fe20000000800 */
[----:B------:R-:W-:Y:S02]  /*10b0*/  ULOP3.LUT UR25, UR13, 0x1, URZ, 0xfc, !UPT ;  /* 0x000000010d197892 */ /* 0x000fe4000f8efc3f */
[----:B------:R-:W-:-:S04]  /*10c0*/  UIADD3 UR4, UR4, 0x1f, URZ ;  /* 0x0000001f04047890 */ /* 0x000fc8000fffe03f */
[----:B------:R-:W-:-:S04]  /*10d0*/  USHF.R.S32.HI UR5, URZ, 0x1f, UR4 ;  /* 0x0000001f3f057899 */ /* 0x000fc80008011404 */
[----:B------:R-:W-:-:S03]  /*10e0*/  ULEA.HI UR5, UR5, UR4, URZ, 0x5 ;  /* 0x0000000405057291 */ /* 0x000fc6000f8f283f */
[----:B------:R-:W-:Y:S01]  /*10f0*/  UMOV UR4, URZ ;  /* 0x0000003f00047c82 */ /* 0x000fe20008000000 */
[----:B------:R-:W-:-:S03]  /*1100*/  USHF.R.S32.HI UR12, URZ, 0x5, UR5 ;  /* 0x000000053f0c7899 */ /* 0x000fc60008011405 */
[----:B------:R-:W-:-:S09]  /*1110*/  UMOV UR5, URZ ;  /* 0x0000003f00057c82 */ /* 0x000fd20008000000 */
.L_x_1062:
[----:B------:R-:W-:Y:S01]  /*1120*/  STL [R1+0xc54], RZ ;  /* 0x000c54ff01007387 */ /* 0x000fe20000100800 */
[----:B-1----:R-:W1:Y:S01]  /*1130*/  S2UR UR11, SR_CgaCtaId ;  /* 0x00000000000b79c3 */ /* 0x002e620000008800 */
[----:B------:R-:W-:Y:S01]  /*1140*/  UMOV UR15, 0x400 ;  /* 0x00000400000f7882 */ /* 0x000fe20000000000 */
[----:B------:R-:W-:Y:S01]  /*1150*/  UMOV UR6, URZ ;  /* 0x0000003f00067c82 */ /* 0x000fe20008000000 */
[----:B------:R-:W-:Y:S01]  /*1160*/  STL [R1+0xc50], RZ ;  /* 0x000c50ff01007387 */ /* 0x000fe20000100800 */
[----:B------:R-:W-:Y:S01]  /*1170*/  UMOV UR7, URZ ;  /* 0x0000003f00077c82 */ /* 0x000fe20008000000 */
[----:B------:R-:W-:Y:S01]  /*1180*/  UMOV UR8, URZ ;  /* 0x0000003f00087c82 */ /* 0x000fe20008000000 */
[----:B------:R-:W-:Y:S01]  /*1190*/  UMOV UR26, UR5 ;  /* 0x00000005001a7c82 */ /* 0x000fe20008000000 */
[----:B------:R-:W-:Y:S01]  /*11a0*/  STL [R1+0xc4c], RZ ;  /* 0x000c4cff01007387 */ /* 0x000fe20000100800 */
[----:B0-----:R-:W0:Y:S01]  /*11b0*/  LDC R2, c[0x0][0x28c] ;  /* 0x0000a300ff027b82 */ /* 0x001e220000000800 */
[----:B------:R-:W-:-:S02]  /*11c0*/  CS2R R236, SRZ ;  /* 0x0000000000ec7805 */ /* 0x000fc4000001ff00 */
[----:B------:R-:W-:Y:S01]  /*11d0*/  CS2R R234, SRZ ;  /* 0x0000000000ea7805 */ /* 0x000fe2000001ff00 */
[----:B------:R-:W-:Y:S01]  /*11e0*/  STL [R1+0xc48], RZ ;  /* 0x000c48ff01007387 */ /* 0x000fe20000100800 */
[----:B------:R-:W-:Y:S02]  /*11f0*/  CS2R R232, SRZ ;  /* 0x0000000000e87805 */ /* 0x000fe4000001ff00 */
[----:B------:R-:W-:Y:S02]  /*1200*/  CS2R R230, SRZ ;  /* 0x0000000000e67805 */ /* 0x000fe4000001ff00 */
[----:B------:R-:W-:Y:S01]  /*1210*/  CS2R R228, SRZ ;  /* 0x0000000000e47805 */ /* 0x000fe2000001ff00 */
[----:B------:R-:W-:Y:S01]  /*1220*/  STL [R1+0xc44], RZ ;  /* 0x000c44ff01007387 */ /* 0x000fe20000100800 */
[----:B------:R-:W-:Y:S02]  /*1230*/  CS2R R226, SRZ ;  /* 0x0000000000e27805 */ /* 0x000fe4000001ff00 */
[----:B------:R-:W-:-:S02]  /*1240*/  CS2R R224, SRZ ;  /* 0x0000000000e07805 */ /* 0x000fc4000001ff00 */
[----:B------:R-:W-:Y:S01]  /*1250*/  CS2R R222, SRZ ;  /* 0x0000000000de7805 */ /* 0x000fe2000001ff00 */
[----:B------:R-:W-:Y:S01]  /*1260*/  STL [R1+0xc40], RZ ;  /* 0x000c40ff01007387 */ /* 0x000fe20000100800 */
[----:B------:R-:W-:Y:S02]  /*1270*/  CS2R R220, SRZ ;  /* 0x0000000000dc7805 */ /* 0x000fe4000001ff00 */
[----:B------:R-:W-:Y:S02]  /*1280*/  CS2R R218, SRZ ;  /* 0x0000000000da7805 */ /* 0x000fe4000001ff00 */
[----:B------:R-:W-:Y:S01]  /*1290*/  CS2R R216, SRZ ;  /* 0x0000000000d87805 */ /* 0x000fe2000001ff00 */
[----:B------:R-:W-:Y:S01]  /*12a0*/  STL [R1+0xc3c], RZ ;  /* 0x000c3cff01007387 */ /* 0x000fe20000100800 */
[----:B-1----:R-:W-:Y:S01]  /*12b0*/  ULEA UR15, UR11, UR15, 0x18 ;  /* 0x0000000f0b0f7291 */ /* 0x002fe2000f8ec03f */
[----:B------:R-:W-:Y:S02]  /*12c0*/  CS2R R214, SRZ ;  /* 0x0000000000d67805 */ /* 0x000fe4000001ff00 */
[----:B------:R-:W-:Y:S01]  /*12d0*/  CS2R R212, SRZ ;  /* 0x0000000000d47805 */ /* 0x000fe2000001ff00 */
[----:B------:R-:W-:Y:S01]  /*12e0*/  STL [R1+0xc38], RZ ;  /* 0x000c38ff01007387 */ /* 0x000fe20000100800 */
[----:B------:R-:W-:-:S02]  /*12f0*/  CS2R R210, SRZ ;  /* 0x0000000000d27805 */ /* 0x000fc4000001ff00 */
[----:B------:R-:W-:Y:S02]  /*1300*/  CS2R R208, SRZ ;  /* 0x0000000000d07805 */ /* 0x000fe4000001ff00 */
[----:B------:R-:W-:Y:S01]  /*1310*/  CS2R R206, SRZ ;  /* 0x0000000000ce7805 */ /* 0x000fe2000001ff00 */
[----:B------:R-:W-:Y:S01]  /*1320*/  STL [R1+0xc34], RZ ;  /* 0x000c34ff01007387 */ /* 0x000fe20000100800 */
[----:B0-----:R-:W-:Y:S02]  /*1330*/  ISETP.GE.AND P0, PT, R2, 0x1, PT ;  /* 0x000000010200780c */ /* 0x001fe40003f06270 */
[----:B------:R-:W-:Y:S02]  /*1340*/  CS2R R204, SRZ ;  /* 0x0000000000cc7805 */ /* 0x000fe4000001ff00 */
[----:B------:R-:W-:Y:S01]  /*1350*/  CS2R R202, SRZ ;  /* 0x0000000000ca7805 */ /* 0x000fe2000001ff00 */
[----:B------:R-:W-:Y:S01]  /*1360*/  STL [R1+0xc30], RZ ;  /* 0x000c30ff01007387 */ /* 0x000fe20000100800 */
[----:B------:R-:W-:-:S02]  /*1370*/  CS2R R200, SRZ ;  /* 0x0000000000c87805 */ /* 0x000fc4000001ff00 */
[----:B------:R-:W-:Y:S02]  /*1380*/  CS2R R198, SRZ ;  /* 0x0000000000c67805 */ /* 0x000fe4000001ff00 */
[----:B------:R-:W-:Y:S01]  /*1390*/  CS2R R196, SRZ ;  /* 0x0000000000c47805 */ /* 0x000fe2000001ff00 */
[----:B------:R-:W-:Y:S01]  /*13a0*/  STL [R1+0xc2c], RZ ;  /* 0x000c2cff01007387 */ /* 0x000fe20000100800 */
[----:B------:R-:W-:Y:S02]  /*13b0*/  CS2R R194, SRZ ;  /* 0x0000000000c27805 */ /* 0x000fe4000001ff00 */
        /* <DEDUP_REMOVED lines=126> */
[----:B------:R-:W-:Y:S04]  /*1ba0*/  STL [R1+0xbac], RZ ;  /* 0x000bacff01007387 */ /* 0x000fe80000100800 */
        /* <DEDUP_REMOVED lines=619> */
[----:B------:R-:W-:Y:S04]  /*4260*/  STL [R1], RZ ;  /* 0x000000ff01007387 */ /* 0x000fe80000100800 */
        /* <DEDUP_REMOVED lines=39> */
[----:B------:R-:W-:Y:S01]  /*44e0*/  STL [R1+0xa0], RZ ;  /* 0x0000a0ff01007387 */ /* 0x000fe20000100800 */
[----:B------:R-:W0:Y:S03]  /*44f0*/  S2R R0, SR_TID.X ;  /* 0x0000000000007919 */ /* 0x000e260000002100 */
        /* <DEDUP_REMOVED lines=8> */
[----:B0-----:R-:W-:-:S03]  /*4580*/  LOP3.LUT R0, R0, 0x80, RZ, 0xc0, !PT ;  /* 0x0000008000007812 */ /* 0x001fc600078ec0ff */
[----:B------:R-:W-:Y:S01]  /*4590*/  STL [R1+0xc4], RZ ;  /* 0x0000c4ff01007387 */ /* 0x000fe20000100800 */
[----:B------:R-:W-:-:S03]  /*45a0*/  SHF.R.U32.HI R0, RZ, 0x7, R0 ;  /* 0x00000007ff007819 */ /* 0x000fc60000011600 */
        /* <DEDUP_REMOVED lines=33> */
[----:B------:R-:W0:Y:S04]  /*47c0*/  SHFL.IDX PT, R0, R0, RZ, 0x1f ;  /* 0x00001fff00007589 */ /* 0x000e2800000e0000 */
[----:B------:R1:W-:Y:S04]  /*47d0*/  STL [R1+0x14c], RZ ;  /* 0x00014cff01007387 */ /* 0x0003e80000100800 */
[----:B------:R1:W-:Y:S04]  /*47e0*/  STL [R1+0x150], RZ ;  /* 0x000150ff01007387 */ /* 0x0003e80000100800 */
[----:B------:R1:W-:Y:S04]  /*47f0*/  STL [R1+0x154], RZ ;  /* 0x000154ff01007387 */ /* 0x0003e80000100800 */
[----:B------:R1:W-:Y:S04]  /*4800*/  STL [R1+0x158], RZ ;  /* 0x000158ff01007387 */ /* 0x0003e80000100800 */
[----:B------:R1:W-:Y:S04]  /*4810*/  STL [R1+0x15c], RZ ;  /* 0x00015cff01007387 */ /* 0x0003e80000100800 */
[----:B------:R1:W-:Y:S01]  /*4820*/  STL [R1+0x160], RZ ;  /* 0x000160ff01007387 */ /* 0x0003e20000100800 */
[----:B0-----:R-:W-:Y:S01]  /*4830*/  R2UR UR9, R0 ;  /* 0x00000000000972ca */ /* 0x001fe200000e0000 */
[----:B------:R-:W-:-:S02]  /*4840*/  IMAD.U32 R0, RZ, RZ, UR4 ;  /* 0x00000004ff007e24 */ /* 0x000fc4000f8e00ff */
[----:B------:R1:W-:Y:S04]  /*4850*/  STL [R1+0x164], RZ ;  /* 0x000164ff01007387 */ /* 0x0003e80000100800 */
[----:B------:R1:W-:Y:S04]  /*4860*/  STL [R1+0x168], RZ ;  /* 0x000168ff01007387 */ /* 0x0003e80000100800 */
[----:B------:R1:W-:Y:S02]  /*4870*/  STL [R1+0x16c], RZ ;  /* 0x00016cff01007387 */ /* 0x0003e40000100800 */
[----:B------:R-:W-:-:S02]  /*4880*/  ULEA.HI UR10, UR9, UR9, URZ, 0x1 ;  /* 0x00000009090a7291 */ /* 0x000fc4000f8f083f */
[----:B------:R1:W-:Y:S02]  /*4890*/  STL [R1+0x170], RZ ;  /* 0x000170ff01007387 */ /* 0x0003e40000100800 */
[----:B------:R-:W-:Y:S02]  /*48a0*/  ULOP3.LUT UR10, UR10, 0x1ffffe, URZ, 0xc0, !UPT ;  /* 0x001ffffe0a0a7892 */ /* 0x000fe4000f8ec03f */
[----:B------:R1:W-:Y:S02]  /*48b0*/  STL [R1+0x174], RZ ;  /* 0x000174ff01007387 */ /* 0x0003e40000100800 */
[----:B------:R-:W-:Y:S02]  /*48c0*/  UIADD3 UR10, UR9, -UR10, URZ ;  /* 0x8000000a090a7290 */ /* 0x000fe4000fffe03f */
[----:B------:R1:W-:Y:S02]  /*48d0*/  STL [R1+0x178], RZ ;  /* 0x000178ff01007387 */ /* 0x0003e40000100800 */
[----:B------:R-:W-:-:S02]  /*48e0*/  ULEA UR10, UR10, UR15, 0xb ;  /* 0x0000000f0a0a7291 */ /* 0x000fc4000f8e583f */
[----:B------:R1:W-:Y:S02]  /*48f0*/  STL [R1+0x17c], RZ ;  /* 0x00017cff01007387 */ /* 0x0003e40000100800 */
[----:B------:R-:W-:Y:S02]  /*4900*/  UIADD3 UR10, UR10, 0x180, URZ ;  /* 0x000001800a0a7890 */ /* 0x000fe4000fffe03f */
[----:B------:R1:W-:Y:S02]  /*4910*/  STL [R1+0x180], RZ ;  /* 0x000180ff01007387 */ /* 0x0003e40000100800 */
[----:B------:R-:W-:Y:S02]  /*4920*/  USHF.R.U32.HI UR10, URZ, 0x4, UR10 ;  /* 0x000000043f0a7899 */ /* 0x000fe4000801160a */
[----:B------:R1:W-:Y:S02]  /*4930*/  STL [R1+0x184], RZ ;  /* 0x000184ff01007387 */ /* 0x0003e40000100800 */
[----:B------:R-:W-:-:S02]  /*4940*/  ULOP3.LUT UR20, UR10, 0x3fff, URZ, 0xc0, !UPT ;  /* 0x00003fff0a147892 */ /* 0x000fc4000f8ec03f */
[----:B------:R1:W-:Y:S04]  /*4950*/  STL [R1+0x188], RZ ;  /* 0x000188ff01007387 */ /* 0x0003e80000100800 */
        /* <DEDUP_REMOVED lines=28> */
[----:B------:R1:W-:Y:S01]  /*4b20*/  STL [R1+0x1fc], RZ ;  /* 0x0001fcff01007387 */ /* 0x0003e20000100800 */
[----:B------:R-:W-:Y:S05]  /*4b30*/  @!P0 BRA `(.L_x_14) ;  /* 0x0000008400108947 */ /* 0x000fea0003800000 */
[----:B------:R-:W-:-:S06]  /*4b40*/  UISETP.NE.AND UP0, UPT, UR25, 0x3, UPT ;  /* 0x000000031900788c */ /* 0x000fcc000bf05270 */
[----:B------:R-:W-:-:S13]  /*4b50*/  PLOP3.LUT P1, PT, PT, PT, UP0, 0x80, 0x0 ;  /* 0x000000000000781c */ /* 0x000fda0003f2f008 */
[----:B------:R-:W-:Y:S05]  /*4b60*/  @!P1 BRA `(.L_x_15) ;  /* 0x0000000000049947 */ /* 0x000fea0003800000 */
[----:B------:R-:W-:Y:S01]  /*4b70*/  BPT.TRAP 0x1 ;  /* 0x000000040000795c */ /* 0x000fe20000300000 */
.L_x_15:
[----:B------:R-:W-:Y:S01]  /*4b80*/  ULEA UR7, UR5, UR15, 0x3 ;  /* 0x0000000f05077291 */ /* 0x000fe2000f8e183f */
[----:B------:R-:W-:-:S05]  /*4b90*/  IMAD.U32 R0, RZ, RZ, UR4 ;  /* 0x00000004ff007e24 */ /* 0x000fca000f8e00ff */
[----:B------:R-:W-:-:S04]  /*4ba0*/  SHF.L.U32 R0, R0, 0x1f, RZ ;  /* 0x0000001f00007819 */ /* 0x000fc800000006ff */
[----:B------:R0:W2:Y:S01]  /*4bb0*/  SYNCS.PHASECHK.TRANS64.TRYWAIT P0, [UR7], R0 ;  /* 0x00000000ff0075a7 */ /* 0x0000a20008000147 */
[----:B------:R-:W-:Y:S05]  /*4bc0*/  @!P1 BRA `(.L_x_16) ;  /* 0x0000000000049947 */ /* 0x000fea0003800000 */
[----:B------:R-:W-:Y:S01]  /*4bd0*/  BPT.TRAP 0x1 ;  /* 0x000000040000795c */ /* 0x000fe20000300000 */
.L_x_16:
[----:B------:R3:W-:Y:S01]  /*4be0*/  STL [R1+0xc54], RZ ;  /* 0x000c54ff01007387 */ /* 0x0007e20000100800 */
[----:B------:R-:W-:Y:S01]  /*4bf0*/  UMOV UR6, 0x1 ;  /* 0x0000000100067882 */ /* 0x000fe20000000000 */
[----:B--2---:R-:W-:Y:S05]  /*4c00*/  @P0 BRA `(.L_x_17) ;  /* 0x0000000000080947 */ /* 0x004fea0003800000 */
[----:B------:R-:W2:Y:S02]  /*4c10*/  SYNCS.PHASECHK.TRANS64.TRYWAIT P0, [UR7], R0 ;  /* 0x00000000ff0075a7 */ /* 0x000ea40008000147 */
[----:B--2---:R-:W-:Y:S05]  /*4c20*/  @!P0 BRA `(.L_x_18) ;  /* 0x0000042800208947 */ /* 0x004fea0003800000 */
.L_x_17:
[----:B------:R-:W-:Y:S01]  /*4c30*/  STL [R1+0xc50], RZ ;  /* 0x000c50ff01007387 */ /* 0x000fe20000100800 */
[----:B------:R-:W-:Y:S01]  /*4c40*/  UIADD3 UR7, UR15, 0xf180, URZ ;  /* 0x0000f1800f077890 */ /* 0x000fe2000fffe03f */
[----:B------:R-:W-:Y:S01]  /*4c50*/  WARPGROUP.ARRIVE ;  /* 0x00000000000079c5 */ /* 0x000fe20000000000 */
[----:B------:R-:W-:Y:S01]  /*4c60*/  ULOP3.LUT UR8, UR20, 0x10000, URZ, 0xfc, !UPT ;  /* 0x0001000014087892 */ /* 0x000fe2000f8efc3f */
[----:B------:R-:W-:Y:S01]  /*4c70*/  STL [R1+0xc4c], RZ ;  /* 0x000c4cff01007387 */ /* 0x000fe20000100800 */
[----:B------:R-:W-:Y:S02]  /*4c80*/  USHF.R.U32.HI UR7, URZ, 0x4, UR7 ;  /* 0x000000043f077899 */ /* 0x000fe40008011607 */
[----:B------:R-:W-:Y:S01]  /*4c90*/  UIMAD UR8, UR5, 0x180, UR8 ;  /* 0x00000180050878a4 */ /* 0x000fe2000f8e0208 */
[----:B------:R-:W-:Y:S01]  /*4ca0*/  STL [R1+0xc48], RZ ;  /* 0x000c48ff01007387 */ /* 0x000fe20000100800 */
[----:B------:R-:W-:Y:S01]  /*4cb0*/  ULOP3.LUT UR7, UR7, 0x3fff, URZ, 0xc0, !UPT ;  /* 0x00003fff07077892 */ /* 0x000fe2000f8ec03f */
[----:B------:R-:W-:-:S02]  /*4cc0*/  UMOV UR9, 0xc0000010 ;  /* 0xc000001000097882 */ /* 0x000fc40000000000 */
[----:B------:R-:W-:Y:S01]  /*4cd0*/  STL [R1+0xc44], RZ ;  /* 0x000c44ff01007387 */ /* 0x000fe20000100800 */
[----:B------:R-:W-:Y:S01]  /*4ce0*/  ULOP3.LUT UR7, UR7, 0x10000, URZ, 0xfc, !UPT ;  /* 0x0001000007077892 */ /* 0x000fe2000f8efc3f */
[----:B------:R-:W-:Y:S02]  /*4cf0*/  UMOV UR11, 0xc0000010 ;  /* 0xc0000010000b7882 */ /* 0x000fe40000000000 */
[----:B------:R-:W-:Y:S01]  /*4d00*/  STL [R1+0xc40], RZ ;  /* 0x000c40ff01007387 */ /* 0x000fe20000100800 */
[----:B------:R-:W-:Y:S01]  /*4d10*/  ULEA UR10, UR5, UR7, 0xa ;  /* 0x00000007050a7291 */ /* 0x000fe2000f8e503f */
[----:B------:R-:W-:Y:S02]  /*4d20*/  UMOV UR16, UR8 ;  /* 0x0000000800107c82 */ /* 0x000fe40008000000 */
[----:B------:R-:W-:Y:S01]  /*4d30*/  STL [R1+0xc3c], RZ ;  /* 0x000c3cff01007387 */ /* 0x000fe20000100800 */
[----:B------:R-:W-:Y:S01]  /*4d40*/  UIADD3 UR18, UR10, 0x200, URZ ;  /* 0x000002000a127890 */ /* 0x000fe2000fffe03f */
[----:B------:R-:W-:-:S02]  /*4d50*/  UMOV UR17, UR9 ;  /* 0x0000000900117c82 */ /* 0x000fc40008000000 */
[----:B------:R-:W-:Y:S01]  /*4d60*/  STL [R1+0xc38], RZ ;  /* 0x000c38ff01007387 */ /* 0x000fe20000100800 */
[----:B------:R-:W-:Y:S01]  /*4d70*/  UMOV UR19, 0xc0000010 ;  /* 0xc000001000137882 */ /* 0x000fe20000000000 */
[----:B------:R-:W-:Y:S01]  /*4d80*/  QGMMA.64x256x32.F32.E4M3.E4M3 R24, gdesc[UR8], RZ, !UPT, gsb0 ;  /* 0x03e00000081879f3 */ /* 0x000fe2000c0008ff */
[----:B------:R-:W-:Y:S01]  /*4d90*/  ULDC UR7, c[0x0][0x50c] ;  /* 0x0001430000077ab9 */ /* 0x000fe20000000800 */
        /* <DEDUP_REMOVED lines=66> */
[----:B------:R-:W-:-:S03]  /*51c0*/  WARPGROUP.DEPBAR.LE gsb0, 0x0 ;  /* 0x00008000000079c5 */ /* 0x000fc60000010000 */
        /* <DEDUP_REMOVED lines=230> */
[----:B------:R-:W-:Y:S04]  /*6030*/  STL.64 [R1+0x400], R24 ;  /* 0x0004001801007387 */ /* 0x000fe80000100a00 */
        /* <DEDUP_REMOVED lines=52> */
[----:B------:R4:W-:Y:S04]  /*6380*/  STL.64 [R1+0x5a8], R130 ;  /* 0x0005a88201007387 */ /* 0x0009e80000100a00 */
[----:B------:R-:W-:Y:S04]  /*6390*/  STL.64 [R1+0x5b0], R132 ;  /* 0x0005b08401007387 */ /* 0x000fe80000100a00 */
[----:B------:R-:W-:Y:S01]  /*63a0*/  STL.64 [R1+0x5b8], R134 ;  /* 0x0005b88601007387 */ /* 0x000fe20000100a00 */
[----:B----4-:R-:W-:-:S03]  /*63b0*/  WARPGROUP.ARRIVE ;  /* 0x00000000000079c5 */ /* 0x010fc60000000000 */
[----:B------:R-:W-:Y:S04]  /*63c0*/  STL.64 [R1+0x5c0], R136 ;  /* 0x0005c08801007387 */ /* 0x000fe80000100a00 */
[----:B------:R-:W-:Y:S01]  /*63d0*/  STL.64 [R1+0x5c8], R138 ;  /* 0x0005c88a01007387 */ /* 0x000fe20000100a00 */
[----:B------:R-:W-:Y:S01]  /*63e0*/  QGMMA.64x256x32.F32.E4M3.E4M3 R4, gdesc[UR16], RZ, !UPT, gsb0 ;  /* 0x03e00000100479f3 */ /* 0x000fe2000c0008ff */
[----:B------:R-:W-:Y:S02]  /*63f0*/  UIADD3 UR16, UR8, 0x100, URZ ;  /* 0x0000010008107890 */ /* 0x000fe4000fffe03f */
[----:B------:R-:W-:Y:S01]  /*6400*/  STL.64 [R1+0x5d0], R140 ;  /* 0x0005d08c01007387 */ /* 0x000fe20000100a00 */
[----:B------:R-:W-:Y:S02]  /*6410*/  UMOV UR17, 0xc0000010 ;  /* 0xc000001000117882 */ /* 0x000fe40000000000 */
[----:B------:R-:W-:Y:S01]  /*6420*/  UMOV UR9, UR17 ;  /* 0x0000001100097c82 */ /* 0x000fe20008000000 */
[----:B------:R-:W-:Y:S01]  /*6430*/  STL.64 [R1+0x5d8], R142 ;  /* 0x0005d88e01007387 */ /* 0x000fe20000100a00 */
[----:B------:R-:W-:-:S03]  /*6440*/  UMOV UR8, UR16 ;  /* 0x0000001000087c82 */ /* 0x000fc60008000000 */
[----:B------:R-:W-:Y:S04]  /*6450*/  STL.64 [R1+0x5e0], R144 ;  /* 0x0005e09001007387 */ /* 0x000fe80000100a00 */
[----:B------:R-:W-:Y:S04]  /*6460*/  STL.64 [R1+0x5e8], R146 ;  /* 0x0005e89201007387 */ /* 0x000fe80000100a00 */
[----:B------:R-:W-:Y:S04]  /*6470*/  STL.64 [R1+0x5f0], R148 ;  /* 0x0005f09401007387 */ /* 0x000fe80000100a00 */
[----:B------:R-:W-:Y:S04]  /*6480*/  STL.64 [R1+0x5f8], R150 ;  /* 0x0005f89601007387 */ /* 0x000fe80000100a00 */
        /* <DEDUP_REMOVED lines=24> */
[----:B------:R-:W-:Y:S01]  /*6610*/  STL.64 [R1], R4 ;  /* 0x0000000401007387 */ /* 0x000fe20000100a00 */
[----:B--2---:R-:W-:Y:S02]  /*6620*/  IMAD.MOV.U32 R3, RZ, RZ, R129 ;  /* 0x000000ffff037224 */ /* 0x004fe400078e0081 */
[----:B------:R-:W-:Y:S01]  /*6630*/  IMAD.MOV.U32 R2, RZ, RZ, R130 ;  /* 0x000000ffff027224 */ /* 0x000fe200078e0082 */
[----:B------:R-:W-:Y:S01]  /*6640*/  STL.64 [R1+0x8], R6 ;  /* 0x0000080601007387 */ /* 0x000fe20000100a00 */
[----:B0-----:R-:W-:-:S03]  /*6650*/  IMAD.MOV.U32 R0, RZ, RZ, R131 ;  /* 0x000000ffff007224 */ /* 0x001fc600078e0083 */
        /* <DEDUP_REMOVED lines=62> */
[----:B------:R-:W-:Y:S04]  /*6a40*/  STL [R1+0x738], RZ ;  /* 0x000738ff01007387 */ /* 0x000fe80000100800 */
[----:B------:R-:W-:Y:S01]  /*6a50*/  STL [R1+0x734], RZ ;  /* 0x000734ff01007387 */ /* 0x000fe20000100800 */
[----:B0-----:R-:W-:-:S03]  /*6a60*/  WARPGROUP.ARRIVE ;  /* 0x00000000000079c5 */ /* 0x001fc60000000000 */
[----:B------:R-:W-:Y:S04]  /*6a70*/  STL [R1+0x730], RZ ;  /* 0x000730ff01007387 */ /* 0x000fe80000100800 */
[----:B------:R-:W-:Y:S01]  /*6a80*/  STL [R1+0x72c], RZ ;  /* 0x00072cff01007387 */ /* 0x000fe20000100800 */
[----:B------:R-:W-:Y:S03]  /*6a90*/  QGMMA.64x256x32.F32.E4M3.E4M3 R24, gdesc[UR16], RZ, !UPT, gsb0 ;  /* 0x03e00000101879f3 */ /* 0x000fe6000c0008ff */
        /* <DEDUP_REMOVED lines=70> */
[----:B------:R-:W-:-:S04]  /*6f00*/  UISETP.NE.AND UP0, UPT, UR7, 0x1, UPT ;  /* 0x000000010700788c */ /* 0x000fc8000bf05270 */
[----:B------:R-:W-:-:S06]  /*6f10*/  USEL UR7, URZ, 0x1, UP0 ;  /* 0x000000013f077887 */ /* 0x000fcc0008000000 */
[----:B------:R-:W-:Y:S02]  /*6f20*/  ISETP.NE.AND P0, PT, RZ, UR7, PT ;  /* 0x00000007ff007c0c */ /* 0x000fe4000bf05270 */
[----:B------:R-:W-:Y:S02]  /*6f30*/  CS2R R236, SRZ ;  /* 0x0000000000ec7805 */ /* 0x000fe4000001ff00 */
[----:B------:R-:W-:Y:S02]  /*6f40*/  CS2R R22, SRZ ;  /* 0x0000000000167805 */ /* 0x000fe4000001ff00 */
[----:B------:R-:W-:Y:S02]  /*6f50*/  CS2R R20, SRZ ;  /* 0x0000000000147805 */ /* 0x000fe4000001ff00 */
[----:B------:R-:W-:Y:S02]  /*6f60*/  CS2R R18, SRZ ;  /* 0x0000000000127805 */ /* 0x000fe4000001ff00 */
[----:B------:R-:W-:-:S02]  /*6f70*/  CS2R R16, SRZ ;  /* 0x0000000000107805 */ /* 0x000fc4000001ff00 */
[----:B------:R-:W-:Y:S02]  /*6f80*/  CS2R R14, SRZ ;  /* 0x00000000000e7805 */ /* 0x000fe4000001ff00 */
[----:B------:R-:W-:Y:S02]  /*6f90*/  CS2R R12, SRZ ;  /* 0x00000000000c7805 */ /* 0x000fe4000001ff00 */
[----:B------:R-:W-:Y:S02]  /*6fa0*/  CS2R R10, SRZ ;  /* 0x00000000000a7805 */ /* 0x000fe4000001ff00 */
[----:B------:R-:W-:Y:S02]  /*6fb0*/  CS2R R8, SRZ ;  /* 0x0000000000087805 */ /* 0x000fe4000001ff00 */
[----:B------:R-:W-:Y:S02]  /*6fc0*/  CS2R R6, SRZ ;  /* 0x0000000000067805 */ /* 0x000fe4000001ff00 */
[----:B------:R-:W-:Y:S01]  /*6fd0*/  CS2R R4, SRZ ;  /* 0x0000000000047805 */ /* 0x000fe2000001ff00 */
[----:B------:R-:W-:-:S02]  /*6fe0*/  WARPGROUP.DEPBAR.LE gsb0, 0x0 ;  /* 0x00008000000079c5 */ /* 0x000fc40000010000 */
        /* <DEDUP_REMOVED lines=64> */
[----:B0-----:R0:W5:Y:S04]  /*73f0*/  LDL.LU.64 R150, [R1+0xd18] ;  /* 0x000d180001967983 */ /* 0x0011680000300a00 */
[----:B------:R0:W5:Y:S04]  /*7400*/  LDL.LU.64 R148, [R1+0xd10] ;  /* 0x000d100001947983 */ /* 0x0001680000300a00 */
        /* <DEDUP_REMOVED lines=19> */
[----:B------:R0:W5:Y:S01]  /*7540*/  LDL.LU.64 R108, [R1+0xc70] ;  /* 0x000c7000016c7983 */ /* 0x0001620000300a00 */
[----:B--2---:R-:W-:-:S02]  /*7550*/  CS2R R234, SRZ ;  /* 0x0000000000ea7805 */ /* 0x004fc4000001ff00 */
[----:B------:R-:W-:Y:S02]  /*7560*/  CS2R R232, SRZ ;  /* 0x0000000000e87805 */ /* 0x000fe4000001ff00 */
[----:B------:R-:W-:Y:S01]  /*7570*/  CS2R R230, SRZ ;  /* 0x0000000000e67805 */ /* 0x000fe2000001ff00 */
[----:B------:R0:W-:Y:S01]  /*7580*/  STL [R1+0x674], RZ ;  /* 0x000674ff01007387 */ /* 0x0001e20000100800 */
[----:B------:R-:W-:Y:S02]  /*7590*/  CS2R R228, SRZ ;  /* 0x0000000000e47805 */ /* 0x000fe4000001ff00 */
[----:B------:R-:W-:Y:S02]  /*75a0*/  CS2R R226, SRZ ;  /* 0x0000000000e27805 */ /* 0x000fe4000001ff00 */
[----:B------:R-:W-:Y:S01]  /*75b0*/  CS2R R224, SRZ ;  /* 0x0000000000e07805 */ /* 0x000fe2000001ff00 */
[----:B------:R0:W-:Y:S01]  /*75c0*/  STL [R1+0x670], RZ ;  /* 0x000670ff01007387 */ /* 0x0001e20000100800 */
[----:B------:R-:W-:-:S02]  /*75d0*/  CS2R R222, SRZ ;  /* 0x0000000000de7805 */ /* 0x000fc4000001ff00 */
        /* <DEDUP_REMOVED lines=64> */
[----:B-----5:R2:W-:Y:S04]  /*79e0*/  STL [R1+0xce8], R121 ;  /* 0x000ce87901007387 */ /* 0x0205e80000100800 */
[----:B------:R-:W4:Y:S04]  /*79f0*/  LDL R4, [R1+0x400] ;  /* 0x0004000001047983 */ /* 0x000f280000100800 */
[----:B------:R-:W3:Y:S04]  /*7a00*/  LDL R5, [R1+0x404] ;  /* 0x0004040001057983 */ /* 0x000ee80000100800 */
[----:B--2---:R-:W2:Y:S04]  /*7a10*/  LDL R121, [R1+0x214] ;  /* 0x0002140001797983 */ /* 0x004ea80000100800 */
[----:B------:R-:W3:Y:S04]  /*7a20*/  LDL R6, [R1+0x408] ;  /* 0x0004080001067983 */ /* 0x000ee80000100800 */
        /* <DEDUP_REMOVED lines=101> */
[----:B------:R1:W-:Y:S04]  /*8080*/  STL [R1+0xce4], R122 ;  /* 0x000ce47a01007387 */ /* 0x0003e80000100800 */
[----:B-1----:R-:W4:Y:S04]  /*8090*/  LDL R122, [R1+0x210] ;  /* 0x00021000017a7983 */ /* 0x002f280000100800 */
[----:B------:R1:W-:Y:S04]  /*80a0*/  STL [R1+0xce0], R123 ;  /* 0x000ce07b01007387 */ /* 0x0003e80000100800 */
[----:B-1----:R-:W2:Y:S04]  /*80b0*/  LDL R123, [R1+0x20c] ;  /* 0x00020c00017b7983 */ /* 0x002ea80000100800 */
[----:B------:R1:W-:Y:S04]  /*80c0*/  STL [R1+0xcdc], R124 ;  /* 0x000cdc7c01007387 */ /* 0x0003e80000100800 */
[----:B-1----:R-:W3:Y:S04]  /*80d0*/  LDL R124, [R1+0x208] ;  /* 0x00020800017c7983 */ /* 0x002ee80000100800 */
        /* <DEDUP_REMOVED lines=52> */
[----:B------:R-:W-:Y:S01]  /*8420*/  STL [R1+0xc70], R151 ;  /* 0x000c709701007387 */ /* 0x000fe20000100800 */
[----:B----4-:R-:W-:-:S01]  /*8430*/  FADD R128, RZ, R128 ;  /* 0x00000080ff807221 */ /* 0x010fc20000000000 */
[----:B--2---:R-:W-:Y:S01]  /*8440*/  FADD R129, RZ, R129 ;  /* 0x00000081ff817221 */ /* 0x004fe20000000000 */
[----:B---3--:R-:W-:-:S01]  /*8450*/  FADD R127, RZ, R127 ;  /* 0x0000007fff7f7221 */ /* 0x008fc20000000000 */
[----:B------:R-:W-:Y:S01]  /*8460*/  FADD R126, RZ, R126 ;  /* 0x0000007eff7e7221 */ /* 0x000fe20000000000 */
[----:B------:R-:W-:-:S01]  /*8470*/  FADD R125, RZ, R125 ;  /* 0x0000007dff7d7221 */ /* 0x000fc20000000000 */
        /* <DEDUP_REMOVED lines=21> */
[----:B------:R-:W-:-:S05]  /*85d0*/  FADD R148, RZ, R148 ;  /* 0x00000094ff947221 */ /* 0x000fca0000000000 */
[----:B------:R1:W-:Y:S04]  /*85e0*/  STL [R1+0x600], R148 ;  /* 0x0006009401007387 */ /* 0x0003e80000100800 */
        /* <DEDUP_REMOVED lines=20> */
[----:B------:R0:W-:Y:S01]  /*8730*/  STL [R1+0x654], R127 ;  /* 0x0006547f01007387 */ /* 0x0001e20000100800 */
[----:B------:R-:W-:-:S03]  /*8740*/  FADD R236, RZ, R150 ;  /* 0x00000096ffec7221 */ /* 0x000fc60000000000 */
[----:B------:R0:W-:Y:S04]  /*8750*/  STL [R1+0x658], R126 ;  /* 0x0006587e01007387 */ /* 0x0001e80000100800 */
[----:B------:R0:W-:Y:S01]  /*8760*/  STL [R1+0x65c], R125 ;  /* 0x00065c7d01007387 */ /* 0x0001e20000100800 */
[----:B------:R-:W-:-:S03]  /*8770*/  FADD R237, RZ, R149 ;  /* 0x00000095ffed7221 */ /* 0x000fc60000000000 */
[----:B------:R0:W-:Y:S04]  /*8780*/  STL [R1+0x660], R124 ;  /* 0x0006607c01007387 */ /* 0x0001e80000100800 */
[----:B------:R0:W-:Y:S04]  /*8790*/  STL [R1+0x664], R123 ;  /* 0x0006647b01007387 */ /* 0x0001e80000100800 */
[----:B------:R-:W4:Y:S04]  /*87a0*/  LDL R150, [R1+0x218] ;  /* 0x0002180001967983 */ /* 0x000f280000100800 */
[----:B------:R0:W-:Y:S04]  /*87b0*/  STL [R1+0x668], R122 ;  /* 0x0006687a01007387 */ /* 0x0001e80000100800 */
[----:B------:R-:W4:Y:S04]  /*87c0*/  LDL R149, [R1+0x21c] ;  /* 0x00021c0001957983 */ /* 0x000f280000100800 */
[----:B-1----:R-:W4:Y:S04]  /*87d0*/  LDL R148, [R1+0x220] ;  /* 0x0002200001947983 */ /* 0x002f280000100800 */
[----:B--2---:R-:W2:Y:S04]  /*87e0*/  LDL R147, [R1+0x224] ;  /* 0x0002240001937983 */ /* 0x004ea80000100800 */
[----:B---3--:R-:W3:Y:S04]  /*87f0*/  LDL R146, [R1+0x228] ;  /* 0x0002280001927983 */ /* 0x008ee80000100800 */
[----:B----4-:R-:W4:Y:S04]  /*8800*/  LDL R145, [R1+0x22c] ;  /* 0x00022c0001917983 */ /* 0x010f280000100800 */
[----:B0-----:R-:W4:Y:S04]  /*8810*/  LDL R144, [R1+0x230] ;  /* 0x0002300001907983 */ /* 0x001f280000100800 */
[----:B------:R-:W4:Y:S04]  /*8820*/  LDL R143, [R1+0x234] ;  /* 0x00023400018f7983 */ /* 0x000f280000100800 */
        /* <DEDUP_REMOVED lines=18> */
[----:B------:R-:W4:Y:S01]  /*8950*/  LDL R124, [R1+0x280] ;  /* 0x00028000017c7983 */ /* 0x000f220000100800 */
[----:B------:R-:W-:-:S03]  /*8960*/  IMAD.MOV.U32 R151, RZ, RZ, R121 ;  /* 0x000000ffff977224 */ /* 0x000fc600078e0079 */
[----:B------:R-:W4:Y:S04]  /*8970*/  LDL R123, [R1+0x284] ;  /* 0x00028400017b7983 */ /* 0x000f280000100800 */
[----:B------:R-:W4:Y:S04]  /*8980*/  LDL R122, [R1+0x288] ;  /* 0x00028800017a7983 */ /* 0x000f280000100800 */
[----:B------:R-:W4:Y:S01]  /*8990*/  LDL R121, [R1+0x28c] ;  /* 0x00028c0001797983 */ /* 0x000f220000100800 */
[----:B------:R-:W-:-:S05]  /*89a0*/  FADD R151, RZ, R151 ;  /* 0x00000097ff977221 */ /* 0x000fca0000000000 */
[----:B------:R0:W-:Y:S01]  /*89b0*/  STL [R1+0x66c], R151 ;  /* 0x00066c9701007387 */ /* 0x0001e20000100800 */
[----:B------:R-:W-:-:S01]  /*89c0*/  FADD R150, RZ, R150 ;  /* 0x00000096ff967221 */ /* 0x000fc20000000000 */
[----:B------:R-:W-:-:S04]  /*89d0*/  FADD R149, RZ, R149 ;  /* 0x00000095ff957221 */ /* 0x000fc80000000000 */
[----:B------:R1:W-:Y:S01]  /*89e0*/  STL [R1+0x670], R150 ;  /* 0x0006709601007387 */ /* 0x0003e20000100800 */
[----:B------:R-:W-:-:S03]  /*89f0*/  FADD R148, RZ, R148 ;  /* 0x00000094ff947221 */ /* 0x000fc60000000000 */
[----:B------:R1:W-:Y:S01]  /*8a00*/  STL [R1+0x674], R149 ;  /* 0x0006749501007387 */ /* 0x0003e20000100800 */
[----:B--2---:R-:W-:-:S03]  /*8a10*/  FADD R147, RZ, R147 ;  /* 0x00000093ff937221 */ /* 0x004fc60000000000 */
[----:B------:R2:W-:Y:S01]  /*8a20*/  STL [R1+0x678], R148 ;  /* 0x0006789401007387 */ /* 0x0005e20000100800 */
[----:B---3--:R-:W-:-:S03]  /*8a30*/  FADD R146, RZ, R146 ;  /* 0x00000092ff927221 */ /* 0x008fc60000000000 */
[----:B------:R3:W-:Y:S01]  /*8a40*/  STL [R1+0x67c], R147 ;  /* 0x00067c9301007387 */ /* 0x0007e20000100800 */
[----:B----4-:R-:W-:-:S03]  /*8a50*/  FADD R145, RZ, R145 ;  /* 0x00000091ff917221 */ /* 0x010fc60000000000 */
[----:B------:R4:W-:Y:S01]  /*8a60*/  STL [R1+0x680], R146 ;  /* 0x0006809201007387 */ /* 0x0009e20000100800 */
[----:B------:R-:W-:-:S03]  /*8a70*/  FADD R144, RZ, R144 ;  /* 0x00000090ff907221 */ /* 0x000fc60000000000 */
        /* <DEDUP_REMOVED lines=46> */
[----:B0-----:R-:W4:Y:S04]  /*8d60*/  LDL R151, [R1+0x290] ;  /* 0x0002900001977983 */ /* 0x001f280000100800 */
[----:B------:R0:W-:Y:S04]  /*8d70*/  STL [R1+0x6e0], R122 ;  /* 0x0006e07a01007387 */ /* 0x0001e80000100800 */
[----:B-1----:R-:W4:Y:S04]  /*8d80*/  LDL R150, [R1+0x294] ;  /* 0x0002940001967983 */ /* 0x002f280000100800 */
[----:B------:R1:W-:Y:S04]  /*8d90*/  STL [R1+0x6e4], R121 ;  /* 0x0006e47901007387 */ /* 0x0003e80000100800 */
[----:B------:R-:W4:Y:S04]  /*8da0*/  LDL R149, [R1+0x298] ;  /* 0x0002980001957983 */ /* 0x000f280000100800 */
[----:B--2---:R-:W2:Y:S04]  /*8db0*/  LDL R148, [R1+0x29c] ;  /* 0x00029c0001947983 */ /* 0x004ea80000100800 */
[----:B---3--:R-:W3:Y:S04]  /*8dc0*/  LDL R147, [R1+0x2a0] ;  /* 0x0002a00001937983 */ /* 0x008ee80000100800 */
[----:B----4-:R-:W4:Y:S04]  /*8dd0*/  LDL R146, [R1+0x2a4] ;  /* 0x0002a40001927983 */ /* 0x010f280000100800 */
        /* <DEDUP_REMOVED lines=23> */
[----:B0-----:R-:W4:Y:S04]  /*8f50*/  LDL R122, [R1+0x304] ;  /* 0x00030400017a7983 */ /* 0x001f280000100800 */
[----:B-1----:R-:W4:Y:S01]  /*8f60*/  LDL R121, [R1+0x308] ;  /* 0x0003080001797983 */ /* 0x002f220000100800 */
        /* <DEDUP_REMOVED lines=185> */
[----:B-1----:R-:W4:Y:S01]  /*9b00*/  LDL R121, [R1] ;  /* 0x0000000001797983 */ /* 0x002f220000100800 */
        /* <DEDUP_REMOVED lines=279> */
[----:B------:R-:W-:-:S05]  /*ac80*/  FADD R151, RZ, R151 ;  /* 0x00000097ff977221 */ /* 0x000fca0000000000 */
[----:B------:R0:W-:Y:S02]  /*ac90*/  STL [R1+0x954], R151 ;  /* 0x0009549701007387 */ /* 0x0001e40000100800 */
[----:B0-----:R-:W-:-:S01]  /*aca0*/  FADD R151, RZ, R150 ;  /* 0x00000096ff977221 */ /* 0x001fc20000000000 */
[----:B--2---:R-:W-:Y:S01]  /*acb0*/  FADD R150, RZ, R149 ;  /* 0x00000095ff967221 */ /* 0x004fe20000000000 */
[----:B---3--:R-:W-:-:S03]  /*acc0*/  FADD R149, RZ, R148 ;  /* 0x00000094ff957221 */ /* 0x008fc60000000000 */
[----:B------:R-:W-:Y:S01]  /*acd0*/  STL [R1+0x958], R151 ;  /* 0x0009589701007387 */ /* 0x000fe20000100800 */
[----:B----4-:R-:W-:-:S03]  /*ace0*/  FADD R148, RZ, R147 ;  /* 0x00000093ff947221 */ /* 0x010fc60000000000 */
[----:B------:R-:W-:Y:S01]  /*acf0*/  STL [R1+0x95c], R150 ;  /* 0x00095c9601007387 */ /* 0x000fe20000100800 */
[----:B------:R-:W-:-:S03]  /*ad00*/  FADD R147, RZ, R146 ;  /* 0x00000092ff937221 */ /* 0x000fc60000000000 */
        /* <DEDUP_REMOVED lines=50> */
[----:B------:R-:W-:Y:S04]  /*b030*/  STL [R1+0x9c4], R124 ;  /* 0x0009c47c01007387 */ /* 0x000fe80000100800 */
[----:B------:R-:W2:Y:S04]  /*b040*/  LDL R121, [R1+0x178] ;  /* 0x0001780001797983 */ /* 0x000ea80000100800 */
[----:B------:R0:W-:Y:S04]  /*b050*/  STL [R1+0x9c8], R122 ;  /* 0x0009c87a01007387 */ /* 0x0001e80000100800 */
[----:B0-----:R-:W3:Y:S04]  /*b060*/  LDL R122, [R1+0x17c] ;  /* 0x00017c00017a7983 */ /* 0x001ee80000100800 */
[----:B------:R0:W-:Y:S04]  /*b070*/  STL [R1+0x9cc], R123 ;  /* 0x0009cc7b01007387 */ /* 0x0001e80000100800 */
[----:B------:R-:W4:Y:S04]  /*b080*/  LDL R124, [R1+0x184] ;  /* 0x00018400017c7983 */ /* 0x000f280000100800 */
[----:B------:R-:W4:Y:S04]  /*b090*/  LDL R125, [R1+0x188] ;  /* 0x00018800017d7983 */ /* 0x000f280000100800 */
        /* <DEDUP_REMOVED lines=27> */
[----:B------:R-:W-:-:S01]  /*b250*/  FADD R3, RZ, R3 ;  /* 0x00000003ff037221 */ /* 0x000fc20000000000 */
[----:B------:R-:W-:Y:S01]  /*b260*/  FADD R2, RZ, R2 ;  /* 0x00000002ff027221 */ /* 0x000fe20000000000 */
[----:B--2---:R-:W-:-:S05]  /*b270*/  FADD R121, RZ, R121 ;  /* 0x00000079ff797221 */ /* 0x004fca0000000000 */
[----:B------:R0:W-:Y:S01]  /*b280*/  STL [R1+0x9d0], R121 ;  /* 0x0009d07901007387 */ /* 0x0001e20000100800 */
[----:B---3--:R-:W-:-:S03]  /*b290*/  FADD R122, RZ, R122 ;  /* 0x0000007aff7a7221 */ /* 0x008fc60000000000 */
[----:B0-----:R-:W2:Y:S04]  /*b2a0*/  LDL.LU R121, [R1+0xce8] ;  /* 0x000ce80001797983 */ /* 0x001ea80000300800 */
[----:B------:R0:W-:Y:S01]  /*b2b0*/  STL [R1+0x9d4], R122 ;  /* 0x0009d47a01007387 */ /* 0x0001e20000100800 */
[----:B----4-:R-:W-:-:S01]  /*b2c0*/  FADD R124, RZ, R124 ;  /* 0x0000007cff7c7221 */ /* 0x010fc20000000000 */
[----:B------:R-:W-:Y:S02]  /*b2d0*/  FADD R125, RZ, R125 ;  /* 0x0000007dff7d7221 */ /* 0x000fe40000000000 */
[----:B0-----:R-:W3:Y:S01]  /*b2e0*/  LDL.LU R122, [R1+0xce4] ;  /* 0x000ce400017a7983 */ /* 0x001ee20000300800 */
[----:B------:R-:W-:-:S01]  /*b2f0*/  FADD R123, RZ, R123 ;  /* 0x0000007bff7b7221 */ /* 0x000fc20000000000 */
[----:B------:R-:W-:-:S04]  /*b300*/  FADD R126, RZ, R126 ;  /* 0x0000007eff7e7221 */ /* 0x000fc80000000000 */
[----:B------:R0:W-:Y:S01]  /*b310*/  STL [R1+0x9d8], R123 ;  /* 0x0009d87b01007387 */ /* 0x0001e20000100800 */
[----:B------:R-:W-:-:S03]  /*b320*/  FADD R127, RZ, R127 ;  /* 0x0000007fff7f7221 */ /* 0x000fc60000000000 */
[----:B0-----:R-:W4:Y:S01]  /*b330*/  LDL.LU R123, [R1+0xce0] ;  /* 0x000ce000017b7983 */ /* 0x001f220000300800 */
[----:B------:R-:W-:-:S03]  /*b340*/  FADD R128, RZ, R128 ;  /* 0x00000080ff807221 */ /* 0x000fc60000000000 */
[----:B------:R0:W-:Y:S01]  /*b350*/  STL [R1+0x9dc], R124 ;  /* 0x0009dc7c01007387 */ /* 0x0001e20000100800 */
[----:B------:R-:W-:-:S01]  /*b360*/  FADD R129, RZ, R129 ;  /* 0x00000081ff817221 */ /* 0x000fc20000000000 */
[----:B------:R-:W-:Y:S02]  /*b370*/  FADD R130, RZ, R130 ;  /* 0x00000082ff827221 */ /* 0x000fe40000000000 */
[----:B0-----:R-:W4:Y:S04]  /*b380*/  LDL.LU R124, [R1+0xcdc] ;  /* 0x000cdc00017c7983 */ /* 0x001f280000300800 */
[----:B------:R0:W-:Y:S01]  /*b390*/  STL [R1+0x9e0], R125 ;  /* 0x0009e07d01007387 */ /* 0x0001e20000100800 */
[----:B------:R-:W-:-:S01]  /*b3a0*/  FADD R131, RZ, R131 ;  /* 0x00000083ff837221 */ /* 0x000fc20000000000 */
[----:B------:R-:W-:-:S02]  /*b3b0*/  FADD R132, RZ, R132 ;  /* 0x00000084ff847221 */ /* 0x000fc40000000000 */
[----:B0-----:R-:W4:Y:S04]  /*b3c0*/  LDL.LU R125, [R1+0xcd8] ;  /* 0x000cd800017d7983 */ /* 0x001f280000300800 */
[----:B------:R0:W-:Y:S01]  /*b3d0*/  STL [R1+0x9e4], R126 ;  /* 0x0009e47e01007387 */ /* 0x0001e20000100800 */
[----:B------:R-:W-:-:S03]  /*b3e0*/  FADD R133, RZ, R133 ;  /* 0x00000085ff857221 */ /* 0x000fc60000000000 */
        /* <DEDUP_REMOVED lines=55> */
[----:B------:R0:W-:Y:S04]  /*b760*/  STL [R1+0xa30], R145 ;  /* 0x000a309101007387 */ /* 0x0001e80000100800 */
        /* <DEDUP_REMOVED lines=14> */
[----:B------:R1:W-:Y:S01]  /*b850*/  STL [R1+0xa50], R2 ;  /* 0x000a500201007387 */ /* 0x0003e20000100800 */
[----:B0-----:R-:W-:-:S01]  /*b860*/  FADD R3, RZ, R0 ;  /* 0x00000000ff037221 */ /* 0x001fc20000000000 */
[----:B------:R-:W-:Y:S01]  /*b870*/  FADD R0, RZ, R25 ;  /* 0x00000019ff007221 */ /* 0x000fe20000000000 */
[----:B-1----:R-:W-:-:S03]  /*b880*/  FADD R2, RZ, R24 ;  /* 0x00000018ff027221 */ /* 0x002fc60000000000 */
[----:B------:R0:W-:Y:S04]  /*b890*/  STL [R1+0xa54], R3 ;  /* 0x000a540301007387 */ /* 0x0001e80000100800 */
[----:B------:R1:W-:Y:S04]  /*b8a0*/  STL [R1+0xa58], R2 ;  /* 0x000a580201007387 */ /* 0x0003e80000100800 */
[----:B------:R2:W-:Y:S01]  /*b8b0*/  STL [R1+0xa5c], R0 ;  /* 0x000a5c0001007387 */ /* 0x0005e20000100800 */
[----:B0-----:R-:W-:-:S01]  /*b8c0*/  FADD R3, RZ, R26 ;  /* 0x0000001aff037221 */ /* 0x001fc20000000000 */
[----:B-1----:R-:W-:-:S04]  /*b8d0*/  FADD R2, RZ, R27 ;  /* 0x0000001bff027221 */ /* 0x002fc80000000000 */
[----:B------:R0:W-:Y:S01]  /*b8e0*/  STL [R1+0xa60], R3 ;  /* 0x000a600301007387 */ /* 0x0001e20000100800 */
[----:B--2---:R-:W-:-:S03]  /*b8f0*/  FADD R0, RZ, R28 ;  /* 0x0000001cff007221 */ /* 0x004fc60000000000 */
        /* <DEDUP_REMOVED lines=188> */
[----:B---3--:R-:W-:-:S01]  /*c4c0*/  FADD R3, RZ, R122 ;  /* 0x0000007aff037221 */ /* 0x008fc20000000000 */
[----:B----4-:R-:W-:-:S04]  /*c4d0*/  FADD R2, RZ, R123 ;  /* 0x0000007bff027221 */ /* 0x010fc80000000000 */
[----:B------:R1:W-:Y:S01]  /*c4e0*/  STL [R1+0xbe0], R3 ;  /* 0x000be00301007387 */ /* 0x0003e20000100800 */
[----:B0-----:R-:W-:-:S03]  /*c4f0*/  FADD R0, RZ, R124 ;  /* 0x0000007cff007221 */ /* 0x001fc60000000000 */
[----:B------:R0:W-:Y:S04]  /*c500*/  STL [R1+0xbe4], R2 ;  /* 0x000be40201007387 */ /* 0x0001e80000100800 */
[----:B------:R2:W-:Y:S01]  /*c510*/  STL [R1+0xbe8], R0 ;  /* 0x000be80001007387 */ /* 0x0005e20000100800 */
[----:B-1----:R-:W-:-:S01]  /*c520*/  FADD R3, RZ, R125 ;  /* 0x0000007dff037221 */ /* 0x002fc20000000000 */
[----:B0-----:R-:W-:-:S04]  /*c530*/  FADD R2, RZ, R126 ;  /* 0x0000007eff027221 */ /* 0x001fc80000000000 */
        /* <DEDUP_REMOVED lines=156> */
[----:B----4-:R-:W-:-:S06]  /*cf00*/  UMOV UR6, URZ ;  /* 0x0000003f00067c82 */ /* 0x010fcc0008000000 */
.L_x_19:
[----:B------:R-:W-:-:S04]  /*cf10*/  UIADD3 UR26, UR5, 0x1, URZ ;  /* 0x00000001051a7890 */ /* 0x000fc8000fffe03f */
[----:B------:R-:W-:-:S04]  /*cf20*/  UISETP.NE.AND UP0, UPT, UR26, 0xa, UPT ;  /* 0x0000000a1a00788c */ /* 0x000fc8000bf05270 */
[----:B------:R-:W-:Y:S02]  /*cf30*/  USEL UR8, URZ, 0x1, UP0 ;  /* 0x000000013f087887 */ /* 0x000fe40008000000 */
[----:B------:R-:W-:Y:S02]  /*cf40*/  USEL UR26, UR26, URZ, UP0 ;  /* 0x0000003f1a1a7287 */ /* 0x000fe40008000000 */
[----:B------:R-:W-:-:S06]  /*cf50*/  ULOP3.LUT UR8, UR4, UR8, URZ, 0x3c, !UPT ;  /* 0x0000000804087292 */ /* 0x000fcc000f8e3c3f */
[----:B------:R-:W-:Y:S01]  /*cf60*/  IMAD.U32 R0, RZ, RZ, UR8 ;  /* 0x00000008ff007e24 */ /* 0x000fe2000f8e00ff */
[----:B------:R-:W-:-:S06]  /*cf70*/  UMOV UR8, 0x1 ;  /* 0x0000000100087882 */ /* 0x000fcc0000000000 */
.L_x_14:
[----:B------:R-:W-:-:S04]  /*cf80*/  UISETP.LT.AND UP0, UPT, UR12, 0x1, UPT ;  /* 0x000000010c00788c */ /* 0x000fc8000bf01270 */
[----:B------:R-:W-:-:S04]  /*cf90*/  USEL UR9, UR12, 0x1, UP0 ;  /* 0x000000010c097887 */ /* 0x000fc80008000000 */
[----:B------:R-:W-:-:S04]  /*cfa0*/  UIADD3 UR9, UR12, -UR9, URZ ;  /* 0x800000090c097290 */ /* 0x000fc8000fffe03f */
[----:B------:R-:W-:-:S06]  /*cfb0*/  UISETP.GE.AND UP0, UPT, UR9, 0x1, UPT ;  /* 0x000000010900788c */ /* 0x000fcc000bf06270 */
[----:B------:R-:W-:-:S13]  /*cfc0*/  PLOP3.LUT P0, PT, PT, PT, UP0, 0x80, 0x0 ;  /* 0x000000000000781c */ /* 0x000fda0003f0f008 */
[----:B------:R-:W-:Y:S05]  /*cfd0*/  @!P0 BRA `(.L_x_20) ;  /* 0x000000ac00588947 */ /* 0x000fea0003800000 */
[----:B------:R-:W-:Y:S01]  /*cfe0*/  IMAD.U32 R2, RZ, RZ, UR9 ;  /* 0x00000009ff027e24 */ /* 0x000fe2000f8e00ff */
[----:B------:R-:W-:Y:S01]  /*cff0*/  UMOV UR27, UR5 ;  /* 0x00000005001b7c82 */ /* 0x000fe20008000000 */
[----:B------:R-:W-:-:S05]  /*d000*/  ULDC UR28, c[0x0][0x50c] ;  /* 0x00014300001c7ab9 */ /* 0x000fca0000000800 */
.L_x_28:
[----:B------:R-:W-:-:S06]  /*d010*/  UISETP.NE.AND UP0, UPT, UR25, 0x3, UPT ;  /* 0x000000031900788c */ /* 0x000fcc000bf05270 */
[----:B------:R-:W-:-:S13]  /*d020*/  PLOP3.LUT P1, PT, PT, PT, UP0, 0x80, 0x0 ;  /* 0x000000000000781c */ /* 0x000fda0003f2f008 */
[----:B----4-:R-:W-:Y:S05]  /*d030*/  @!P1 BRA `(.L_x_21) ;  /* 0x0000000000049947 */ /* 0x010fea0003800000 */
[----:B------:R-:W-:Y:S01]  /*d040*/  BPT.TRAP 0x1 ;  /* 0x000000040000795c */ /* 0x000fe20000300000 */
.L_x_21:
[----:B------:R-:W2:Y:S01]  /*d050*/  S2UR UR9, SR_CgaCtaId ;  /* 0x00000000000979c3 */ /* 0x000ea20000008800 */
[----:B------:R-:W-:Y:S01]  /*d060*/  UMOV UR15, 0x400 ;  /* 0x00000400000f7882 */ /* 0x000fe20000000000 */
[----:B------:R-:W-:Y:S01]  /*d070*/  SHF.L.U32 R3, R0, 0x1f, RZ ;  /* 0x0000001f00037819 */ /* 0x000fe200000006ff */
[----:B--2---:R-:W-:-:S04]  /*d080*/  ULEA UR15, UR9, UR15, 0x18 ;  /* 0x0000000f090f7291 */ /* 0x004fc8000f8ec03f */
[----:B------:R-:W-:-:S09]  /*d090*/  ULEA UR9, UR26, UR15, 0x3 ;  /* 0x0000000f1a097291 */ /* 0x000fd2000f8e183f */
[----:B------:R2:W4:Y:S01]  /*d0a0*/  SYNCS.PHASECHK.TRANS64.TRYWAIT P0, [UR9], R3 ;  /* 0x00000003ff0075a7 */ /* 0x0005220008000149 */
[----:B------:R-:W-:Y:S05]  /*d0b0*/  @!P1 BRA `(.L_x_22) ;  /* 0x0000000000049947 */ /* 0x000fea0003800000 */
[----:B------:R-:W-:Y:S01]  /*d0c0*/  BPT.TRAP 0x1 ;  /* 0x000000040000795c */ /* 0x000fe20000300000 */
.L_x_22:
[----:B----4-:R-:W-:Y:S05]  /*d0d0*/  @P0 BRA `(.L_x_23) ;  /* 0x0000000000080947 */ /* 0x010fea0003800000 */
[----:B------:R-:W4:Y:S02]  /*d0e0*/  SYNCS.PHASECHK.TRANS64.TRYWAIT P0, [UR9], R3 ;  /* 0x00000003ff0075a7 */ /* 0x000f240008000149 */
[----:B----4-:R-:W-:Y:S05]  /*d0f0*/  @!P0 BRA `(.L_x_24) ;  /* 0x000003a400048947 */ /* 0x010fea0003800000 */
.L_x_23:
        /* <DEDUP_REMOVED lines=42> */
[----:B-----5:R-:W-:Y:S04]  /*d3a0*/  STL.64 [R1+0xf18], R150 ;  /* 0x000f189601007387 */ /* 0x020fe80000100a00 */
        /* <DEDUP_REMOVED lines=21> */
[----:B----4-:R-:W4:Y:S04]  /*d500*/  LDL.LU.64 R108, [R1] ;  /* 0x00000000016c7983 */ /* 0x010f280000300a00 */
[----:B------:R-:W2:Y:S04]  /*d510*/  LDL.LU.64 R110, [R1+0x8] ;  /* 0x00000800016e7983 */ /* 0x000ea80000300a00 */
[----:B------:R-:W3:Y:S04]  /*d520*/  LDL.LU.64 R112, [R1+0x10] ;  /* 0x0000100001707983 */ /* 0x000ee80000300a00 */
[----:B------:R-:W4:Y:S04]  /*d530*/  LDL.LU.64 R114, [R1+0x18] ;  /* 0x0000180001727983 */ /* 0x000f280000300a00 */
        /* <DEDUP_REMOVED lines=18> */
[----:B----4-:R-:W-:Y:S04]  /*d660*/  STL.64 [R1+0x1268], R150 ;  /* 0x0012689601007387 */ /* 0x010fe80000100a00 */
[----:B---3--:R-:W-:Y:S04]  /*d670*/  STL.64 [R1+0x1260], R148 ;  /* 0x0012609401007387 */ /* 0x008fe80000100a00 */
[----:B--2---:R-:W-:Y:S04]  /*d680*/  STL.64 [R1+0x1258], R146 ;  /* 0x0012589201007387 */ /* 0x004fe80000100a00 */
        /* <DEDUP_REMOVED lines=61> */
[----:B--2---:R-:W2:Y:S04]  /*da60*/  LDL.LU.64 R24, [R1+0x400] ;  /* 0x0004000001187983 */ /* 0x004ea80000300a00 */
[----:B------:R-:W2:Y:S04]  /*da70*/  LDL.LU.64 R26, [R1+0x408] ;  /* 0x00040800011a7983 */ /* 0x000ea80000300a00 */
        /* <DEDUP_REMOVED lines=61> */
[----:B------:R-:W2:Y:S01]  /*de50*/  LDL.LU.64 R150, [R1+0x5f8] ;  /* 0x0005f80001967983 */ /* 0x000ea20000300a00 */
[----:B------:R-:W-:-:S02]  /*de60*/  UIADD3 UR9, UR15, 0xf180, URZ ;  /* 0x0000f1800f097890 */ /* 0x000fc4000fffe03f */
[----:B------:R-:W-:Y:S01]  /*de70*/  UISETP.NE.AND UP0, UPT, UR7, URZ, UPT ;  /* 0x0000003f0700728c */ /* 0x000fe2000bf05270 */
[----:B------:R-:W3:Y:S01]  /*de80*/  LDL.LU.64 R152, [R1+0xb0] ;  /* 0x0000b00001987983 */ /* 0x000ee20000300a00 */
[----:B------:R-:W-:Y:S02]  /*de90*/  USHF.R.U32.HI UR9, URZ, 0x4, UR9 ;  /* 0x000000043f097899 */ /* 0x000fe40008011609 */
[----:B------:R-:W-:Y:S01]  /*dea0*/  USEL UR8, UR8, URZ, !UP0 ;  /* 0x0000003f08087287 */ /* 0x000fe2000c000000 */
[----:B------:R-:W3:Y:S01]  /*deb0*/  LDL.LU.64 R154, [R1+0xb8] ;  /* 0x0000b800019a7983 */ /* 0x000ee20000300a00 */
[----:B------:R-:W-:Y:S02]  /*dec0*/  ULOP3.LUT UR9, UR9, 0x3fff, URZ, 0xc0, !UPT ;  /* 0x00003fff09097892 */ /* 0x000fe4000f8ec03f */
[----:B------:R-:W-:Y:S01]  /*ded0*/  ULOP3.LUT UR7, UR20, 0x10000, URZ, 0xfc, !UPT ;  /* 0x0001000014077892 */ /* 0x000fe2000f8efc3f */
[----:B------:R-:W3:Y:S01]  /*dee0*/  LDL.LU.64 R156, [R1+0xc0] ;  /* 0x0000c000019c7983 */ /* 0x000ee20000300a00 */
[----:B------:R-:W-:-:S02]  /*def0*/  ULOP3.LUT UR9, UR9, 0x10000, URZ, 0xfc, !UPT ;  /* 0x0001000009097892 */ /* 0x000fc4000f8efc3f */
[----:B------:R-:W-:Y:S01]  /*df00*/  UISETP.NE.U32.AND UP0, UPT, UR8, URZ, UPT ;  /* 0x0000003f0800728c */ /* 0x000fe2000bf05070 */
[----:B------:R-:W3:Y:S01]  /*df10*/  LDL.LU.64 R158, [R1+0xc8] ;  /* 0x0000c800019e7983 */ /* 0x000ee20000300a00 */
[----:B------:R-:W-:Y:S02]  /*df20*/  UIMAD UR8, UR26, 0x180, UR7 ;  /* 0x000001801a0878a4 */ /* 0x000fe4000f8e0207 */
[----:B------:R-:W-:Y:S01]  /*df30*/  ULEA UR10, UR26, UR9, 0xa ;  /* 0x000000091a0a7291 */ /* 0x000fe2000f8e503f */
[----:B------:R-:W3:Y:S01]  /*df40*/  LDL.LU.64 R160, [R1+0xd0] ;  /* 0x0000d00001a07983 */ /* 0x000ee20000300a00 */
[----:B------:R-:W-:Y:S01]  /*df50*/  UMOV UR11, 0xc0000010 ;  /* 0xc0000010000b7882 */ /* 0x000fe20000000000 */
[----:B------:R-:W-:Y:S02]  /*df60*/  UMOV UR9, 0xc0000010 ;  /* 0xc000001000097882 */ /* 0x000fe40000000000 */
[----:B------:R-:W3:Y:S04]  /*df70*/  LDL.LU.64 R162, [R1+0xd8] ;  /* 0x0000d80001a27983 */ /* 0x000ee80000300a00 */
        /* <DEDUP_REMOVED lines=35> */
[----:B------:R-:W3:Y:S01]  /*e1b0*/  LDL.LU.64 R234, [R1+0x1f8] ;  /* 0x0001f80001ea7983 */ /* 0x000ee20000300a00 */
[----:B--2---:R-:W-:-:S06]  /*e1c0*/  WARPGROUP.ARRIVE ;  /* 0x00000000000079c5 */ /* 0x004fcc0000000000 */
[----:B------:R-:W-:Y:S03]  /*e1d0*/  QGMMA.64x256x32.F32.E4M3.E4M3 R24, gdesc[UR8], R24, UP0, gsb0 ;  /* 0x03e00000081879f3 */ /* 0x000fe6000b800818 */
[----:B------:R-:W-:Y:S02]  /*e1e0*/  WARPGROUP.DEPBAR.LE gsb0, 0x0 ;  /* 0x00008000000079c5 */ /* 0x000fe40000010000 */
        /* <DEDUP_REMOVED lines=64> */
[----:B--2---:R-:W3:Y:S04]  /*e5f0*/  LDL.LU.64 R150, [R1+0x1268] ;  /* 0x0012680001967983 */ /* 0x004ee80000300a00 */
        /* <DEDUP_REMOVED lines=21> */
[----:B------:R-:W-:Y:S01]  /*e750*/  UIADD3 UR18, UR10, 0x200, URZ ;  /* 0x000002000a127890 */ /* 0x000fe2000fffe03f */
[----:B------:R-:W-:Y:S01]  /*e760*/  UMOV UR16, UR8 ;  /* 0x0000000800107c82 */ /* 0x000fe20008000000 */
[----:B------:R-:W-:Y:S01]  /*e770*/  UMOV UR17, UR9 ;  /* 0x0000000900117c82 */ /* 0x000fe20008000000 */
[----:B------:R-:W-:Y:S01]  /*e780*/  UMOV UR19, 0xc0000010 ;  /* 0xc000001000137882 */ /* 0x000fe20000000000 */
        /* <DEDUP_REMOVED lines=42> */
[----:B---3--:R-:W-:-:S06]  /*ea30*/  WARPGROUP.ARRIVE ;  /* 0x00000000000079c5 */ /* 0x008fcc0000000000 */
[----:B------:R-:W-:Y:S03]  /*ea40*/  QGMMA.64x256x32.F32.E4M3.E4M3 R108, gdesc[UR16], R108, UP0, gsb0 ;  /* 0x03e00000106c79f3 */ /* 0x000fe6000b80086c */
[----:B------:R-:W-:Y:S02]  /*ea50*/  WARPGROUP.DEPBAR.LE gsb0, 0x0 ;  /* 0x00008000000079c5 */ /* 0x000fe40000010000 */
[----:B------:R-:W-:Y:S01]  /*ea60*/  STL.64 [R1], R108 ;  /* 0x0000006c01007387 */ /* 0x000fe20000100a00 */
[----:B------:R-:W-:-:S03]  /*ea70*/  IMAD.MOV.U32 R3, RZ, RZ, R227 ;  /* 0x000000ffff037224 */ /* 0x000fc600078e00e3 */
        /* <DEDUP_REMOVED lines=63> */
[----:B---3--:R-:W3:Y:S04]  /*ee70*/  LDL.LU.64 R234, [R1+0x1068] ;  /* 0x0010680001ea7983 */ /* 0x008ee80000300a00 */
[----:B------:R-:W4:Y:S04]  /*ee80*/  LDL.LU.64 R232, [R1+0x1060] ;  /* 0x0010600001e87983 */ /* 0x000f280000300a00 */
        /* <DEDUP_REMOVED lines=62> */
[----:B------:R-:W-:Y:S01]  /*f270*/  UIADD3 UR16, UR8, 0x100, URZ ;  /* 0x0000010008107890 */ /* 0x000fe2000fffe03f */
[----:B------:R-:W-:-:S02]  /*f280*/  UMOV UR17, 0xc0000010 ;  /* 0xc000001000117882 */ /* 0x000fc40000000000 */
[----:B---3--:R-:W-:Y:S04]  /*f290*/  STL.64 [R1+0xe68], R234 ;  /* 0x000e68ea01007387 */ /* 0x008fe80000100a00 */
[----:B----4-:R-:W-:Y:S04]  /*f2a0*/  STL.64 [R1+0xe60], R232 ;  /* 0x000e60e801007387 */ /* 0x010fe80000100a00 */
        /* <DEDUP_REMOVED lines=39> */
[----:B------:R-:W-:Y:S01]  /*f520*/  STL.64 [R1+0xd20], R152 ;  /* 0x000d209801007387 */ /* 0x000fe20000100a00 */
[----:B------:R-:W-:-:S06]  /*f530*/  WARPGROUP.ARRIVE ;  /* 0x00000000000079c5 */ /* 0x000fcc0000000000 */
        /* <DEDUP_REMOVED lines=88> */
[----:B------:R-:W-:Y:S01]  /*fac0*/  UMOV UR8, UR16 ;  /* 0x0000001000087c82 */ /* 0x000fe20008000000 */
[----:B------:R-:W-:Y:S01]  /*fad0*/  UMOV UR9, UR17 ;  /* 0x0000001100097c82 */ /* 0x000fe20008000000 */
        /* <DEDUP_REMOVED lines=67> */
[----:B--2---:R2:W5:Y:S04]  /*ff10*/  LDL.LU.64 R234, [R1+0xe68] ;  /* 0x000e680001ea7983 */ /* 0x0045680000300a00 */
        /* <DEDUP_REMOVED lines=63> */
[----:B------:R-:W-:-:S04]  /*10310*/  UIADD3 UR6, UR6, 0x1, URZ ;  /* 0x0000000106067890 */ /* 0x000fc8000fffe03f */
[----:B------:R-:W-:-:S04]  /*10320*/  UISETP.NE.AND UP0, UPT, UR6, UR28, UPT ;  /* 0x0000001c0600728c */ /* 0x000fc8000bf05270 */
[----:B------:R-:W-:-:S06]  /*10330*/  USEL UR7, URZ, 0x1, UP0 ;  /* 0x000000013f077887 */ /* 0x000fcc0008000000 */
[----:B------:R-:W-:-:S13]  /*10340*/  ISETP.NE.AND P0, PT, RZ, UR7, PT ;  /* 0x00000007ff007c0c */ /* 0x000fda000bf05270 */
[----:B--2---:R-:W-:Y:S05]  /*10350*/  @!P0 BRA `(.L_x_25) ;  /* 0x0000007800208947 */ /* 0x004fea0003800000 */
[----:B------:R2:W-:Y:S04]  /*10360*/  STL [R1+0xe24], R44 ;  /* 0x000e242c01007387 */ /* 0x0005e80000100800 */
[----:B--2---:R-:W2:Y:S04]  /*10370*/  LDL R44, [R1+0x400] ;  /* 0x00040000012c7983 */ /* 0x004ea80000100800 */
[----:B------:R3:W-:Y:S04]  /*10380*/  STL [R1+0xe20], R45 ;  /* 0x000e202d01007387 */ /* 0x0007e80000100800 */
[----:B---3--:R-:W3:Y:S04]  /*10390*/  LDL R45, [R1+0x404] ;  /* 0x00040400012d7983 */ /* 0x008ee80000100800 */
[----:B------:R4:W-:Y:S04]  /*103a0*/  STL [R1+0xe1c], R46 ;  /* 0x000e1c2e01007387 */ /* 0x0009e80000100800 */
[----:B----4-:R-:W4:Y:S04]  /*103b0*/  LDL R46, [R1+0x408] ;  /* 0x00040800012e7983 */ /* 0x010f280000100800 */
[----:B------:R0:W-:Y:S04]  /*103c0*/  STL [R1+0xe18], R47 ;  /* 0x000e182f01007387 */ /* 0x0001e80000100800 */
[----:B0-----:R-:W4:Y:S04]  /*103d0*/  LDL R47, [R1+0x40c] ;  /* 0x00040c00012f7983 */ /* 0x001f280000100800 */
        /* <DEDUP_REMOVED lines=89> */
[----:B0-----:R-:W4:Y:S04]  /*10970*/  LDL.LU R92, [R1+0x604] ;  /* 0x00060400015c7983 */ /* 0x001f280000300800 */
[----:B------:R0:W-:Y:S04]  /*10980*/  STL [R1+0xd60], R93 ;  /* 0x000d605d01007387 */ /* 0x0001e80000100800 */
[----:B0-----:R-:W4:Y:S04]  /*10990*/  LDL R93, [R1+0x5ac] ;  /* 0x0005ac00015d7983 */ /* 0x001f280000100800 */
[----:B------:R0:W-:Y:S04]  /*109a0*/  STL [R1+0xd5c], R94 ;  /* 0x000d5c5e01007387 */ /* 0x0001e80000100800 */
[----:B0-----:R-:W4:Y:S04]  /*109b0*/  LDL.LU R94, [R1+0x600] ;  /* 0x00060000015e7983 */ /* 0x001f280000300800 */
        /* <DEDUP_REMOVED lines=26> */
[----:B-----5:R0:W-:Y:S04]  /*10b60*/  STL [R1+0xd24], R108 ;  /* 0x000d246c01007387 */ /* 0x0201e80000100800 */
        /* <DEDUP_REMOVED lines=90> */
[----:B0-----:R-:W4:Y:S01]  /*11110*/  LDL R0, [R1+0x4c0] ;  /* 0x0004c00001007983 */ /* 0x001f220000100800 */
[----:B--2---:R-:W-:-:S01]  /*11120*/  FADD R4, R44, R4 ;  /* 0x000000042c047221 */ /* 0x004fc20000000000 */
[----:B---3--:R-:W-:Y:S01]  /*11130*/  FADD R5, R45, R5 ;  /* 0x000000052d057221 */ /* 0x008fe20000000000 */
[----:B----4-:R-:W-:-:S01]  /*11140*/  FADD R6, R46, R6 ;  /* 0x000000062e067221 */ /* 0x010fc20000000000 */
[----:B------:R-:W2:Y:S01]  /*11150*/  LDL.LU R44, [R1+0xe24] ;  /* 0x000e2400012c7983 */ /* 0x000ea20000300800 */
[----:B------:R-:W-:-:S01]  /*11160*/  FADD R7, R47, R7 ;  /* 0x000000072f077221 */ /* 0x000fc20000000000 */
[----:B------:R-:W-:-:S02]  /*11170*/  FADD R8, R48, R8 ;  /* 0x0000000830087221 */ /* 0x000fc40000000000 */
[----:B------:R-:W3:Y:S01]  /*11180*/  LDL.LU R45, [R1+0xe20] ;  /* 0x000e2000012d7983 */ /* 0x000ee20000300800 */
[----:B------:R-:W-:-:S03]  /*11190*/  FADD R9, R49, R9 ;  /* 0x0000000931097221 */ /* 0x000fc60000000000 */
[----:B------:R-:W4:Y:S01]  /*111a0*/  LDL.LU R46, [R1+0xe1c] ;  /* 0x000e1c00012e7983 */ /* 0x000f220000300800 */
        /* <DEDUP_REMOVED lines=80> */
[----:B------:R-:W-:-:S01]  /*116b0*/  FADD R178, R90, R178 ;  /* 0x000000b25ab27221 */ /* 0x000fc20000000000 */
[----:B------:R-:W-:Y:S02]  /*116c0*/  FADD R94, R95, R94 ;  /* 0x0000005e5f5e7221 */ /* 0x000fe40000000000 */
[----:B------:R-:W4:Y:S01]  /*116d0*/  LDL.LU R87, [R1+0xd78] ;  /* 0x000d780001577983 */ /* 0x000f220000300800 */
[----:B------:R-:W-:-:S03]  /*116e0*/  FADD R179, R91, R179 ;  /* 0x000000b35bb37221 */ /* 0x000fc60000000000 */
[----:B------:R-:W4:Y:S01]  /*116f0*/  LDL.LU R88, [R1+0xd74] ;  /* 0x000d740001587983 */ /* 0x000f220000300800 */
[----:B------:R-:W-:-:S03]  /*11700*/  FADD R92, R93, R92 ;  /* 0x0000005c5d5c7221 */ /* 0x000fc60000000000 */
[----:B------:R-:W4:Y:S04]  /*11710*/  LDL.LU R89, [R1+0xd70] ;  /* 0x000d700001597983 */ /* 0x000f280000300800 */
[----:B------:R-:W4:Y:S04]  /*11720*/  LDL.LU R90, [R1+0xd6c] ;  /* 0x000d6c00015a7983 */ /* 0x000f280000300800 */
[----:B------:R-:W4:Y:S01]  /*11730*/  LDL.LU R91, [R1+0xd68] ;  /* 0x000d6800015b7983 */ /* 0x000f220000300800 */
[----:B------:R-:W-:-:S01]  /*11740*/  FADD R188, R145, R188 ;  /* 0x000000bc91bc7221 */ /* 0x000fc20000000000 */
[----:B------:R-:W-:Y:S01]  /*11750*/  FADD R189, R144, R189 ;  /* 0x000000bd90bd7221 */ /* 0x000fe20000000000 */
        /* <DEDUP_REMOVED lines=53> */
[----:B------:R-:W-:-:S02]  /*11ab0*/  FADD R182, R151, R182 ;  /* 0x000000b697b67221 */ /* 0x000fc40000000000 */
[----:B------:R-:W2:Y:S04]  /*11ac0*/  LDL R151, [R1+0x5b0] ;  /* 0x0005b00001977983 */ /* 0x000ea80000100800 */
[----:B------:R-:W2:Y:S04]  /*11ad0*/  LDL.LU R150, [R1+0x608] ;  /* 0x0006080001967983 */ /* 0x000ea80000300800 */
[----:B------:R0:W-:Y:S04]  /*11ae0*/  STL [R1+0x600], R94 ;  /* 0x0006005e01007387 */ /* 0x0001e80000100800 */
[----:B------:R-:W3:Y:S01]  /*11af0*/  LDL R149, [R1+0x5b4] ;  /* 0x0005b40001957983 */ /* 0x000ee20000100800 */
[----:B------:R-:W-:-:S03]  /*11b00*/  FADD R181, R2, R181 ;  /* 0x000000b502b57221 */ /* 0x000fc60000000000 */
[----:B------:R1:W-:Y:S04]  /*11b10*/  STL [R1+0x604], R92 ;  /* 0x0006045c01007387 */ /* 0x0003e80000100800 */
[----:B------:R-:W3:Y:S04]  /*11b20*/  LDL.LU R148, [R1+0x60c] ;  /* 0x00060c0001947983 */ /* 0x000ee80000300800 */
[----:B------:R-:W4:Y:S01]  /*11b30*/  LDL R147, [R1+0x5b8] ;  /* 0x0005b80001937983 */ /* 0x000f220000100800 */
[----:B------:R-:W-:-:S03]  /*11b40*/  FADD R180, R0, R180 ;  /* 0x000000b400b47221 */ /* 0x000fc60000000000 */
[----:B------:R-:W4:Y:S04]  /*11b50*/  LDL.LU R146, [R1+0x610] ;  /* 0x0006100001927983 */ /* 0x000f280000300800 */
[----:B------:R-:W4:Y:S04]  /*11b60*/  LDL R145, [R1+0x5bc] ;  /* 0x0005bc0001917983 */ /* 0x000f280000100800 */
        /* <DEDUP_REMOVED lines=50> */
[----:B0-----:R-:W4:Y:S04]  /*11e90*/  LDL.LU R94, [R1+0x678] ;  /* 0x00067800015e7983 */ /* 0x001f280000300800 */
[----:B------:R-:W4:Y:S04]  /*11ea0*/  LDL R93, [R1+0x224] ;  /* 0x00022400015d7983 */ /* 0x000f280000100800 */
[----:B------:R-:W4:Y:S04]  /*11eb0*/  LDL.LU R2, [R1+0x67c] ;  /* 0x00067c0001027983 */ /* 0x000f280000300800 */
[----:B-1----:R-:W4:Y:S04]  /*11ec0*/  LDL R92, [R1+0x228] ;  /* 0x00022800015c7983 */ /* 0x002f280000100800 */
[----:B------:R-:W4:Y:S01]  /*11ed0*/  LDL.LU R0, [R1+0x680] ;  /* 0x0006800001007983 */ /* 0x000f220000300800 */
[----:B--2---:R-:W-:-:S05]  /*11ee0*/  FADD R150, R151, R150 ;  /* 0x0000009697967221 */ /* 0x004fca0000000000 */
[----:B------:R0:W-:Y:S01]  /*11ef0*/  STL [R1+0x608], R150 ;  /* 0x0006089601007387 */ /* 0x0001e20000100800 */
[----:B---3--:R-:W-:-:S01]  /*11f00*/  FADD R148, R149, R148 ;  /* 0x0000009495947221 */ /* 0x008fc20000000000 */
[----:B----4-:R-:W-:-:S04]  /*11f10*/  FADD R146, R147, R146 ;  /* 0x0000009293927221 */ /* 0x010fc80000000000 */
[----:B------:R1:W-:Y:S01]  /*11f20*/  STL [R1+0x60c], R148 ;  /* 0x00060c9401007387 */ /* 0x0003e20000100800 */
[----:B------:R-:W-:-:S03]  /*11f30*/  FADD R144, R145, R144 ;  /* 0x0000009091907221 */ /* 0x000fc60000000000 */
        /* <DEDUP_REMOVED lines=48> */
[----:B------:R4:W-:Y:S04]  /*12240*/  STL [R1+0x670], R98 ;  /* 0x0006706201007387 */ /* 0x0009e80000100800 */
[----:B------:R4:W-:Y:S01]  /*12250*/  STL [R1+0x674], R96 ;  /* 0x0006746001007387 */ /* 0x0009e20000100800 */
[----:B------:R-:W-:-:S03]  /*12260*/  FADD R94, R95, R94 ;  /* 0x0000005e5f5e7221 */ /* 0x000fc60000000000 */
[----:B------:R-:W4:Y:S04]  /*12270*/  LDL R151, [R1+0x22c] ;  /* 0x00022c0001977983 */ /* 0x000f280000100800 */
[----:B------:R4:W-:Y:S01]  /*12280*/  STL [R1+0x678], R94 ;  /* 0x0006785e01007387 */ /* 0x0009e20000100800 */
[----:B------:R-:W-:-:S03]  /*12290*/  FADD R2, R93, R2 ;  /* 0x000000025d027221 */ /* 0x000fc60000000000 */
[----:B0-----:R-:W4:Y:S04]  /*122a0*/  LDL.LU R150, [R1+0x684] ;  /* 0x0006840001967983 */ /* 0x001f280000300800 */
[----:B------:R0:W-:Y:S01]  /*122b0*/  STL [R1+0x67c], R2 ;  /* 0x00067c0201007387 */ /* 0x0001e20000100800 */
[----:B------:R-:W-:-:S03]  /*122c0*/  FADD R0, R92, R0 ;  /* 0x000000005c007221 */ /* 0x000fc60000000000 */
[----:B------:R-:W4:Y:S04]  /*122d0*/  LDL R149, [R1+0x230] ;  /* 0x0002300001957983 */ /* 0x000f280000100800 */
[----:B------:R0:W-:Y:S04]  /*122e0*/  STL [R1+0x680], R0 ;  /* 0x0006800001007387 */ /* 0x0001e80000100800 */
[----:B-1----:R-:W4:Y:S04]  /*122f0*/  LDL.LU R148, [R1+0x688] ;  /* 0x0006880001947983 */ /* 0x002f280000300800 */
[----:B------:R-:W4:Y:S04]  /*12300*/  LDL R147, [R1+0x234] ;  /* 0x0002340001937983 */ /* 0x000f280000100800 */
[----:B--2---:R-:W2:Y:S04]  /*12310*/  LDL.LU R146, [R1+0x68c] ;  /* 0x00068c0001927983 */ /* 0x004ea80000300800 */
[----:B------:R-:W2:Y:S04]  /*12320*/  LDL R145, [R1+0x238] ;  /* 0x0002380001917983 */ /* 0x000ea80000100800 */
[----:B---3--:R-:W3:Y:S04]  /*12330*/  LDL.LU R144, [R1+0x690] ;  /* 0x0006900001907983 */ /* 0x008ee80000300800 */
[----:B------:R-:W3:Y:S04]  /*12340*/  LDL R143, [R1+0x23c] ;  /* 0x00023c00018f7983 */ /* 0x000ee80000100800 */
[----:B----4-:R-:W4:Y:S04]  /*12350*/  LDL.LU R142, [R1+0x694] ;  /* 0x00069400018e7983 */ /* 0x010f280000300800 */
        /* <DEDUP_REMOVED lines=51> */
[----:B------:R-:W4:Y:S01]  /*12690*/  LDL.LU R0, [R1+0x6fc] ;  /* 0x0006fc0001007983 */ /* 0x000f220000300800 */
[----:B------:R-:W-:-:S05]  /*126a0*/  FADD R150, R151, R150 ;  /* 0x0000009697967221 */ /* 0x000fca0000000000 */
[----:B------:R0:W-:Y:S01]  /*126b0*/  STL [R1+0x684], R150 ;  /* 0x0006849601007387 */ /* 0x0001e20000100800 */
[----:B------:R-:W-:-:S01]  /*126c0*/  FADD R148, R149, R148 ;  /* 0x0000009495947221 */ /* 0x000fc20000000000 */
[----:B--2---:R-:W-:-:S04]  /*126d0*/  FADD R146, R147, R146 ;  /* 0x0000009293927221 */ /* 0x004fc80000000000 */
[----:B------:R1:W-:Y:S01]  /*126e0*/  STL [R1+0x688], R148 ;  /* 0x0006889401007387 */ /* 0x0003e20000100800 */
[----:B---3--:R-:W-:-:S03]  /*126f0*/  FADD R144, R145, R144 ;  /* 0x0000009091907221 */ /* 0x008fc60000000000 */
[----:B------:R2:W-:Y:S01]  /*12700*/  STL [R1+0x68c], R146 ;  /* 0x00068c9201007387 */ /* 0x0005e20000100800 */
[----:B----4-:R-:W-:-:S03]  /*12710*/  FADD R142, R143, R142 ;  /* 0x0000008e8f8e7221 */ /* 0x010fc60000000000 */
        /* <DEDUP_REMOVED lines=241> */
[----:B------:R-:W-:Y:S01]  /*13630*/  STL [R1+0x77c], R150 ;  /* 0x00077c9601007387 */ /* 0x000fe20000100800 */
[----:B------:R-:W-:-:S01]  /*13640*/  FADD R148, R149, R148 ;  /* 0x0000009495947221 */ /* 0x000fc20000000000 */
[----:B--2---:R-:W-:-:S04]  /*13650*/  FADD R146, R147, R146 ;  /* 0x0000009293927221 */ /* 0x004fc80000000000 */
[----:B------:R-:W-:Y:S01]  /*13660*/  STL [R1+0x780], R148 ;  /* 0x0007809401007387 */ /* 0x000fe20000100800 */
[----:B---3--:R-:W-:-:S03]  /*13670*/  FADD R144, R145, R144 ;  /* 0x0000009091907221 */ /* 0x008fc60000000000 */
[----:B------:R-:W-:Y:S01]  /*13680*/  STL [R1+0x784], R146 ;  /* 0x0007849201007387 */ /* 0x000fe20000100800 */
[----:B----4-:R-:W-:-:S03]  /*13690*/  FADD R142, R143, R142 ;  /* 0x0000008e8f8e7221 */ /* 0x010fc60000000000 */
[----:B------:R-:W-:Y:S01]  /*136a0*/  STL [R1+0x788], R144 ;  /* 0x0007889001007387 */ /* 0x000fe20000100800 */
[----:B------:R-:W-:-:S03]  /*136b0*/  FADD R140, R141, R140 ;  /* 0x0000008c8d8c7221 */ /* 0x000fc60000000000 */
        /* <DEDUP_REMOVED lines=44> */
[----:B------:R-:W-:Y:S04]  /*13980*/  STL [R1+0x7e4], R98 ;  /* 0x0007e46201007387 */ /* 0x000fe80000100800 */
[----:B------:R-:W-:Y:S01]  /*13990*/  STL [R1+0x7e8], R96 ;  /* 0x0007e86001007387 */ /* 0x000fe20000100800 */
[----:B------:R-:W-:-:S01]  /*139a0*/  FADD R94, R95, R94 ;  /* 0x0000005e5f5e7221 */ /* 0x000fc20000000000 */
[----:B------:R-:W-:Y:S01]  /*139b0*/  FADD R2, R93, R2 ;  /* 0x000000025d027221 */ /* 0x000fe20000000000 */
[----:B------:R-:W-:-:S02]  /*139c0*/  FADD R0, R92, R0 ;  /* 0x000000005c007221 */ /* 0x000fc40000000000 */
[----:B------:R-:W2:Y:S04]  /*139d0*/  LDL R92, [R1+0x3a0] ;  /* 0x0003a000015c7983 */ /* 0x000ea80000100800 */
[----:B------:R0:W-:Y:S04]  /*139e0*/  STL [R1+0x7ec], R94 ;  /* 0x0007ec5e01007387 */ /* 0x0001e80000100800 */
[----:B------:R-:W2:Y:S04]  /*139f0*/  LDL.LU R93, [R1+0x7f8] ;  /* 0x0007f800015d7983 */ /* 0x000ea80000300800 */
[----:B------:R1:W-:Y:S04]  /*13a00*/  STL [R1+0x7f0], R2 ;  /* 0x0007f00201007387 */ /* 0x0003e80000100800 */
[----:B0-----:R-:W3:Y:S04]  /*13a10*/  LDL R94, [R1+0x3a4] ;  /* 0x0003a400015e7983 */ /* 0x001ee80000100800 */
[----:B------:R0:W-:Y:S04]  /*13a20*/  STL [R1+0x7f4], R0 ;  /* 0x0007f40001007387 */ /* 0x0001e80000100800 */
[----:B------:R-:W3:Y:S04]  /*13a30*/  LDL.LU R95, [R1+0x7fc] ;  /* 0x0007fc00015f7983 */ /* 0x000ee80000300800 */
        /* <DEDUP_REMOVED lines=44> */
[----:B------:R-:W4:Y:S04]  /*13d00*/  LDL R111, [R1] ;  /* 0x00000000016f7983 */ /* 0x000f280000100800 */
        /* <DEDUP_REMOVED lines=10> */
[----:B-1----:R-:W4:Y:S04]  /*13db0*/  LDL.LU R2, [R1+0x86c] ;  /* 0x00086c0001027983 */ /* 0x002f280000300800 */
[----:B------:R-:W4:Y:S04]  /*13dc0*/  LDL R100, [R1+0x18] ;  /* 0x0000180001647983 */ /* 0x000f280000100800 */
[----:B0-----:R-:W4:Y:S01]  /*13dd0*/  LDL.LU R0, [R1+0x870] ;  /* 0x0008700001007983 */ /* 0x001f220000300800 */
[----:B--2---:R-:W-:-:S03]  /*13de0*/  FADD R93, R92, R93 ;  /* 0x0000005d5c5d7221 */ /* 0x004fc60000000000 */
[----:B------:R-:W2:Y:S04]  /*13df0*/  LDL.LU R92, [R1+0xd64] ;  /* 0x000d6400015c7983 */ /* 0x000ea80000300800 */
[----:B------:R0:W-:Y:S01]  /*13e00*/  STL [R1+0x7f8], R93 ;  /* 0x0007f85d01007387 */ /* 0x0001e20000100800 */
[----:B---3--:R-:W-:-:S03]  /*13e10*/  FADD R95, R94, R95 ;  /* 0x0000005f5e5f7221 */ /* 0x008fc60000000000 */
[----:B0-----:R-:W3:Y:S04]  /*13e20*/  LDL.LU R93, [R1+0xd60] ;  /* 0x000d6000015d7983 */ /* 0x001ee80000300800 */
[----:B------:R-:W3:Y:S01]  /*13e30*/  LDL.LU R94, [R1+0xd5c] ;  /* 0x000d5c00015e7983 */ /* 0x000ee20000300800 */
[----:B----4-:R-:W-:-:S03]  /*13e40*/  FADD R97, R96, R97 ;  /* 0x0000006160617221 */ /* 0x010fc60000000000 */
[----:B------:R0:W-:Y:S01]  /*13e50*/  STL [R1+0x7fc], R95 ;  /* 0x0007fc5f01007387 */ /* 0x0001e20000100800 */
[----:B------:R-:W-:-:S03]  /*13e60*/  FADD R99, R98, R99 ;  /* 0x0000006362637221 */ /* 0x000fc60000000000 */
[----:B0-----:R-:W4:Y:S04]  /*13e70*/  LDL.LU R95, [R1+0xd58] ;  /* 0x000d5800015f7983 */ /* 0x001f280000300800 */
[----:B------:R-:W4:Y:S01]  /*13e80*/  LDL.LU R96, [R1+0xd54] ;  /* 0x000d540001607983 */ /* 0x000f220000300800 */
[----:B------:R-:W-:-:S03]  /*13e90*/  FADD R150, R151, R150 ;  /* 0x0000009697967221 */ /* 0x000fc60000000000 */
[----:B------:R0:W-:Y:S01]  /*13ea0*/  STL [R1+0x800], R97 ;  /* 0x0008006101007387 */ /* 0x0001e20000100800 */
[----:B------:R-:W-:-:S03]  /*13eb0*/  FADD R148, R149, R148 ;  /* 0x0000009495947221 */ /* 0x000fc60000000000 */
[----:B0-----:R-:W4:Y:S01]  /*13ec0*/  LDL.LU R97, [R1+0xd50] ;  /* 0x000d500001617983 */ /* 0x001f220000300800 */
[----:B------:R-:W-:-:S03]  /*13ed0*/  FADD R146, R147, R146 ;  /* 0x0000009293927221 */ /* 0x000fc60000000000 */
[----:B------:R-:W4:Y:S04]  /*13ee0*/  LDL.LU R98, [R1+0xd4c] ;  /* 0x000d4c0001627983 */ /* 0x000f280000300800 */
[----:B------:R0:W-:Y:S01]  /*13ef0*/  STL [R1+0x804], R99 ;  /* 0x0008046301007387 */ /* 0x0001e20000100800 */
[----:B------:R-:W-:-:S03]  /*13f00*/  FADD R144, R145, R144 ;  /* 0x0000009091907221 */ /* 0x000fc60000000000 */
[----:B0-----:R-:W4:Y:S01]  /*13f10*/  LDL.LU R99, [R1+0xd48] ;  /* 0x000d480001637983 */ /* 0x001f220000300800 */
[----:B------:R-:W-:-:S03]  /*13f20*/  FADD R142, R143, R142 ;  /* 0x0000008e8f8e7221 */ /* 0x000fc60000000000 */
[----:B------:R-:W-:Y:S04]  /*13f30*/  STL [R1+0x808], R150 ;  /* 0x0008089601007387 */ /* 0x000fe80000100800 */
[----:B------:R-:W-:Y:S01]  /*13f40*/  STL [R1+0x80c], R148 ;  /* 0x00080c9401007387 */ /* 0x000fe20000100800 */
[----:B------:R-:W-:-:S03]  /*13f50*/  FADD R140, R141, R140 ;  /* 0x0000008c8d8c7221 */ /* 0x000fc60000000000 */
[----:B------:R-:W-:Y:S01]  /*13f60*/  STL [R1+0x810], R146 ;  /* 0x0008109201007387 */ /* 0x000fe20000100800 */
[----:B------:R-:W-:-:S03]  /*13f70*/  FADD R138, R139, R138 ;  /* 0x0000008a8b8a7221 */ /* 0x000fc60000000000 */
[----:B------:R-:W-:Y:S04]  /*13f80*/  STL [R1+0x814], R144 ;  /* 0x0008149001007387 */ /* 0x000fe80000100800 */
[----:B------:R-:W-:Y:S01]  /*13f90*/  STL [R1+0x818], R142 ;  /* 0x0008188e01007387 */ /* 0x000fe20000100800 */
[----:B------:R-:W-:-:S03]  /*13fa0*/  FADD R136, R137, R136 ;  /* 0x0000008889887221 */ /* 0x000fc60000000000 */
[----:B------:R-:W-:Y:S04]  /*13fb0*/  STL [R1+0x81c], R140 ;  /* 0x00081c8c01007387 */ /* 0x000fe80000100800 */
        /* <DEDUP_REMOVED lines=34> */
[----:B------:R-:W-:-:S03]  /*141e0*/  FADD R102, R103, R102 ;  /* 0x0000006667667221 */ /* 0x000fc60000000000 */
[----:B------:R-:W2:Y:S04]  /*141f0*/  LDL R115, [R1+0x1c] ;  /* 0x00001c0001737983 */ /* 0x000ea80000100800 */
[----:B------:R0:W-:Y:S01]  /*14200*/  STL [R1+0x868], R102 ;  /* 0x0008686601007387 */ /* 0x0001e20000100800 */
[----:B------:R-:W-:-:S03]  /*14210*/  FADD R2, R101, R2 ;  /* 0x0000000265027221 */ /* 0x000fc60000000000 */
[----:B------:R-:W2:Y:S04]  /*14220*/  LDL.LU R113, [R1+0x874] ;  /* 0x0008740001717983 */ /* 0x000ea80000300800 */
[----:B------:R1:W-:Y:S01]  /*14230*/  STL [R1+0x86c], R2 ;  /* 0x00086c0201007387 */ /* 0x0003e20000100800 */
[----:B------:R-:W-:-:S03]  /*14240*/  FADD R0, R100, R0 ;  /* 0x0000000064007221 */ /* 0x000fc60000000000 */
[----:B------:R-:W3:Y:S04]  /*14250*/  LDL R111, [R1+0x20] ;  /* 0x00002000016f7983 */ /* 0x000ee80000100800 */
[----:B------:R1:W-:Y:S04]  /*14260*/  STL [R1+0x870], R0 ;  /* 0x0008700001007387 */ /* 0x0003e80000100800 */
[----:B------:R-:W3:Y:S04]  /*14270*/  LDL.LU R109, [R1+0x878] ;  /* 0x00087800016d7983 */ /* 0x000ee80000300800 */
[----:B------:R-:W4:Y:S04]  /*14280*/  LDL R107, [R1+0x24] ;  /* 0x00002400016b7983 */ /* 0x000f280000100800 */
[----:B------:R-:W4:Y:S04]  /*14290*/  LDL.LU R105, [R1+0x87c] ;  /* 0x00087c0001697983 */ /* 0x000f280000300800 */
[----:B------:R-:W4:Y:S04]  /*142a0*/  LDL R103, [R1+0x28] ;  /* 0x0000280001677983 */ /* 0x000f280000100800 */
[----:B------:R-:W4:Y:S04]  /*142b0*/  LDL.LU R101, [R1+0x880] ;  /* 0x0008800001657983 */ /* 0x000f280000300800 */
        /* <DEDUP_REMOVED lines=33> */
[----:B------:R-:W4:Y:S04]  /*144d0*/  LDL.LU R0, [R1+0x8ec] ;  /* 0x0008ec0001007983 */ /* 0x000f280000300800 */
[----:B------:R-:W4:Y:S04]  /*144e0*/  LDL.LU R128, [R1+0x8d0] ;  /* 0x0008d00001807983 */ /* 0x000f280000300800 */
[----:B------:R-:W4:Y:S01]  /*144f0*/  LDL.LU R130, [R1+0x8cc] ;  /* 0x0008cc0001827983 */ /* 0x000f220000300800 */
[----:B--2---:R-:W-:-:S05]  /*14500*/  FADD R113, R115, R113 ;  /* 0x0000007173717221 */ /* 0x004fca0000000000 */
[----:B------:R-:W-:Y:S04]  /*14510*/  STL [R1+0x874], R113 ;  /* 0x0008747101007387 */ /* 0x000fe80000100800 */
[----:B------:R-:W2:Y:S01]  /*14520*/  LDL.LU R132, [R1+0x8c8] ;  /* 0x0008c80001847983 */ /* 0x000ea20000300800 */
[----:B---3--:R-:W-:-:S05]  /*14530*/  FADD R109, R111, R109 ;  /* 0x0000006d6f6d7221 */ /* 0x008fca0000000000 */
[----:B------:R-:W-:Y:S01]  /*14540*/  STL [R1+0x878], R109 ;  /* 0x0008786d01007387 */ /* 0x000fe20000100800 */
[----:B----4-:R-:W-:-:S01]  /*14550*/  FADD R105, R107, R105 ;  /* 0x000000696b697221 */ /* 0x010fc20000000000 */
[----:B------:R-:W-:-:S05]  /*14560*/  FADD R101, R103, R101 ;  /* 0x0000006567657221 */ /* 0x000fca0000000000 */
[----:B------:R0:W-:Y:S04]  /*14570*/  STL [R1+0x880], R101 ;  /* 0x0008806501007387 */ /* 0x0001e80000100800 */
[----:B------:R1:W-:Y:S04]  /*14580*/  STL [R1+0x87c], R105 ;  /* 0x00087c6901007387 */ /* 0x0003e80000100800 */
[----:B0-----:R-:W3:Y:S04]  /*14590*/  LDL.LU R101, [R1+0x884] ;  /* 0x0008840001657983 */ /* 0x001ee80000300800 */
[----:B------:R-:W4:Y:S04]  /*145a0*/  LDL.LU R103, [R1+0x888] ;  /* 0x0008880001677983 */ /* 0x000f280000300800 */
[----:B-1----:R-:W4:Y:S04]  /*145b0*/  LDL.LU R105, [R1+0x88c] ;  /* 0x00088c0001697983 */ /* 0x002f280000300800 */
[----:B------:R-:W4:Y:S04]  /*145c0*/  LDL.LU R107, [R1+0x890] ;  /* 0x00089000016b7983 */ /* 0x000f280000300800 */
        /* <DEDUP_REMOVED lines=22> */
[----:B--2---:R-:W-:Y:S01]  /*14730*/  FADD R132, R133, R132 ;  /* 0x0000008485847221 */ /* 0x004fe20000000000 */
[----:B---3--:R-:W-:-:S02]  /*14740*/  FADD R101, R100, R101 ;  /* 0x0000006564657221 */ /* 0x008fc40000000000 */
[----:B------:R-:W2:Y:S01]  /*14750*/  LDL.LU R100, [R1+0xd44] ;  /* 0x000d440001647983 */ /* 0x000ea20000300800 */
[----:B----4-:R-:W-:-:S03]  /*14760*/  FADD R103, R102, R103 ;  /* 0x0000006766677221 */ /* 0x010fc60000000000 */
[----:B------:R0:W-:Y:S01]  /*14770*/  STL [R1+0x884], R101 ;  /* 0x0008846501007387 */ /* 0x0001e20000100800 */
[----:B------:R-:W-:-:S01]  /*14780*/  FADD R105, R104, R105 ;  /* 0x0000006968697221 */ /* 0x000fc20000000000 */
[----:B------:R-:W-:Y:S02]  /*14790*/  FADD R107, R106, R107 ;  /* 0x0000006b6a6b7221 */ /* 0x000fe40000000000 */
[----:B0-----:R-:W3:Y:S04]  /*147a0*/  LDL.LU R101, [R1+0xd40] ;  /* 0x000d400001657983 */ /* 0x001ee80000300800 */
[----:B------:R-:W4:Y:S04]  /*147b0*/  LDL.LU R102, [R1+0xd3c] ;  /* 0x000d3c0001667983 */ /* 0x000f280000300800 */
[----:B------:R0:W-:Y:S01]  /*147c0*/  STL [R1+0x888], R103 ;  /* 0x0008886701007387 */ /* 0x0001e20000100800 */
[----:B------:R-:W-:-:S01]  /*147d0*/  FADD R109, R108, R109 ;  /* 0x0000006d6c6d7221 */ /* 0x000fc20000000000 */
[----:B------:R-:W-:-:S02]  /*147e0*/  FADD R111, R110, R111 ;  /* 0x0000006f6e6f7221 */ /* 0x000fc40000000000 */
[----:B0-----:R-:W4:Y:S04]  /*147f0*/  LDL.LU R103, [R1+0xd38] ;  /* 0x000d380001677983 */ /* 0x001f280000300800 */
[----:B------:R-:W4:Y:S04]  /*14800*/  LDL.LU R104, [R1+0xd34] ;  /* 0x000d340001687983 */ /* 0x000f280000300800 */
[----:B------:R0:W-:Y:S01]  /*14810*/  STL [R1+0x88c], R105 ;  /* 0x00088c6901007387 */ /* 0x0001e20000100800 */
[----:B------:R-:W-:-:S03]  /*14820*/  FADD R113, R112, R113 ;  /* 0x0000007170717221 */ /* 0x000fc60000000000 */
[----:B0-----:R-:W4:Y:S04]  /*14830*/  LDL.LU R105, [R1+0xd30] ;  /* 0x000d300001697983 */ /* 0x001f280000300800 */
[----:B------:R-:W4:Y:S04]  /*14840*/  LDL.LU R106, [R1+0xd2c] ;  /* 0x000d2c00016a7983 */ /* 0x000f280000300800 */
[----:B------:R0:W-:Y:S01]  /*14850*/  STL [R1+0x890], R107 ;  /* 0x0008906b01007387 */ /* 0x0001e20000100800 */
[----:B------:R-:W-:-:S01]  /*14860*/  FADD R115, R114, R115 ;  /* 0x0000007372737221 */ /* 0x000fc20000000000 */
[----:B------:R-:W-:-:S02]  /*14870*/  FADD R150, R151, R150 ;  /* 0x0000009697967221 */ /* 0x000fc40000000000 */
        /* <DEDUP_REMOVED lines=9> */
[----:B------:R-:W-:Y:S01]  /*14910*/  FADD R142, R143, R142 ;  /* 0x0000008e8f8e7221 */ /* 0x000fe20000000000 */
[----:B------:R-:W-:-:S01]  /*14920*/  FADD R140, R141, R140 ;  /* 0x0000008c8d8c7221 */ /* 0x000fc20000000000 */
        /* <DEDUP_REMOVED lines=8> */
[----:B------:R0:W-:Y:S04]  /*149b0*/  STL [R1+0x8a0], R115 ;  /* 0x0008a07301007387 */ /* 0x0001e80000100800 */
[----:B0-----:R-:W4:Y:S04]  /*149c0*/  LDL.LU R115, [R1+0xd08] ;  /* 0x000d080001737983 */ /* 0x001f280000300800 */
[----:B------:R-:W-:Y:S04]  /*149d0*/  STL [R1+0x8a4], R150 ;  /* 0x0008a49601007387 */ /* 0x000fe80000100800 */
        /* <DEDUP_REMOVED lines=15> */
[----:B------:R-:W2:Y:S04]  /*14ad0*/  LDL R137, [R1+0x98] ;  /* 0x0000980001897983 */ /* 0x000ea80000100800 */
[----:B------:R-:W-:Y:S04]  /*14ae0*/  STL [R1+0x8e4], R118 ;  /* 0x0008e47601007387 */ /* 0x000fe80000100800 */
[----:B------:R-:W2:Y:S04]  /*14af0*/  LDL.LU R129, [R1+0x8f0] ;  /* 0x0008f00001817983 */ /* 0x000ea80000300800 */
[----:B------:R0:W-:Y:S04]  /*14b00*/  STL [R1+0x8e8], R2 ;  /* 0x0008e80201007387 */ /* 0x0001e80000100800 */
[----:B------:R-:W3:Y:S04]  /*14b10*/  LDL R131, [R1+0x9c] ;  /* 0x00009c0001837983 */ /* 0x000ee80000100800 */
[----:B------:R1:W-:Y:S04]  /*14b20*/  STL [R1+0x8ec], R0 ;  /* 0x0008ec0001007387 */ /* 0x0003e80000100800 */
[----:B0-----:R-:W3:Y:S04]  /*14b30*/  LDL.LU R2, [R1+0x8f4] ;  /* 0x0008f40001027983 */ /* 0x001ee80000300800 */
[----:B------:R-:W4:Y:S04]  /*14b40*/  LDL R133, [R1+0xa0] ;  /* 0x0000a00001857983 */ /* 0x000f280000100800 */
[----:B-1----:R-:W4:Y:S04]  /*14b50*/  LDL.LU R0, [R1+0x8f8] ;  /* 0x0008f80001007983 */ /* 0x002f280000300800 */
[----:B------:R-:W4:Y:S04]  /*14b60*/  LDL R135, [R1+0xa4] ;  /* 0x0000a40001877983 */ /* 0x000f280000100800 */
[----:B------:R-:W4:Y:S04]  /*14b70*/  LDL.LU R121, [R1+0x8fc] ;  /* 0x0008fc0001797983 */ /* 0x000f280000300800 */
[----:B------:R-:W4:Y:S04]  /*14b80*/  LDL R119, [R1+0xa8] ;  /* 0x0000a80001777983 */ /* 0x000f280000100800 */
[----:B------:R-:W4:Y:S04]  /*14b90*/  LDL.LU R117, [R1+0x900] ;  /* 0x0009000001757983 */ /* 0x000f280000300800 */
        /* <DEDUP_REMOVED lines=22> */
[----:B------:R-:W4:Y:S01]  /*14d00*/  LDL.LU R139, [R1+0x904] ;  /* 0x00090400018b7983 */ /* 0x000f220000300800 */
[----:B--2---:R-:W-:-:S05]  /*14d10*/  FADD R129, R137, R129 ;  /* 0x0000008189817221 */ /* 0x004fca0000000000 */
[----:B------:R0:W-:Y:S04]  /*14d20*/  STL [R1+0x8f0], R129 ;  /* 0x0008f08101007387 */ /* 0x0001e80000100800 */
[----:B0-----:R-:W2:Y:S01]  /*14d30*/  LDL.LU R129, [R1+0x948] ;  /* 0x0009480001817983 */ /* 0x001ea20000300800 */
[----:B---3--:R-:W-:-:S03]  /*14d40*/  FADD R2, R131, R2 ;  /* 0x0000000283027221 */ /* 0x008fc60000000000 */
[----:B------:R-:W3:Y:S01]  /*14d50*/  LDL.LU R131, [R1+0x944] ;  /* 0x0009440001837983 */ /* 0x000ee20000300800 */
[----:B----4-:R-:W-:-:S03]  /*14d60*/  FADD R0, R133, R0 ;  /* 0x0000000085007221 */ /* 0x010fc60000000000 */
[----:B------:R0:W-:Y:S01]  /*14d70*/  STL [R1+0x8f4], R2 ;  /* 0x0008f40201007387 */ /* 0x0001e20000100800 */
[----:B------:R-:W-:-:S03]  /*14d80*/  FADD R121, R135, R121 ;  /* 0x0000007987797221 */ /* 0x000fc60000000000 */
[----:B0-----:R-:W4:Y:S04]  /*14d90*/  LDL.LU R2, [R1+0x908] ;  /* 0x0009080001027983 */ /* 0x001f280000300800 */
[----:B------:R0:W-:Y:S01]  /*14da0*/  STL [R1+0x8f8], R0 ;  /* 0x0008f80001007387 */ /* 0x0001e20000100800 */
[----:B------:R-:W-:-:S03]  /*14db0*/  FADD R117, R119, R117 ;  /* 0x0000007577757221 */ /* 0x000fc60000000000 */
[----:B0-----:R-:W2:Y:S04]  /*14dc0*/  LDL.LU R0, [R1+0x90c] ;  /* 0x00090c0001007983 */ /* 0x001ea80000300800 */
[----:B------:R-:W3:Y:S04]  /*14dd0*/  LDL.LU R133, [R1+0x940] ;  /* 0x0009400001857983 */ /* 0x000ee80000300800 */
[----:B------:R-:W3:Y:S04]  /*14de0*/  LDL.LU R135, [R1+0x93c] ;  /* 0x00093c0001877983 */ /* 0x000ee80000300800 */
[----:B------:R0:W-:Y:S04]  /*14df0*/  STL [R1+0x900], R117 ;  /* 0x0009007501007387 */ /* 0x0001e80000100800 */
[----:B------:R1:W-:Y:S04]  /*14e00*/  STL [R1+0x8fc], R121 ;  /* 0x0008fc7901007387 */ /* 0x0003e80000100800 */
[----:B0-----:R-:W3:Y:S04]  /*14e10*/  LDL.LU R117, [R1+0x910] ;  /* 0x0009100001757983 */ /* 0x001ee80000300800 */
[----:B------:R-:W3:Y:S04]  /*14e20*/  LDL.LU R119, [R1+0x914] ;  /* 0x0009140001777983 */ /* 0x000ee80000300800 */
[----:B------:R-:W3:Y:S04]  /*14e30*/  LDL.LU R151, [R1+0x918] ;  /* 0x0009180001977983 */ /* 0x000ee80000300800 */
[----:B------:R-:W3:Y:S04]  /*14e40*/  LDL.LU R149, [R1+0x91c] ;  /* 0x00091c0001957983 */ /* 0x000ee80000300800 */
[----:B-1----:R-:W3:Y:S04]  /*14e50*/  LDL.LU R121, [R1+0x920] ;  /* 0x0009200001797983 */ /* 0x002ee80000300800 */
[----:B------:R-:W3:Y:S04]  /*14e60*/  LDL.LU R137, [R1+0x938] ;  /* 0x0009380001897983 */ /* 0x000ee80000300800 */
[----:B------:R-:W3:Y:S04]  /*14e70*/  LDL.LU R147, [R1+0x924] ;  /* 0x0009240001937983 */ /* 0x000ee80000300800 */
[----:B------:R-:W3:Y:S04]  /*14e80*/  LDL.LU R145, [R1+0x928] ;  /* 0x0009280001917983 */ /* 0x000ee80000300800 */
[----:B------:R-:W3:Y:S01]  /*14e90*/  LDL.LU R143, [R1+0x92c] ;  /* 0x00092c00018f7983 */ /* 0x000ee20000300800 */
[----:B------:R-:W-:-:S05]  /*14ea0*/  FADD R139, R141, R139 ;  /* 0x0000008b8d8b7221 */ /* 0x000fca0000000000 */
[----:B------:R0:W-:Y:S04]  /*14eb0*/  STL [R1+0x904], R139 ;  /* 0x0009048b01007387 */ /* 0x0001e80000100800 */
[----:B------:R-:W3:Y:S04]  /*14ec0*/  LDL.LU R141, [R1+0x930] ;  /* 0x00093000018d7983 */ /* 0x000ee80000300800 */
[----:B0-----:R-:W3:Y:S01]  /*14ed0*/  LDL.LU R139, [R1+0x934] ;  /* 0x00093400018b7983 */ /* 0x001ee20000300800 */
[----:B------:R-:W-:-:S01]  /*14ee0*/  FADD R127, R128, R127 ;  /* 0x0000007f807f7221 */ /* 0x000fc20000000000 */
[----:B------:R-:W-:Y:S01]  /*14ef0*/  FADD R125, R126, R125 ;  /* 0x0000007d7e7d7221 */ /* 0x000fe20000000000 */
[----:B----4-:R-:W-:-:S02]  /*14f00*/  FADD R2, R124, R2 ;  /* 0x000000027c027221 */ /* 0x010fc40000000000 */
[----:B------:R-:W4:Y:S04]  /*14f10*/  LDL R124, [R1+0xfc] ;  /* 0x0000fc00017c7983 */ /* 0x000f280000100800 */
[----:B------:R0:W-:Y:S01]  /*14f20*/  STL [R1+0x908], R2 ;  /* 0x0009080201007387 */ /* 0x0001e20000100800 */
[----:B--2---:R-:W-:-:S03]  /*14f30*/  FADD R0, R122, R0 ;  /* 0x000000007a007221 */ /* 0x004fc60000000000 */
[----:B0-----:R-:W4:Y:S04]  /*14f40*/  LDL.LU R2, [R1+0x954] ;  /* 0x0009540001027983 */ /* 0x001f280000300800 */
[----:B------:R-:W2:Y:S04]  /*14f50*/  LDL R122, [R1+0x100] ;  /* 0x00010000017a7983 */ /* 0x000ea80000100800 */
[----:B------:R0:W-:Y:S04]  /*14f60*/  STL [R1+0x90c], R0 ;  /* 0x00090c0001007387 */ /* 0x0001e80000100800 */
[----:B0-----:R-:W2:Y:S01]  /*14f70*/  LDL.LU R0, [R1+0x958] ;  /* 0x0009580001007983 */ /* 0x001ea20000300800 */
[----:B---3--:R-:W-:-:S03]  /*14f80*/  FADD R117, R116, R117 ;  /* 0x0000007574757221 */ /* 0x008fc60000000000 */
[----:B------:R-:W3:Y:S01]  /*14f90*/  LDL.LU R116, [R1+0xd04] ;  /* 0x000d040001747983 */ /* 0x000ee20000300800 */
[----:B------:R-:W-:-:S03]  /*14fa0*/  FADD R119, R118, R119 ;  /* 0x0000007776777221 */ /* 0x000fc60000000000 */
[----:B------:R0:W-:Y:S01]  /*14fb0*/  STL [R1+0x910], R117 ;  /* 0x0009107501007387 */ /* 0x0001e20000100800 */
[----:B------:R-:W-:-:S01]  /*14fc0*/  FADD R151, R120, R151 ;  /* 0x0000009778977221 */ /* 0x000fc20000000000 */
[----:B------:R-:W-:Y:S02]  /*14fd0*/  FADD R149, R150, R149 ;  /* 0x0000009596957221 */ /* 0x000fe40000000000 */
[----:B0-----:R-:W3:Y:S01]  /*14fe0*/  LDL.LU R117, [R1+0xd00] ;  /* 0x000d000001757983 */ /* 0x001ee20000300800 */
[----:B------:R-:W-:-:S03]  /*14ff0*/  FADD R121, R123, R121 ;  /* 0x000000797b797221 */ /* 0x000fc60000000000 */
[----:B------:R-:W3:Y:S04]  /*15000*/  LDL.LU R118, [R1+0xcfc] ;  /* 0x000cfc0001767983 */ /* 0x000ee80000300800 */
[----:B------:R0:W-:Y:S01]  /*15010*/  STL [R1+0x914], R119 ;  /* 0x0009147701007387 */ /* 0x0001e20000100800 */
[----:B------:R-:W-:-:S01]  /*15020*/  FADD R147, R148, R147 ;  /* 0x0000009394937221 */ /* 0x000fc20000000000 */
[----:B------:R-:W-:Y:S02]  /*15030*/  FADD R145, R146, R145 ;  /* 0x0000009192917221 */ /* 0x000fe40000000000 */
[----:B0-----:R-:W3:Y:S01]  /*15040*/  LDL.LU R119, [R1+0xcf8] ;  /* 0x000cf80001777983 */ /* 0x001ee20000300800 */
[----:B------:R-:W-:-:S03]  /*15050*/  FADD R143, R144, R143 ;  /* 0x0000008f908f7221 */ /* 0x000fc60000000000 */
[----:B------:R-:W3:Y:S04]  /*15060*/  LDL.LU R120, [R1+0xcf4] ;  /* 0x000cf40001787983 */ /* 0x000ee80000300800 */
[----:B------:R-:W3:Y:S04]  /*15070*/  LDL R123, [R1+0x104] ;  /* 0x00010400017b7983 */ /* 0x000ee80000100800 */
[----:B------:R-:W-:Y:S01]  /*15080*/  STL [R1+0x918], R151 ;  /* 0x0009189701007387 */ /* 0x000fe20000100800 */
[----:B------:R-:W-:-:S03]  /*15090*/  FADD R137, R138, R137 ;  /* 0x000000898a897221 */ /* 0x000fc60000000000 */
[----:B------:R0:W-:Y:S01]  /*150a0*/  STL [R1+0x920], R121 ;  /* 0x0009207901007387 */ /* 0x0001e20000100800 */
[----:B------:R-:W-:-:S03]  /*150b0*/  FADD R135, R136, R135 ;  /* 0x0000008788877221 */ /* 0x000fc60000000000 */
[----:B------:R-:W-:Y:S01]  /*150c0*/  STL [R1+0x91c], R149 ;  /* 0x00091c9501007387 */ /* 0x000fe20000100800 */
[----:B------:R-:W-:-:S01]  /*150d0*/  FADD R133, R134, R133 ;  /* 0x0000008586857221 */ /* 0x000fc20000000000 */
[----:B------:R-:W-:Y:S02]  /*150e0*/  FADD R131, R132, R131 ;  /* 0x0000008384837221 */ /* 0x000fe40000000000 */
[----:B0-----:R-:W3:Y:S04]  /*150f0*/  LDL.LU R121, [R1+0x95c] ;  /* 0x00095c0001797983 */ /* 0x001ee80000300800 */
[----:B------:R-:W-:Y:S01]  /*15100*/  STL [R1+0x924], R147 ;  /* 0x0009249301007387 */ /* 0x000fe20000100800 */
[----:B------:R-:W-:-:S03]  /*15110*/  FADD R141, R142, R141 ;  /* 0x0000008d8e8d7221 */ /* 0x000fc60000000000 */
[----:B------:R-:W-:Y:S01]  /*15120*/  STL [R1+0x928], R145 ;  /* 0x0009289101007387 */ /* 0x000fe20000100800 */
[----:B------:R-:W-:-:S03]  /*15130*/  FADD R139, R140, R139 ;  /* 0x0000008b8c8b7221 */ /* 0x000fc60000000000 */
[----:B------:R0:W-:Y:S01]  /*15140*/  STL [R1+0x92c], R143 ;  /* 0x00092c8f01007387 */ /* 0x0001e20000100800 */
[----:B------:R-:W-:-:S03]  /*15150*/  FADD R129, R130, R129 ;  /* 0x0000008182817221 */ /* 0x000fc60000000000 */
[----:B------:R-:W-:Y:S04]  /*15160*/  STL [R1+0x930], R141 ;  /* 0x0009308d01007387 */ /* 0x000fe80000100800 */
[----:B------:R-:W-:Y:S04]  /*15170*/  STL [R1+0x934], R139 ;  /* 0x0009348b01007387 */ /* 0x000fe80000100800 */
[----:B------:R-:W-:Y:S04]  /*15180*/  STL [R1+0x938], R137 ;  /* 0x0009388901007387 */ /* 0x000fe80000100800 */
[----:B------:R-:W-:Y:S04]  /*15190*/  STL [R1+0x93c], R135 ;  /* 0x00093c8701007387 */ /* 0x000fe80000100800 */
[----:B------:R-:W-:Y:S04]  /*151a0*/  STL [R1+0x940], R133 ;  /* 0x0009408501007387 */ /* 0x000fe80000100800 */
[----:B------:R1:W-:Y:S04]  /*151b0*/  STL [R1+0x944], R131 ;  /* 0x0009448301007387 */ /* 0x0003e80000100800 */
[----:B0-----:R-:W3:Y:S04]  /*151c0*/  LDL R143, [R1+0x108] ;  /* 0x00010800018f7983 */ /* 0x001ee80000100800 */
[----:B------:R0:W-:Y:S04]  /*151d0*/  STL [R1+0x948], R129 ;  /* 0x0009488101007387 */ /* 0x0001e80000100800 */
[----:B-1----:R-:W3:Y:S04]  /*151e0*/  LDL.LU R131, [R1+0x960] ;  /* 0x0009600001837983 */ /* 0x002ee80000300800 */
[----:B------:R-:W-:Y:S04]  /*151f0*/  STL [R1+0x94c], R127 ;  /* 0x00094c7f01007387 */ /* 0x000fe80000100800 */
[----:B------:R-:W3:Y:S04]  /*15200*/  LDL R141, [R1+0x10c] ;  /* 0x00010c00018d7983 */ /* 0x000ee80000100800 */
[----:B------:R-:W-:Y:S04]  /*15210*/  STL [R1+0x950], R125 ;  /* 0x0009507d01007387 */ /* 0x000fe80000100800 */
[----:B------:R-:W3:Y:S04]  /*15220*/  LDL.LU R137, [R1+0x964] ;  /* 0x0009640001897983 */ /* 0x000ee80000300800 */
[----:B------:R-:W3:Y:S04]  /*15230*/  LDL R139, [R1+0x110] ;  /* 0x00011000018b7983 */ /* 0x000ee80000100800 */
[----:B------:R-:W3:Y:S04]  /*15240*/  LDL.LU R135, [R1+0x968] ;  /* 0x0009680001877983 */ /* 0x000ee80000300800 */
[----:B------:R-:W3:Y:S04]  /*15250*/  LDL R134, [R1+0x114] ;  /* 0x0001140001867983 */ /* 0x000ee80000100800 */
[----:B------:R-:W3:Y:S04]  /*15260*/  LDL.LU R132, [R1+0x96c] ;  /* 0x00096c0001847983 */ /* 0x000ee80000300800 */
[----:B------:R-:W3:Y:S04]  /*15270*/  LDL R130, [R1+0x118] ;  /* 0x0001180001827983 */ /* 0x000ee80000100800 */
[----:B------:R-:W3:Y:S04]  /*15280*/  LDL.LU R126, [R1+0x970] ;  /* 0x00097000017e7983 */ /* 0x000ee80000300800 */
[----:B0-----:R-:W3:Y:S04]  /*15290*/  LDL R129, [R1+0x11c] ;  /* 0x00011c0001817983 */ /* 0x001ee80000100800 */
[----:B------:R-:W3:Y:S01]  /*152a0*/  LDL.LU R128, [R1+0x974] ;  /* 0x0009740001807983 */ /* 0x000ee20000300800 */
[----:B----4-:R-:W-:-:S05]  /*152b0*/  FADD R2, R124, R2 ;  /* 0x000000027c027221 */ /* 0x010fca0000000000 */
[----:B------:R0:W-:Y:S04]  /*152c0*/  STL [R1+0x954], R2 ;  /* 0x0009540201007387 */ /* 0x0001e80000100800 */
[----:B------:R-:W4:Y:S01]  /*152d0*/  LDL R124, [R1+0x120] ;  /* 0x00012000017c7983 */ /* 0x000f220000100800 */
[----:B--2---:R-:W-:-:S05]  /*152e0*/  FADD R0, R122, R0 ;  /* 0x000000007a007221 */ /* 0x004fca0000000000 */
[----:B------:R1:W-:Y:S04]  /*152f0*/  STL [R1+0x958], R0 ;  /* 0x0009580001007387 */ /* 0x0003e80000100800 */
[----:B0-----:R-:W4:Y:S04]  /*15300*/  LDL.LU R2, [R1+0x978] ;  /* 0x0009780001027983 */ /* 0x001f280000300800 */
[----:B------:R-:W2:Y:S04]  /*15310*/  LDL R122, [R1+0x124] ;  /* 0x00012400017a7983 */ /* 0x000ea80000100800 */
[----:B-1----:R-:W2:Y:S04]  /*15320*/  LDL.LU R0, [R1+0x97c] ;  /* 0x00097c0001007983 */ /* 0x002ea80000300800 */
[----:B------:R-:W2:Y:S04]  /*15330*/  LDL R149, [R1+0x128] ;  /* 0x0001280001957983 */ /* 0x000ea80000100800 */
[----:B------:R-:W2:Y:S04]  /*15340*/  LDL R133, [R1+0x12c] ;  /* 0x00012c0001857983 */ /* 0x000ea80000100800 */
[----:B------:R-:W2:Y:S01]  /*15350*/  LDL R148, [R1+0x130] ;  /* 0x0001300001947983 */ /* 0x000ea20000100800 */
[----:B---3--:R-:W-:-:S05]  /*15360*/  FADD R121, R123, R121 ;  /* 0x000000797b797221 */ /* 0x008fca0000000000 */
[----:B------:R0:W-:Y:S04]  /*15370*/  STL [R1+0x95c], R121 ;  /* 0x00095c7901007387 */ /* 0x0001e80000100800 */
[----:B------:R-:W3:Y:S04]  /*15380*/  LDL R146, [R1+0x134] ;  /* 0x0001340001927983 */ /* 0x000ee80000100800 */
[----:B------:R-:W3:Y:S04]  /*15390*/  LDL R144, [R1+0x138] ;  /* 0x0001380001907983 */ /* 0x000ee80000100800 */
[----:B------:R-:W3:Y:S04]  /*153a0*/  LDL R142, [R1+0x13c] ;  /* 0x00013c00018e7983 */ /* 0x000ee80000100800 */
[----:B------:R-:W3:Y:S04]  /*153b0*/  LDL R140, [R1+0x140] ;  /* 0x00014000018c7983 */ /* 0x000ee80000100800 */
[----:B------:R-:W3:Y:S04]  /*153c0*/  LDL R138, [R1+0x144] ;  /* 0x00014400018a7983 */ /* 0x000ee80000100800 */
[----:B------:R-:W3:Y:S04]  /*153d0*/  LDL R136, [R1+0x148] ;  /* 0x0001480001887983 */ /* 0x000ee80000100800 */
[----:B------:R-:W3:Y:S04]  /*153e0*/  LDL R127, [R1+0x14c] ;  /* 0x00014c00017f7983 */ /* 0x000ee80000100800 */
[----:B------:R-:W3:Y:S04]  /*153f0*/  LDL.LU R125, [R1+0x9a4] ;  /* 0x0009a400017d7983 */ /* 0x000ee80000300800 */
[----:B------:R-:W3:Y:S04]  /*15400*/  LDL R123, [R1+0x150] ;  /* 0x00015000017b7983 */ /* 0x000ee80000100800 */
[----:B0-----:R-:W3:Y:S01]  /*15410*/  LDL.LU R121, [R1+0x9a8] ;  /* 0x0009a80001797983 */ /* 0x001ee20000300800 */
[----:B------:R-:W-:-:S05]  /*15420*/  FADD R131, R143, R131 ;  /* 0x000000838f837221 */ /* 0x000fca0000000000 */
[----:B------:R0:W-:Y:S04]  /*15430*/  STL [R1+0x960], R131 ;  /* 0x0009608301007387 */ /* 0x0001e80000100800 */
[----:B0-----:R-:W3:Y:S01]  /*15440*/  LDL.LU R131, [R1+0x9a0] ;  /* 0x0009a00001837983 */ /* 0x001ee20000300800 */
[----:B------:R-:W-:-:S05]  /*15450*/  FADD R137, R141, R137 ;  /* 0x000000898d897221 */ /* 0x000fca0000000000 */
[----:B------:R0:W-:Y:S01]  /*15460*/  STL [R1+0x964], R137 ;  /* 0x0009648901007387 */ /* 0x0001e20000100800 */
[----:B------:R-:W-:-:S03]  /*15470*/  FADD R135, R139, R135 ;  /* 0x000000878b877221 */ /* 0x000fc60000000000 */
[----:B0-----:R-:W3:Y:S01]  /*15480*/  LDL.LU R137, [R1+0x99c] ;  /* 0x00099c0001897983 */ /* 0x001ee20000300800 */
[----:B------:R-:W-:-:S03]  /*15490*/  FADD R132, R134, R132 ;  /* 0x0000008486847221 */ /* 0x000fc60000000000 */
[----:B------:R-:W3:Y:S04]  /*154a0*/  LDL.LU R139, [R1+0x998] ;  /* 0x00099800018b7983 */ /* 0x000ee80000300800 */
[----:B------:R-:W3:Y:S01]  /*154b0*/  LDL.LU R141, [R1+0x994] ;  /* 0x00099400018d7983 */ /* 0x000ee20000300800 */
[----:B------:R-:W-:-:S03]  /*154c0*/  FADD R126, R130, R126 ;  /* 0x0000007e827e7221 */ /* 0x000fc60000000000 */
[----:B------:R-:W-:Y:S04]  /*154d0*/  STL [R1+0x968], R135 ;  /* 0x0009688701007387 */ /* 0x000fe80000100800 */
[----:B------:R0:W-:Y:S04]  /*154e0*/  STL [R1+0x970], R126 ;  /* 0x0009707e01007387 */ /* 0x0001e80000100800 */
[----:B------:R1:W-:Y:S04]  /*154f0*/  STL [R1+0x96c], R132 ;  /* 0x00096c8401007387 */ /* 0x0003e80000100800 */
[----:B0-----:R-:W3:Y:S04]  /*15500*/  LDL.LU R126, [R1+0x980] ;  /* 0x00098000017e7983 */ /* 0x001ee80000300800 */
[----:B------:R-:W3:Y:S04]  /*15510*/  LDL.LU R130, [R1+0x984] ;  /* 0x0009840001827983 */ /* 0x000ee80000300800 */
[----:B------:R-:W3:Y:S04]  /*15520*/  LDL.LU R143, [R1+0x990] ;  /* 0x00099000018f7983 */ /* 0x000ee80000300800 */
[----:B------:R-:W3:Y:S04]  /*15530*/  LDL.LU R147, [R1+0x988] ;  /* 0x0009880001937983 */ /* 0x000ee80000300800 */
[----:B------:R-:W3:Y:S01]  /*15540*/  LDL.LU R145, [R1+0x98c] ;  /* 0x00098c0001917983 */ /* 0x000ee20000300800 */
[----:B------:R-:W-:-:S05]  /*15550*/  FADD R128, R129, R128 ;  /* 0x0000008081807221 */ /* 0x000fca0000000000 */
[----:B------:R0:W-:Y:S04]  /*15560*/  STL [R1+0x974], R128 ;  /* 0x0009748001007387 */ /* 0x0001e80000100800 */
[----:B------:R-:W3:Y:S04]  /*15570*/  LDL R135, [R1+0x154] ;  /* 0x0001540001877983 */ /* 0x000ee80000100800 */
[----:B------:R-:W3:Y:S01]  /*15580*/  LDL.LU R129, [R1+0x9ac] ;  /* 0x0009ac0001817983 */ /* 0x000ee20000300800 */
[----:B----4-:R-:W-:-:S05]  /*15590*/  FADD R2, R124, R2 ;  /* 0x000000027c027221 */ /* 0x010fca0000000000 */
[----:B------:R4:W-:Y:S01]  /*155a0*/  STL [R1+0x978], R2 ;  /* 0x0009780201007387 */ /* 0x0009e20000100800 */
[----:B--2---:R-:W-:-:S03]  /*155b0*/  FADD R0, R122, R0 ;  /* 0x000000007a007221 */ /* 0x004fc60000000000 */
[----:B------:R-:W2:Y:S04]  /*155c0*/  LDL R134, [R1+0x158] ;  /* 0x0001580001867983 */ /* 0x000ea80000100800 */
[----:B------:R4:W-:Y:S04]  /*155d0*/  STL [R1+0x97c], R0 ;  /* 0x00097c0001007387 */ /* 0x0009e80000100800 */
[----:B-1----:R-:W2:Y:S04]  /*155e0*/  LDL R132, [R1+0x15c] ;  /* 0x00015c0001847983 */ /* 0x002ea80000100800 */
[----:B0-----:R-:W2:Y:S04]  /*155f0*/  LDL R128, [R1+0x160] ;  /* 0x0001600001807983 */ /* 0x001ea80000100800 */
[----:B------:R-:W2:Y:S04]  /*15600*/  LDL R124, [R1+0x164] ;  /* 0x00016400017c7983 */ /* 0x000ea80000100800 */
[----:B----4-:R-:W2:Y:S04]  /*15610*/  LDL.LU R2, [R1+0x9bc] ;  /* 0x0009bc0001027983 */ /* 0x010ea80000300800 */
[----:B------:R-:W4:Y:S04]  /*15620*/  LDL R122, [R1+0x168] ;  /* 0x00016800017a7983 */ /* 0x000f280000100800 */
[----:B------:R-:W4:Y:S01]  /*15630*/  LDL.LU R0, [R1+0x9c0] ;  /* 0x0009c00001007983 */ /* 0x000f220000300800 */
[----:B---3--:R-:W-:-:S01]  /*15640*/  FADD R125, R127, R125 ;  /* 0x0000007d7f7d7221 */ /* 0x008fc20000000000 */
[----:B------:R-:W-:Y:S01]  /*15650*/  FADD R121, R123, R121 ;  /* 0x000000797b797221 */ /* 0x000fe20000000000 */
[----:B------:R-:W-:-:S01]  /*15660*/  FADD R131, R136, R131 ;  /* 0x0000008388837221 */ /* 0x000fc20000000000 */
[----:B------:R-:W-:Y:S01]  /*15670*/  FADD R137, R138, R137 ;  /* 0x000000898a897221 */ /* 0x000fe20000000000 */
[----:B------:R-:W-:-:S01]  /*15680*/  FADD R139, R140, R139 ;  /* 0x0000008b8c8b7221 */ /* 0x000fc20000000000 */
[----:B------:R-:W-:Y:S01]  /*15690*/  FADD R141, R142, R141 ;  /* 0x0000008d8e8d7221 */ /* 0x000fe20000000000 */
[----:B------:R-:W-:-:S01]  /*156a0*/  FADD R126, R149, R126 ;  /* 0x0000007e957e7221 */ /* 0x000fc20000000000 */
[----:B------:R-:W-:-:S04]  /*156b0*/  FADD R130, R133, R130 ;  /* 0x0000008285827221 */ /* 0x000fc80000000000 */
[----:B------:R0:W-:Y:S01]  /*156c0*/  STL [R1+0x980], R126 ;  /* 0x0009807e01007387 */ /* 0x0001e20000100800 */
[----:B------:R-:W-:-:S01]  /*156d0*/  FADD R143, R144, R143 ;  /* 0x0000008f908f7221 */ /* 0x000fc20000000000 */
[----:B------:R-:W-:Y:S02]  /*156e0*/  FADD R147, R148, R147 ;  /* 0x0000009394937221 */ /* 0x000fe40000000000 */
[----:B0-----:R-:W3:Y:S01]  /*156f0*/  LDL.LU R126, [R1+0x9b8] ;  /* 0x0009b800017e7983 */ /* 0x001ee20000300800 */
[----:B------:R-:W-:-:S03]  /*15700*/  FADD R145, R146, R145 ;  /* 0x0000009192917221 */ /* 0x000fc60000000000 */
[----:B------:R-:W3:Y:S04]  /*15710*/  LDL.LU R133, [R1+0x9b0] ;  /* 0x0009b00001857983 */ /* 0x000ee80000300800 */
[----:B------:R0:W-:Y:S04]  /*15720*/  STL [R1+0x984], R130 ;  /* 0x0009848201007387 */ /* 0x0001e80000100800 */
[----:B0-----:R-:W3:Y:S04]  /*15730*/  LDL.LU R130, [R1+0x9b4] ;  /* 0x0009b40001827983 */ /* 0x001ee80000300800 */
[----:B------:R-:W-:Y:S04]  /*15740*/  STL [R1+0x988], R147 ;  /* 0x0009889301007387 */ /* 0x000fe80000100800 */
[----:B------:R-:W-:Y:S04]  /*15750*/  STL [R1+0x98c], R145 ;  /* 0x00098c9101007387 */ /* 0x000fe80000100800 */
[----:B------:R0:W-:Y:S04]  /*15760*/  STL [R1+0x990], R143 ;  /* 0x0009908f01007387 */ /* 0x0001e80000100800 */
[----:B------:R-:W-:Y:S04]  /*15770*/  STL [R1+0x994], R141 ;  /* 0x0009948d01007387 */ /* 0x000fe80000100800 */
[----:B------:R-:W-:Y:S04]  /*15780*/  STL [R1+0x998], R139 ;  /* 0x0009988b01007387 */ /* 0x000fe80000100800 */
[----:B------:R-:W-:Y:S04]  /*15790*/  STL [R1+0x99c], R137 ;  /* 0x00099c8901007387 */ /* 0x000fe80000100800 */
[----:B------:R-:W3:Y:S04]  /*157a0*/  LDL R144, [R1+0x16c] ;  /* 0x00016c0001907983 */ /* 0x000ee80000100800 */
[----:B------:R1:W-:Y:S04]  /*157b0*/  STL [R1+0x9a0], R131 ;  /* 0x0009a08301007387 */ /* 0x0003e80000100800 */
[----:B0-----:R-:W3:Y:S04]  /*157c0*/  LDL R143, [R1+0x170] ;  /* 0x00017000018f7983 */ /* 0x001ee80000100800 */
[----:B------:R0:W-:Y:S04]  /*157d0*/  STL [R1+0x9a4], R125 ;  /* 0x0009a47d01007387 */ /* 0x0001e80000100800 */
[----:B------:R-:W3:Y:S04]  /*157e0*/  LDL R142, [R1+0x174] ;  /* 0x00017400018e7983 */ /* 0x000ee80000100800 */
[----:B------:R0:W-:Y:S04]  /*157f0*/  STL [R1+0x9a8], R121 ;  /* 0x0009a87901007387 */ /* 0x0001e80000100800 */
[----:B------:R-:W3:Y:S04]  /*15800*/  LDL R138, [R1+0x178] ;  /* 0x00017800018a7983 */ /* 0x000ee80000100800 */
[----:B-1----:R-:W3:Y:S04]  /*15810*/  LDL R131, [R1+0x17c] ;  /* 0x00017c0001837983 */ /* 0x002ee80000100800 */
[----:B------:R-:W3:Y:S04]  /*15820*/  LDL R127, [R1+0x180] ;  /* 0x00018000017f7983 */ /* 0x000ee80000100800 */
[----:B0-----:R-:W3:Y:S04]  /*15830*/  LDL.LU R125, [R1+0x9d8] ;  /* 0x0009d800017d7983 */ /* 0x001ee80000300800 */
[----:B------:R-:W3:Y:S04]  /*15840*/  LDL R123, [R1+0x184] ;  /* 0x00018400017b7983 */ /* 0x000ee80000100800 */
[----:B------:R-:W3:Y:S04]  /*15850*/  LDL.LU R121, [R1+0x9dc] ;  /* 0x0009dc0001797983 */ /* 0x000ee80000300800 */
[----:B------:R-:W3:Y:S04]  /*15860*/  LDL.LU R136, [R1+0x9c4] ;  /* 0x0009c40001887983 */ /* 0x000ee80000300800 */
[----:B------:R-:W3:Y:S01]  /*15870*/  LDL.LU R139, [R1+0x9c8] ;  /* 0x0009c800018b7983 */ /* 0x000ee20000300800 */
[----:B------:R-:W-:-:S03]  /*15880*/  FADD R129, R135, R129 ;  /* 0x0000008187817221 */ /* 0x000fc60000000000 */
[----:B------:R-:W3:Y:S04]  /*15890*/  LDL.LU R140, [R1+0x9cc] ;  /* 0x0009cc00018c7983 */ /* 0x000ee80000300800 */
[----:B------:R0:W-:Y:S04]  /*158a0*/  STL [R1+0x9ac], R129 ;  /* 0x0009ac8101007387 */ /* 0x0001e80000100800 */
[----:B0-----:R-:W3:Y:S04]  /*158b0*/  LDL.LU R129, [R1+0x9d4] ;  /* 0x0009d40001817983 */ /* 0x001ee80000300800 */
[----:B------:R-:W3:Y:S01]  /*158c0*/  LDL.LU R135, [R1+0x9d0] ;  /* 0x0009d00001877983 */ /* 0x000ee20000300800 */
[----:B--2---:R-:W-:-:S01]  /*158d0*/  FADD R2, R124, R2 ;  /* 0x000000027c027221 */ /* 0x004fc20000000000 */
[----:B----4-:R-:W-:Y:S01]  /*158e0*/  FADD R0, R122, R0 ;  /* 0x000000007a007221 */ /* 0x010fe20000000000 */
[----:B---3--:R-:W-:-:S01]  /*158f0*/  FADD R126, R128, R126 ;  /* 0x0000007e807e7221 */ /* 0x008fc20000000000 */
[----:B------:R-:W-:-:S05]  /*15900*/  FADD R133, R134, R133 ;  /* 0x0000008586857221 */ /* 0x000fca0000000000 */
[----:B------:R0:W-:Y:S01]  /*15910*/  STL [R1+0x9b0], R133 ;  /* 0x0009b08501007387 */ /* 0x0001e20000100800 */
[----:B------:R-:W-:-:S05]  /*15920*/  FADD R130, R132, R130 ;  /* 0x0000008284827221 */ /* 0x000fca0000000000 */
[----:B------:R-:W-:Y:S04]  /*15930*/  STL [R1+0x9b4], R130 ;  /* 0x0009b48201007387 */ /* 0x000fe80000100800 */
[----:B------:R-:W2:Y:S04]  /*15940*/  LDL R147, [R1+0x188] ;  /* 0x0001880001937983 */ /* 0x000ea80000100800 */
[----:B------:R-:W-:Y:S04]  /*15950*/  STL [R1+0x9b8], R126 ;  /* 0x0009b87e01007387 */ /* 0x000fe80000100800 */
[----:B------:R-:W3:Y:S04]  /*15960*/  LDL R145, [R1+0x18c] ;  /* 0x00018c0001917983 */ /* 0x000ee80000100800 */
[----:B------:R-:W-:Y:S04]  /*15970*/  STL [R1+0x9bc], R2 ;  /* 0x0009bc0201007387 */ /* 0x000fe80000100800 */
[----:B------:R-:W4:Y:S04]  /*15980*/  LDL R141, [R1+0x190] ;  /* 0x00019000018d7983 */ /* 0x000f280000100800 */
[----:B------:R1:W-:Y:S04]  /*15990*/  STL [R1+0x9c0], R0 ;  /* 0x0009c00001007387 */ /* 0x0003e80000100800 */
[----:B------:R-:W2:Y:S04]  /*159a0*/  LDL R137, [R1+0x194] ;  /* 0x0001940001897983 */ /* 0x000ea80000100800 */
[----:B------:R-:W3:Y:S04]  /*159b0*/  LDL R134, [R1+0x198] ;  /* 0x0001980001867983 */ /* 0x000ee80000100800 */
[----:B0-----:R-:W3:Y:S04]  /*159c0*/  LDL.LU R133, [R1+0x9f0] ;  /* 0x0009f00001857983 */ /* 0x001ee80000300800 */
[----:B------:R-:W4:Y:S04]  /*159d0*/  LDL R132, [R1+0x19c] ;  /* 0x00019c0001847983 */ /* 0x000f280000100800 */
[----:B-1----:R-:W4:Y:S04]  /*159e0*/  LDL.LU R0, [R1+0x9f4] ;  /* 0x0009f40001007983 */ /* 0x002f280000300800 */
[----:B------:R-:W2:Y:S04]  /*159f0*/  LDL R130, [R1+0x1a0] ;  /* 0x0001a00001827983 */ /* 0x000ea80000100800 */
[----:B------:R-:W2:Y:S04]  /*15a00*/  LDL.LU R2, [R1+0x9f8] ;  /* 0x0009f80001027983 */ /* 0x000ea80000300800 */
[----:B------:R-:W2:Y:S04]  /*15a10*/  LDL R128, [R1+0x1a4] ;  /* 0x0001a40001807983 */ /* 0x000ea80000100800 */
[----:B------:R-:W2:Y:S04]  /*15a20*/  LDL.LU R126, [R1+0x9fc] ;  /* 0x0009fc00017e7983 */ /* 0x000ea80000300800 */
[----:B------:R-:W2:Y:S04]  /*15a30*/  LDL R124, [R1+0x1a8] ;  /* 0x0001a800017c7983 */ /* 0x000ea80000100800 */
[----:B------:R-:W2:Y:S01]  /*15a40*/  LDL.LU R122, [R1+0xa00] ;  /* 0x000a0000017a7983 */ /* 0x000ea20000300800 */
[----:B------:R-:W-:-:S01]  /*15a50*/  FADD R136, R144, R136 ;  /* 0x0000008890887221 */ /* 0x000fc20000000000 */
[----:B------:R-:W-:-:S04]  /*15a60*/  FADD R139, R143, R139 ;  /* 0x0000008b8f8b7221 */ /* 0x000fc80000000000 */
[----:B------:R0:W-:Y:S04]  /*15a70*/  STL [R1+0x9c4], R136 ;  /* 0x0009c48801007387 */ /* 0x0001e80000100800 */
[----:B0-----:R-:W2:Y:S04]  /*15a80*/  LDL.LU R136, [R1+0x9ec] ;  /* 0x0009ec0001887983 */ /* 0x001ea80000300800 */
[----:B------:R0:W-:Y:S04]  /*15a90*/  STL [R1+0x9c8], R139 ;  /* 0x0009c88b01007387 */ /* 0x0001e80000100800 */
[----:B0-----:R-:W2:Y:S04]  /*15aa0*/  LDL.LU R139, [R1+0x9e8] ;  /* 0x0009e800018b7983 */ /* 0x001ea80000300800 */
[----:B------:R-:W2:Y:S04]  /*15ab0*/  LDL.LU R146, [R1+0x9e0] ;  /* 0x0009e00001927983 */ /* 0x000ea80000300800 */
[----:B------:R-:W2:Y:S01]  /*15ac0*/  LDL.LU R143, [R1+0x9e4] ;  /* 0x0009e400018f7983 */ /* 0x000ea20000300800 */
[----:B------:R-:W-:-:S01]  /*15ad0*/  FADD R140, R142, R140 ;  /* 0x0000008c8e8c7221 */ /* 0x000fc20000000000 */
[----:B------:R-:W-:Y:S01]  /*15ae0*/  FADD R135, R138, R135 ;  /* 0x000000878a877221 */ /* 0x000fe20000000000 */
[----:B------:R-:W-:-:S01]  /*15af0*/  FADD R121, R123, R121 ;  /* 0x000000797b797221 */ /* 0x000fc20000000000 */
[----:B------:R-:W-:Y:S01]  /*15b00*/  FADD R129, R131, R129 ;  /* 0x0000008183817221 */ /* 0x000fe20000000000 */
[----:B------:R-:W-:-:S01]  /*15b10*/  FADD R125, R127, R125 ;  /* 0x0000007d7f7d7221 */ /* 0x000fc20000000000 */
[----:B------:R-:W-:Y:S04]  /*15b20*/  STL [R1+0x9cc], R140 ;  /* 0x0009cc8c01007387 */ /* 0x000fe80000100800 */
[----:B------:R-:W-:Y:S04]  /*15b30*/  STL [R1+0x9d0], R135 ;  /* 0x0009d08701007387 */ /* 0x000fe80000100800 */
[----:B------:R0:W-:Y:S04]  /*15b40*/  STL [R1+0x9dc], R121 ;  /* 0x0009dc7901007387 */ /* 0x0001e80000100800 */
[----:B------:R-:W-:Y:S04]  /*15b50*/  STL [R1+0x9d4], R129 ;  /* 0x0009d48101007387 */ /* 0x000fe80000100800 */
[----:B0-----:R-:W2:Y:S04]  /*15b60*/  LDL R121, [R1+0x1ac] ;  /* 0x0001ac0001797983 */ /* 0x001ea80000100800 */
[----:B------:R0:W-:Y:S04]  /*15b70*/  STL [R1+0x9d8], R125 ;  /* 0x0009d87d01007387 */ /* 0x0001e80000100800 */
[----:B------:R-:W2:Y:S04]  /*15b80*/  LDL R123, [R1+0x1b0] ;  /* 0x0001b000017b7983 */ /* 0x000ea80000100800 */
[----:B------:R-:W2:Y:S04]  /*15b90*/  LDL R127, [R1+0x1b8] ;  /* 0x0001b800017f7983 */ /* 0x000ea80000100800 */
[----:B0-----:R-:W2:Y:S04]  /*15ba0*/  LDL R125, [R1+0x1b4] ;  /* 0x0001b400017d7983 */ /* 0x001ea80000100800 */
[----:B------:R-:W2:Y:S04]  /*15bb0*/  LDL R129, [R1+0x1bc] ;  /* 0x0001bc0001817983 */ /* 0x000ea80000100800 */
[----:B------:R-:W2:Y:S04]  /*15bc0*/  LDL R148, [R1+0x1c0] ;  /* 0x0001c00001947983 */ /* 0x000ea80000100800 */
[----:B------:R-:W2:Y:S04]  /*15bd0*/  LDL R144, [R1+0x1c4] ;  /* 0x0001c40001907983 */ /* 0x000ea80000100800 */
[----:B------:R-:W2:Y:S04]  /*15be0*/  LDL R142, [R1+0x1c8] ;  /* 0x0001c800018e7983 */ /* 0x000ea80000100800 */
[----:B------:R-:W2:Y:S04]  /*15bf0*/  LDL R140, [R1+0x1cc] ;  /* 0x0001cc00018c7983 */ /* 0x000ea80000100800 */
[----:B------:R-:W2:Y:S04]  /*15c00*/  LDL R138, [R1+0x1d0] ;  /* 0x0001d000018a7983 */ /* 0x000ea80000100800 */
[----:B------:R-:W2:Y:S04]  /*15c10*/  LDL R135, [R1+0x1d4] ;  /* 0x0001d40001877983 */ /* 0x000ea80000100800 */
[----:B------:R-:W2:Y:S01]  /*15c20*/  LDL R131, [R1+0x1d8] ;  /* 0x0001d80001837983 */ /* 0x000ea20000100800 */
[----:B---3--:R-:W-:-:S01]  /*15c30*/  FADD R133, R134, R133 ;  /* 0x0000008586857221 */ /* 0x008fc20000000000 */
[----:B----4-:R-:W-:Y:S01]  /*15c40*/  FADD R0, R132, R0 ;  /* 0x0000000084007221 */ /* 0x010fe20000000000 */
[----:B--2---:R-:W-:-:S01]  /*15c50*/  FADD R2, R130, R2 ;  /* 0x0000000282027221 */ /* 0x004fc20000000000 */
[----:B------:R-:W-:Y:S01]  /*15c60*/  FADD R126, R128, R126 ;  /* 0x0000007e807e7221 */ /* 0x000fe20000000000 */
[----:B------:R-:W-:-:S01]  /*15c70*/  FADD R122, R124, R122 ;  /* 0x0000007a7c7a7221 */ /* 0x000fc20000000000 */
[----:B------:R-:W-:Y:S01]  /*15c80*/  FADD R136, R137, R136 ;  /* 0x0000008889887221 */ /* 0x000fe20000000000 */
[----:B------:R-:W-:-:S01]  /*15c90*/  FADD R139, R141, R139 ;  /* 0x0000008b8d8b7221 */ /* 0x000fc20000000000 */
[----:B------:R-:W-:Y:S01]  /*15ca0*/  FADD R146, R147, R146 ;  /* 0x0000009293927221 */ /* 0x000fe20000000000 */
[----:B------:R-:W-:-:S04]  /*15cb0*/  FADD R143, R145, R143 ;  /* 0x0000008f918f7221 */ /* 0x000fc80000000000 */
[----:B------:R-:W-:Y:S04]  /*15cc0*/  STL [R1+0x9e0], R146 ;  /* 0x0009e09201007387 */ /* 0x000fe80000100800 */
[----:B------:R-:W-:Y:S04]  /*15cd0*/  STL [R1+0x9e4], R143 ;  /* 0x0009e48f01007387 */ /* 0x000fe80000100800 */
[----:B------:R-:W-:Y:S04]  /*15ce0*/  STL [R1+0x9e8], R139 ;  /* 0x0009e88b01007387 */ /* 0x000fe80000100800 */
[----:B------:R0:W-:Y:S04]  /*15cf0*/  STL [R1+0x9f4], R0 ;  /* 0x0009f40001007387 */ /* 0x0001e80000100800 */
[----:B------:R-:W-:Y:S04]  /*15d00*/  STL [R1+0x9ec], R136 ;  /* 0x0009ec8801007387 */ /* 0x000fe80000100800 */
[----:B0-----:R-:W2:Y:S04]  /*15d10*/  LDL.LU R0, [R1+0xa34] ;  /* 0x000a340001007983 */ /* 0x001ea80000300800 */
[----:B------:R-:W-:Y:S04]  /*15d20*/  STL [R1+0x9f0], R133 ;  /* 0x0009f08501007387 */ /* 0x000fe80000100800 */
[----:B------:R0:W-:Y:S04]  /*15d30*/  STL [R1+0x9f8], R2 ;  /* 0x0009f80201007387 */ /* 0x0001e80000100800 */
[----:B0-----:R-:W3:Y:S04]  /*15d40*/  LDL.LU R2, [R1+0xa30] ;  /* 0x000a300001027983 */ /* 0x001ee80000300800 */
[----:B------:R-:W4:Y:S04]  /*15d50*/  LDL.LU R133, [R1+0xa2c] ;  /* 0x000a2c0001857983 */ /* 0x000f280000300800 */
        /* <DEDUP_REMOVED lines=20> */
[----:B--2---:R-:W-:-:S01]  /*15ea0*/  FADD R0, R3, R0 ;  /* 0x0000000003007221 */ /* 0x004fc20000000000 */
        /* <DEDUP_REMOVED lines=10> */
[----:B------:R-:W-:Y:S01]  /*15f50*/  FADD R146, R148, R146 ;  /* 0x0000009294927221 */ /* 0x000fe20000000000 */
[----:B------:R-:W-:-:S01]  /*15f60*/  FADD R143, R144, R143 ;  /* 0x0000008f908f7221 */ /* 0x000fc20000000000 */
[----:B------:R-:W-:Y:S01]  /*15f70*/  FADD R141, R142, R141 ;  /* 0x0000008d8e8d7221 */ /* 0x000fe20000000000 */
        /* <DEDUP_REMOVED lines=12> */
[----:B------:R-:W-:Y:S04]  /*16040*/  STL [R1+0xa14], R150 ;  /* 0x000a149601007387 */ /* 0x000fe80000100800 */
[----:B------:R-:W-:Y:S04]  /*16050*/  STL [R1+0xa18], R146 ;  /* 0x000a189201007387 */ /* 0x000fe80000100800 */
[----:B------:R-:W-:Y:S04]  /*16060*/  STL [R1+0xa1c], R143 ;  /* 0x000a1c8f01007387 */ /* 0x000fe80000100800 */
[----:B------:R-:W-:Y:S04]  /*16070*/  STL [R1+0xa20], R141 ;  /* 0x000a208d01007387 */ /* 0x000fe80000100800 */
[----:B------:R-:W-:Y:S04]  /*16080*/  STL [R1+0xa24], R139 ;  /* 0x000a248b01007387 */ /* 0x000fe80000100800 */
[----:B------:R-:W-:Y:S04]  /*16090*/  STL [R1+0xa28], R137 ;  /* 0x000a288901007387 */ /* 0x000fe80000100800 */
[----:B------:R-:W2:Y:S04]  /*160a0*/  LDL.LU R131, [R1+0xa38] ;  /* 0x000a380001837983 */ /* 0x000ea80000300800 */
[----:B------:R0:W-:Y:S04]  /*160b0*/  STL [R1+0xa2c], R133 ;  /* 0x000a2c8501007387 */ /* 0x0001e80000100800 */
[----:B0-----:R-:W3:Y:S04]  /*160c0*/  LDL.LU R133, [R1+0xa3c] ;  /* 0x000a3c0001857983 */ /* 0x001ee80000300800 */
[----:B------:R0:W-:Y:S04]  /*160d0*/  STL [R1+0xa30], R2 ;  /* 0x000a300201007387 */ /* 0x0001e80000100800 */
[----:B------:R-:W4:Y:S04]  /*160e0*/  LDL.LU R135, [R1+0xa40] ;  /* 0x000a400001877983 */ /* 0x000f280000300800 */
[----:B------:R1:W-:Y:S04]  /*160f0*/  STL [R1+0xa34], R0 ;  /* 0x000a340001007387 */ /* 0x0003e80000100800 */
        /* <DEDUP_REMOVED lines=12> */
[----:B0-----:R-:W4:Y:S04]  /*161c0*/  LDL.LU R2, [R1+0xa74] ;  /* 0x000a740001027983 */ /* 0x001f280000300800 */
[----:B-1----:R-:W4:Y:S01]  /*161d0*/  LDL.LU R0, [R1+0xa78] ;  /* 0x000a780001007983 */ /* 0x002f220000300800 */
        /* <DEDUP_REMOVED lines=9> */
[----:B0-----:R-:W4:Y:S01]  /*16270*/  LDL.LU R133, [R1+0xcc0] ;  /* 0x000cc00001857983 */ /* 0x001f220000300800 */
[----:B------:R-:W-:-:S03]  /*16280*/  FADD R150, R151, R150 ;  /* 0x0000009697967221 */ /* 0x000fc60000000000 */
[----:B------:R-:W4:Y:S01]  /*16290*/  LDL.LU R134, [R1+0xcbc] ;  /* 0x000cbc0001867983 */ /* 0x000f220000300800 */
[----:B------:R-:W-:-:S03]  /*162a0*/  FADD R148, R149, R148 ;  /* 0x0000009495947221 */ /* 0x000fc60000000000 */
[----:B------:R0:W-:Y:S01]  /*162b0*/  STL [R1+0xa40], R135 ;  /* 0x000a408701007387 */ /* 0x0001e20000100800 */
[----:B------:R-:W-:-:S01]  /*162c0*/  FADD R146, R147, R146 ;  /* 0x0000009293927221 */ /* 0x000fc20000000000 */
[----:B------:R-:W-:Y:S02]  /*162d0*/  FADD R144, R145, R144 ;  /* 0x0000009091907221 */ /* 0x000fe40000000000 */
[----:B0-----:R-:W4:Y:S01]  /*162e0*/  LDL.LU R135, [R1+0xcb8] ;  /* 0x000cb80001877983 */ /* 0x001f220000300800 */
[----:B------:R-:W-:-:S03]  /*162f0*/  FADD R143, R24, R143 ;  /* 0x0000008f188f7221 */ /* 0x000fc60000000000 */
[----:B------:R-:W4:Y:S01]  /*16300*/  LDL.LU R136, [R1+0xcb4] ;  /* 0x000cb40001887983 */ /* 0x000f220000300800 */
[----:B------:R-:W-:-:S03]  /*16310*/  FADD R142, R25, R142 ;  /* 0x0000008e198e7221 */ /* 0x000fc60000000000 */
[----:B------:R0:W-:Y:S01]  /*16320*/  STL [R1+0xa44], R137 ;  /* 0x000a448901007387 */ /* 0x0001e20000100800 */
[----:B------:R-:W-:-:S01]  /*16330*/  FADD R141, R26, R141 ;  /* 0x0000008d1a8d7221 */ /* 0x000fc20000000000 */
[----:B------:R-:W-:Y:S01]  /*16340*/  FADD R140, R27, R140 ;  /* 0x0000008c1b8c7221 */ /* 0x000fe20000000000 */
[----:B------:R-:W-:-:S01]  /*16350*/  FADD R139, R28, R139 ;  /* 0x0000008b1c8b7221 */ /* 0x000fc20000000000 */
[----:B0-----:R-:W4:Y:S04]  /*16360*/  LDL.LU R137, [R1+0xcb0] ;  /* 0x000cb00001897983 */ /* 0x001f280000300800 */
[----:B------:R0:W-:Y:S01]  /*16370*/  STL [R1+0xa48], R150 ;  /* 0x000a489601007387 */ /* 0x0001e20000100800 */
[----:B------:R-:W-:-:S03]  /*16380*/  FADD R138, R29, R138 ;  /* 0x0000008a1d8a7221 */ /* 0x000fc60000000000 */
[----:B------:R1:W-:Y:S04]  /*16390*/  STL [R1+0xa4c], R148 ;  /* 0x000a4c9401007387 */ /* 0x0003e80000100800 */
        /* <DEDUP_REMOVED lines=9> */
[----:B------:R1:W-:Y:S04]  /*16430*/  STL [R1+0xa68], R139 ;  /* 0x000a688b01007387 */ /* 0x0003e80000100800 */
[----:B------:R1:W-:Y:S04]  /*16440*/  STL [R1+0xa6c], R138 ;  /* 0x000a6c8a01007387 */ /* 0x0003e80000100800 */
[----:B------:R-:W2:Y:S04]  /*16450*/  LDL.LU R151, [R1+0xa7c] ;  /* 0x000a7c0001977983 */ /* 0x000ea80000300800 */
[----:B------:R1:W-:Y:S04]  /*16460*/  STL [R1+0xa70], R3 ;  /* 0x000a700301007387 */ /* 0x0003e80000100800 */
[----:B0-----:R-:W3:Y:S04]  /*16470*/  LDL.LU R150, [R1+0xa80] ;  /* 0x000a800001967983 */ /* 0x001ee80000300800 */
[----:B------:R0:W-:Y:S04]  /*16480*/  STL [R1+0xa74], R2 ;  /* 0x000a740201007387 */ /* 0x0001e80000100800 */
[----:B------:R-:W4:Y:S04]  /*16490*/  LDL.LU R149, [R1+0xa84] ;  /* 0x000a840001957983 */ /* 0x000f280000300800 */
[----:B------:R0:W-:Y:S04]  /*164a0*/  STL [R1+0xa78], R0 ;  /* 0x000a780001007387 */ /* 0x0001e80000100800 */
        /* <DEDUP_REMOVED lines=13> */
[----:B------:R-:W4:Y:S01]  /*16580*/  LDL.LU R0, [R1+0xabc] ;  /* 0x000abc0001007983 */ /* 0x000f220000300800 */
[----:B--2---:R-:W-:-:S01]  /*16590*/  FADD R151, R33, R151 ;  /* 0x0000009721977221 */ /* 0x004fc20000000000 */
[----:B---3--:R-:W-:-:S04]  /*165a0*/  FADD R150, R34, R150 ;  /* 0x0000009622967221 */ /* 0x008fc80000000000 */
        /* <DEDUP_REMOVED lines=28> */
[----:B0-----:R-:W4:Y:S01]  /*16770*/  LDL.LU R151, [R1+0xac0] ;  /* 0x000ac00001977983 */ /* 0x001f220000300800 */
[----:B------:R-:W-:-:S03]  /*16780*/  FADD R0, R49, R0 ;  /* 0x0000000031007221 */ /* 0x000fc60000000000 */
[----:B------:R0:W-:Y:S04]  /*16790*/  STL [R1+0xab4], R3 ;  /* 0x000ab40301007387 */ /* 0x0001e80000100800 */
[----:B-1----:R-:W4:Y:S04]  /*167a0*/  LDL.LU R150, [R1+0xac4] ;  /* 0x000ac40001967983 */ /* 0x002f280000300800 */
[----:B------:R1:W-:Y:S04]  /*167b0*/  STL [R1+0xab8], R2 ;  /* 0x000ab80201007387 */ /* 0x0003e80000100800 */
[----:B--2---:R-:W2:Y:S04]  /*167c0*/  LDL.LU R149, [R1+0xac8] ;  /* 0x000ac80001957983 */ /* 0x004ea80000300800 */
[----:B------:R1:W-:Y:S04]  /*167d0*/  STL [R1+0xabc], R0 ;  /* 0x000abc0001007387 */ /* 0x0003e80000100800 */
[----:B---3--:R-:W3:Y:S04]  /*167e0*/  LDL.LU R148, [R1+0xacc] ;  /* 0x000acc0001947983 */ /* 0x008ee80000300800 */
[----:B----4-:R-:W4:Y:S04]  /*167f0*/  LDL.LU R147, [R1+0xad0] ;  /* 0x000ad00001937983 */ /* 0x010f280000300800 */
        /* <DEDUP_REMOVED lines=10> */
[----:B-1----:R-:W4:Y:S04]  /*168a0*/  LDL.LU R2, [R1+0xafc] ;  /* 0x000afc0001027983 */ /* 0x002f280000300800 */
[----:B------:R-:W4:Y:S01]  /*168b0*/  LDL.LU R0, [R1+0xb00] ;  /* 0x000b000001007983 */ /* 0x000f220000300800 */
[----:B------:R-:W-:-:S01]  /*168c0*/  FADD R151, R50, R151 ;  /* 0x0000009732977221 */ /* 0x000fc20000000000 */
[----:B------:R-:W-:-:S04]  /*168d0*/  FADD R150, R51, R150 ;  /* 0x0000009633967221 */ /* 0x000fc80000000000 */
[----:B------:R0:W-:Y:S01]  /*168e0*/  STL [R1+0xac0], R151 ;  /* 0x000ac09701007387 */ /* 0x0001e20000100800 */
[----:B--2---:R-:W-:-:S03]  /*168f0*/  FADD R149, R52, R149 ;  /* 0x0000009534957221 */ /* 0x004fc60000000000 */
        /* <DEDUP_REMOVED lines=202> */
[----:B------:R-:W-:Y:S01]  /*175a0*/  STL [R1+0xbd0], R151 ;  /* 0x000bd09701007387 */ /* 0x000fe20000100800 */
[----:B--2---:R-:W-:-:S03]  /*175b0*/  FADD R149, R120, R149 ;  /* 0x0000009578957221 */ /* 0x004fc60000000000 */
        /* <DEDUP_REMOVED lines=24> */
[----:B------:R0:W-:Y:S04]  /*17740*/  STL [R1+0xc04], R138 ;  /* 0x000c048a01007387 */ /* 0x0001e80000100800 */
[----:B0-----:R-:W2:Y:S04]  /*17750*/  LDL.LU R138, [R1+0xc14] ;  /* 0x000c1400018a7983 */ /* 0x001ea80000300800 */
[----:B------:R-:W-:Y:S04]  /*17760*/  STL [R1+0xc08], R3 ;  /* 0x000c080301007387 */ /* 0x000fe80000100800 */
[----:B------:R-:W3:Y:S01]  /*17770*/  LDL.LU R139, [R1+0xc18] ;  /* 0x000c1800018b7983 */ /* 0x000ee20000300800 */
[----:B------:R-:W-:-:S01]  /*17780*/  FADD R2, R133, R2 ;  /* 0x0000000285027221 */ /* 0x000fc20000000000 */
[----:B------:R-:W-:-:S04]  /*17790*/  FADD R0, R134, R0 ;  /* 0x0000000086007221 */ /* 0x000fc80000000000 */
        /* <DEDUP_REMOVED lines=17> */
[----:B--2---:R-:W-:-:S05]  /*178b0*/  FADD R138, R135, R138 ;  /* 0x0000008a878a7221 */ /* 0x004fca0000000000 */
[----:B------:R0:W-:Y:S01]  /*178c0*/  STL [R1+0xc14], R138 ;  /* 0x000c148a01007387 */ /* 0x0001e20000100800 */
[----:B---3--:R-:W-:-:S03]  /*178d0*/  FADD R139, R136, R139 ;  /* 0x0000008b888b7221 */ /* 0x008fc60000000000 */
[----:B0-----:R-:W2:Y:S04]  /*178e0*/  LDL.LU R138, [R1+0xcac] ;  /* 0x000cac00018a7983 */ /* 0x001ea80000300800 */
[----:B------:R0:W-:Y:S04]  /*178f0*/  STL [R1+0xc18], R139 ;  /* 0x000c188b01007387 */ /* 0x0001e80000100800 */
[----:B0-----:R-:W3:Y:S01]  /*17900*/  LDL.LU R139, [R1+0xca8] ;  /* 0x000ca800018b7983 */ /* 0x001ee20000300800 */
[----:B----4-:R-:W-:-:S05]  /*17910*/  FADD R140, R137, R140 ;  /* 0x0000008c898c7221 */ /* 0x010fca0000000000 */
[----:B------:R0:W-:Y:S04]  /*17920*/  STL [R1+0xc1c], R140 ;  /* 0x000c1c8c01007387 */ /* 0x0001e80000100800 */
[----:B0-----:R-:W4:Y:S01]  /*17930*/  LDL.LU R140, [R1+0xca4] ;  /* 0x000ca400018c7983 */ /* 0x001f220000300800 */
        /* <DEDUP_REMOVED lines=35> */
[----:B0-----:R4:W5:Y:S01]  /*17b70*/  LDL.LU R2, [R1+0xc74] ;  /* 0x000c740001027983 */ /* 0x0019620000300800 */
[----:B------:R-:W-:Y:S01]  /*17b80*/  UMOV UR6, URZ ;  /* 0x0000003f00067c82 */ /* 0x000fe20008000000 */
[----:B--2---:R-:W-:-:S05]  /*17b90*/  FADD R0, R150, R0 ;  /* 0x0000000096007221 */ /* 0x004fca0000000000 */
[----:B------:R0:W-:Y:S01]  /*17ba0*/  STL [R1+0xc50], R0 ;  /* 0x000c500001007387 */ /* 0x0001e20000100800 */
[----:B---3--:R-:W-:-:S03]  /*17bb0*/  FADD R3, R3, R151 ;  /* 0x0000009703037221 */ /* 0x008fc60000000000 */
[----:B0-----:R4:W5:Y:S04]  /*17bc0*/  LDL.LU R0, [R1+0xc70] ;  /* 0x000c700001007983 */ /* 0x0019680000300800 */
[----:B------:R4:W-:Y:S02]  /*17bd0*/  STL [R1+0xc54], R3 ;  /* 0x000c540301007387 */ /* 0x0009e40000100800 */
.L_x_25:
[----:B------:R-:W-:Y:S05]  /*17be0*/  @!P1 BRA `(.L_x_26) ;  /* 0x0000000000049947 */ /* 0x000fea0003800000 */
[----:B------:R-:W-:Y:S01]  /*17bf0*/  BPT.TRAP 0x1 ;  /* 0x000000040000795c */ /* 0x000fe20000300000 */
.L_x_26:
[----:B------:R-:W-:Y:S02]  /*17c00*/  UISETP.GT.U32.AND UP0, UPT, UR13, 0x1, UPT ;  /* 0x000000010d00788c */ /* 0x000fe4000bf04070 */
[----:B------:R-:W-:-:S04]  /*17c10*/  ULEA UR8, UR27, UR15, 0x3 ;  /* 0x0000000f1b087291 */ /* 0x000fc8000f8e183f */
[----:B------:R-:W-:Y:S01]  /*17c20*/  UIADD3 UR8, UR8, 0x50, URZ ;  /* 0x0000005008087890 */ /* 0x000fe2000fffe03f */
[----:B------:R-:W-:-:S03]  /*17c30*/  PLOP3.LUT P0, PT, PT, PT, UP0, 0x80, 0x0 ;  /* 0x000000000000781c */ /* 0x000fc60003f0f008 */
[----:B------:R-:W-:-:S09]  /*17c40*/  UPRMT UR8, URZ, 0x654, UR8 ;  /* 0x000006543f087896 */ /* 0x000fd20008000008 */
[----:B------:R-:W-:Y:S01]  /*17c50*/  SYNCS.ARRIVE.TRANS64.RED.A1T0 RZ, [UR8], RZ ;  /* 0x000000ffffff79a7 */ /* 0x000fe20008100408 */
[----:B------:R-:W-:Y:S05]  /*17c60*/  @P0 BRA `(.L_x_27) ;  /* 0x0000000000040947 */ /* 0x000fea0003800000 */
[----:B------:R-:W-:Y:S01]  /*17c70*/  BPT.TRAP 0x1 ;  /* 0x000000040000795c */ /* 0x000fe20000300000 */
.L_x_27:
[----:B------:R-:W-:Y:S01]  /*17c80*/  UIADD3 UR26, UR26, 0x1, URZ ;  /* 0x000000011a1a7890 */ /* 0x000fe2000fffe03f */
[C---:B-----5:R-:W-:Y:S01]  /*17c90*/  ISETP.GT.AND P0, PT, R2.reuse, 0x1, PT ;  /* 0x000000010200780c */ /* 0x060fe20003f04270 */
[----:B------:R-:W-:Y:S01]  /*17ca0*/  UIADD3 UR27, UR27, 0x1, URZ ;  /* 0x000000011b1b7890 */ /* 0x000fe2000fffe03f */
[----:B------:R-:W-:Y:S01]  /*17cb0*/  VIADD R2, R2, 0xffffffff ;  /* 0xffffffff02027836 */ /* 0x000fe20000000000 */
[----:B------:R-:W-:Y:S02]  /*17cc0*/  UISETP.NE.AND UP0, UPT, UR26, 0xa, UPT ;  /* 0x0000000a1a00788c */ /* 0x000fe4000bf05270 */
[----:B------:R-:W-:Y:S02]  /*17cd0*/  UISETP.NE.AND UP1, UPT, UR27, 0xa, UPT ;  /* 0x0000000a1b00788c */ /* 0x000fe4000bf25270 */
[----:B------:R-:W-:Y:S02]  /*17ce0*/  USEL UR8, URZ, 0x1, UP0 ;  /* 0x000000013f087887 */ /* 0x000fe40008000000 */
[----:B------:R-:W-:-:S02]  /*17cf0*/  USEL UR26, UR26, URZ, UP0 ;  /* 0x0000003f1a1a7287 */ /* 0x000fc40008000000 */
[----:B------:R-:W-:Y:S02]  /*17d00*/  USEL UR27, UR27, URZ, UP1 ;  /* 0x0000003f1b1b7287 */ /* 0x000fe40008800000 */
[----:B------:R-:W-:Y:S01]  /*17d10*/  LOP3.LUT R0, R0, UR8, RZ, 0x3c, !PT ;  /* 0x0000000800007c12 */ /* 0x000fe2000f8e3cff */
[----:B------:R-:W-:Y:S01]  /*17d20*/  UMOV UR8, 0x1 ;  /* 0x0000000100087882 */ /* 0x000fe20000000000 */
[----:B------:R-:W-:Y:S08]  /*17d30*/  @P0 BRA `(.L_x_28) ;  /* 0xffffff5000b40947 */ /* 0x000ff0000383ffff */
.L_x_20:
[----:B------:R-:W-:-:S04]  /*17d40*/  UISETP.NE.AND UP0, UPT, UR6, URZ, UPT ;  /* 0x0000003f0600728c */ /* 0x000fc8000bf05270 */
[----:B------:R-:W-:-:S06]  /*17d50*/  USEL UR6, URZ, 0x1, !UP0 ;  /* 0x000000013f067887 */ /* 0x000fcc000c000000 */
[----:B------:R-:W-:-:S13]  /*17d60*/  ISETP.NE.AND P0, PT, RZ, UR6, PT ;  /* 0x00000006ff007c0c */ /* 0x000fda000bf05270 */
[----:B------:R-:W-:Y:S05]  /*17d70*/  @!P0 BRA `(.L_x_29) ;  /* 0x0000007800988947 */ /* 0x000fea0003800000 */
[----:B------:R2:W-:Y:S04]  /*17d80*/  STL [R1+0xe60], R27 ;  /* 0x000e601b01007387 */ /* 0x0005e80000100800 */
[----:B--2---:R-:W2:Y:S04]  /*17d90*/  LDL.LU R27, [R1+0x400] ;  /* 0x00040000011b7983 */ /* 0x004ea80000300800 */
[----:B------:R0:W-:Y:S04]  /*17da0*/  STL [R1+0xe5c], R28 ;  /* 0x000e5c1c01007387 */ /* 0x0001e80000100800 */
[----:B0-----:R-:W3:Y:S04]  /*17db0*/  LDL.LU R28, [R1+0x404] ;  /* 0x00040400011c7983 */ /* 0x001ee80000300800 */
        /* <DEDUP_REMOVED lines=128> */
[----:B------:R-:W3:Y:S04]  /*185c0*/  LDL.LU R0, [R1+0x624] ;  /* 0x0006240001007983 */ /* 0x000ee80000300800 */
[----:B------:R-:W3:Y:S04]  /*185d0*/  LDL.LU R2, [R1+0x5d0] ;  /* 0x0005d00001027983 */ /* 0x000ee80000300800 */
[----:B----4-:R-:W4:Y:S04]  /*185e0*/  LDL.LU R3, [R1+0x628] ;  /* 0x0006280001037983 */ /* 0x010f280000300800 */
        /* <DEDUP_REMOVED lines=30> */
[----:B-----5:R0:W-:Y:S04]  /*187d0*/  STL [R1+0xd1c], R108 ;  /* 0x000d1c6c01007387 */ /* 0x0201e80000100800 */
        /* <DEDUP_REMOVED lines=86> */
[----:B0-----:R-:W4:Y:S01]  /*18d40*/  LDL.LU R151, [R1+0x508] ;  /* 0x0005080001977983 */ /* 0x001f220000300800 */
[----:B--2---:R-:W-:Y:S01]  /*18d50*/  FADD R4, R27, R4 ;  /* 0x000000041b047221 */ /* 0x004fe20000000000 */
[----:B---3--:R-:W-:Y:S01]  /*18d60*/  FADD R5, R28, R5 ;  /* 0x000000051c057221 */ /* 0x008fe20000000000 */
[----:B------:R-:W-:Y:S01]  /*18d70*/  FADD R6, R29, R6 ;  /* 0x000000061d067221 */ /* 0x000fe20000000000 */
[----:B------:R-:W2:Y:S01]  /*18d80*/  LDL.LU R27, [R1+0xe60] ;  /* 0x000e6000011b7983 */ /* 0x000ea20000300800 */
[----:B------:R-:W-:Y:S01]  /*18d90*/  FADD R7, R30, R7 ;  /* 0x000000071e077221 */ /* 0x000fe20000000000 */
[----:B------:R-:W-:-:S02]  /*18da0*/  FADD R8, R31, R8 ;  /* 0x000000081f087221 */ /* 0x000fc40000000000 */
[----:B------:R-:W3:Y:S01]  /*18db0*/  LDL.LU R28, [R1+0xe5c] ;  /* 0x000e5c00011c7983 */ /* 0x000ee20000300800 */
[----:B------:R-:W-:-:S03]  /*18dc0*/  FADD R9, R32, R9 ;  /* 0x0000000920097221 */ /* 0x000fc60000000000 */
        /* <DEDUP_REMOVED lines=113> */
[----:B------:R-:W-:Y:S01]  /*194e0*/  FADD R194, R89, R194 ;  /* 0x000000c259c27221 */ /* 0x000fe20000000000 */
[----:B----4-:R-:W-:Y:S02]  /*194f0*/  FADD R110, R111, R110 ;  /* 0x0000006e6f6e7221 */ /* 0x010fe40000000000 */
[----:B------:R-:W4:Y:S01]  /*19500*/  LDL.LU R86, [R1+0xd74] ;  /* 0x000d740001567983 */ /* 0x000f220000300800 */
[----:B------:R-:W-:Y:S01]  /*19510*/  FADD R195, R90, R195 ;  /* 0x000000c35ac37221 */ /* 0x000fe20000000000 */
[----:B------:R-:W-:Y:S02]  /*19520*/  FADD R108, R109, R108 ;  /* 0x0000006c6d6c7221 */ /* 0x000fe40000000000 */
[----:B------:R-:W4:Y:S01]  /*19530*/  LDL.LU R87, [R1+0xd70] ;  /* 0x000d700001577983 */ /* 0x000f220000300800 */
[----:B------:R-:W-:Y:S01]  /*19540*/  FADD R196, R91, R196 ;  /* 0x000000c45bc47221 */ /* 0x000fe20000000000 */
[----:B------:R-:W-:-:S02]  /*19550*/  FADD R106, R107, R106 ;  /* 0x0000006a6b6a7221 */ /* 0x000fc40000000000 */
[----:B------:R-:W4:Y:S01]  /*19560*/  LDL.LU R88, [R1+0xd6c] ;  /* 0x000d6c0001587983 */ /* 0x000f220000300800 */
[----:B------:R-:W-:Y:S01]  /*19570*/  FADD R197, R92, R197 ;  /* 0x000000c55cc57221 */ /* 0x000fe20000000000 */
[----:B------:R-:W-:Y:S02]  /*19580*/  FADD R104, R105, R104 ;  /* 0x0000006869687221 */ /* 0x000fe40000000000 */
[----:B------:R-:W4:Y:S01]  /*19590*/  LDL.LU R89, [R1+0xd68] ;  /* 0x000d680001597983 */ /* 0x000f220000300800 */
[----:B------:R-:W-:-:S03]  /*195a0*/  FADD R102, R103, R102 ;  /* 0x0000006667667221 */ /* 0x000fc60000000000 */
[----:B------:R-:W4:Y:S01]  /*195b0*/  LDL.LU R90, [R1+0xd64] ;  /* 0x000d6400015a7983 */ /* 0x000f220000300800 */
[----:B------:R-:W-:-:S03]  /*195c0*/  FADD R100, R101, R100 ;  /* 0x0000006465647221 */ /* 0x000fc60000000000 */
[----:B------:R-:W4:Y:S01]  /*195d0*/  LDL.LU R91, [R1+0xd60] ;  /* 0x000d6000015b7983 */ /* 0x000f220000300800 */
[----:B------:R-:W-:-:S03]  /*195e0*/  FADD R98, R99, R98 ;  /* 0x0000006263627221 */ /* 0x000fc60000000000 */
[----:B------:R-:W4:Y:S01]  /*195f0*/  LDL.LU R92, [R1+0xd5c] ;  /* 0x000d5c00015c7983 */ /* 0x000f220000300800 */
[----:B------:R-:W-:Y:S01]  /*19600*/  FADD R96, R97, R96 ;  /* 0x0000006061607221 */ /* 0x000fe20000000000 */
[----:B------:R-:W-:Y:S01]  /*19610*/  FADD R94, R95, R94 ;  /* 0x0000005e5f5e7221 */ /* 0x000fe20000000000 */
[----:B------:R-:W-:Y:S01]  /*19620*/  FADD R0, R93, R0 ;  /* 0x000000005d007221 */ /* 0x000fe20000000000 */
[----:B------:R0:W-:Y:S01]  /*19630*/  STL [R1+0x600], R110 ;  /* 0x0006006e01007387 */ /* 0x0001e20000100800 */
        /* <DEDUP_REMOVED lines=31> */
[----:B------:R-:W-:Y:S01]  /*19830*/  FADD R198, R151, R198 ;  /* 0x000000c697c67221 */ /* 0x000fe20000000000 */
[----:B------:R-:W-:Y:S01]  /*19840*/  FADD R222, R127, R222 ;  /* 0x000000de7fde7221 */ /* 0x000fe20000000000 */
[----:B------:R-:W3:Y:S01]  /*19850*/  LDL.LU R151, [R1+0x5d4] ;  /* 0x0005d40001977983 */ /* 0x000ee20000300800 */
[----:B------:R-:W-:Y:S01]  /*19860*/  FADD R223, R126, R223 ;  /* 0x000000df7edf7221 */ /* 0x000fe20000000000 */
[----:B------:R-:W-:Y:S01]  /*19870*/  FADD R224, R125, R224 ;  /* 0x000000e07de07221 */ /* 0x000fe20000000000 */
[----:B------:R-:W-:Y:S01]  /*19880*/  FADD R225, R124, R225 ;  /* 0x000000e17ce17221 */ /* 0x000fe20000000000 */
[----:B------:R2:W-:Y:S01]  /*19890*/  STL [R1+0x620], R94 ;  /* 0x0006205e01007387 */ /* 0x0005e20000100800 */
        /* <DEDUP_REMOVED lines=11> */
[----:B------:R-:W4:Y:S01]  /*19950*/  LDL.LU R149, [R1+0x5d8] ;  /* 0x0005d80001957983 */ /* 0x000f220000300800 */
[----:B------:R-:W-:Y:S01]  /*19960*/  FADD R235, R114, R235 ;  /* 0x000000eb72eb7221 */ /* 0x000fe20000000000 */
[----:B------:R-:W-:Y:S01]  /*19970*/  FADD R236, R113, R236 ;  /* 0x000000ec71ec7221 */ /* 0x000fe20000000000 */
[----:B------:R-:W-:Y:S01]  /*19980*/  FADD R237, R112, R237 ;  /* 0x000000ed70ed7221 */ /* 0x000fe20000000000 */
        /* <DEDUP_REMOVED lines=40> */
[----:B------:R-:W4:Y:S04]  /*19c10*/  LDL.LU R109, [R1+0x228] ;  /* 0x00022800016d7983 */ /* 0x000f280000300800 */
[----:B-1----:R-:W4:Y:S04]  /*19c20*/  LDL.LU R108, [R1+0x680] ;  /* 0x00068000016c7983 */ /* 0x002f280000300800 */
[----:B------:R-:W4:Y:S04]  /*19c30*/  LDL.LU R107, [R1+0x22c] ;  /* 0x00022c00016b7983 */ /* 0x000f280000300800 */
[----:B------:R-:W4:Y:S04]  /*19c40*/  LDL.LU R106, [R1+0x684] ;  /* 0x00068400016a7983 */ /* 0x000f280000300800 */
[----:B------:R-:W4:Y:S04]  /*19c50*/  LDL.LU R105, [R1+0x230] ;  /* 0x0002300001697983 */ /* 0x000f280000300800 */
[----:B--2---:R-:W2:Y:S04]  /*19c60*/  LDL.LU R104, [R1+0x688] ;  /* 0x0006880001687983 */ /* 0x004ea80000300800 */
[----:B------:R-:W2:Y:S04]  /*19c70*/  LDL.LU R103, [R1+0x234] ;  /* 0x0002340001677983 */ /* 0x000ea80000300800 */
        /* <DEDUP_REMOVED lines=12> */
[----:B------:R-:W2:Y:S01]  /*19d40*/  LDL.LU R3, [R1+0x6a4] ;  /* 0x0006a40001037983 */ /* 0x000ea20000300800 */
[----:B---3--:R-:W-:-:S05]  /*19d50*/  FADD R150, R151, R150 ;  /* 0x0000009697967221 */ /* 0x008fca0000000000 */
[----:B------:R0:W-:Y:S01]  /*19d60*/  STL [R1+0x62c], R150 ;  /* 0x00062c9601007387 */ /* 0x0001e20000100800 */
[----:B----4-:R-:W-:Y:S01]  /*19d70*/  FADD R148, R149, R148 ;  /* 0x0000009495947221 */ /* 0x010fe20000000000 */
[----:B------:R-:W-:-:S04]  /*19d80*/  FADD R146, R147, R146 ;  /* 0x0000009293927221 */ /* 0x000fc80000000000 */
        /* <DEDUP_REMOVED lines=41> */
[----:B--2---:R-:W-:-:S03]  /*1a020*/  FADD R104, R105, R104 ;  /* 0x0000006869687221 */ /* 0x004fc60000000000 */
        /* <DEDUP_REMOVED lines=11> */
[----:B------:R-:W2:Y:S04]  /*1a0e0*/  LDL.LU R151, [R1+0x250] ;  /* 0x0002500001977983 */ /* 0x000ea80000300800 */
[----:B------:R2:W-:Y:S01]  /*1a0f0*/  STL [R1+0x69c], R94 ;  /* 0x00069c5e01007387 */ /* 0x0005e20000100800 */
[----:B------:R-:W-:-:S03]  /*1a100*/  FADD R0, R93, R0 ;  /* 0x000000005d007221 */ /* 0x000fc60000000000 */
[----:B0-----:R-:W2:Y:S04]  /*1a110*/  LDL.LU R150, [R1+0x6a8] ;  /* 0x0006a80001967983 */ /* 0x001ea80000300800 */
[----:B------:R0:W-:Y:S01]  /*1a120*/  STL [R1+0x6a0], R0 ;  /* 0x0006a00001007387 */ /* 0x0001e20000100800 */
[----:B------:R-:W-:-:S03]  /*1a130*/  FADD R3, R2, R3 ;  /* 0x0000000302037221 */ /* 0x000fc60000000000 */
[----:B------:R-:W2:Y:S04]  /*1a140*/  LDL.LU R149, [R1+0x254] ;  /* 0x0002540001957983 */ /* 0x000ea80000300800 */
[----:B------:R0:W-:Y:S04]  /*1a150*/  STL [R1+0x6a4], R3 ;  /* 0x0006a40301007387 */ /* 0x0001e80000100800 */
[----:B-1----:R-:W2:Y:S04]  /*1a160*/  LDL.LU R148, [R1+0x6ac] ;  /* 0x0006ac0001947983 */ /* 0x002ea80000300800 */
[----:B------:R-:W2:Y:S04]  /*1a170*/  LDL.LU R147, [R1+0x258] ;  /* 0x0002580001937983 */ /* 0x000ea80000300800 */
[----:B---3--:R-:W3:Y:S04]  /*1a180*/  LDL.LU R146, [R1+0x6b0] ;  /* 0x0006b00001927983 */ /* 0x008ee80000300800 */
[----:B------:R-:W3:Y:S04]  /*1a190*/  LDL.LU R145, [R1+0x25c] ;  /* 0x00025c0001917983 */ /* 0x000ee80000300800 */
        /* <DEDUP_REMOVED lines=52> */
[----:B0-----:R-:W2:Y:S04]  /*1a4e0*/  LDL.LU R0, [R1+0x71c] ;  /* 0x00071c0001007983 */ /* 0x001ea80000300800 */
[----:B------:R-:W2:Y:S04]  /*1a4f0*/  LDL.LU R2, [R1+0x2c8] ;  /* 0x0002c80001027983 */ /* 0x000ea80000300800 */
[----:B------:R-:W2:Y:S01]  /*1a500*/  LDL.LU R3, [R1+0x720] ;  /* 0x0007200001037983 */ /* 0x000ea20000300800 */
[----:B------:R-:W-:-:S05]  /*1a510*/  FADD R150, R151, R150 ;  /* 0x0000009697967221 */ /* 0x000fca0000000000 */
[----:B------:R0:W-:Y:S01]  /*1a520*/  STL [R1+0x6a8], R150 ;  /* 0x0006a89601007387 */ /* 0x0001e20000100800 */
[----:B------:R-:W-:Y:S01]  /*1a530*/  FADD R148, R149, R148 ;  /* 0x0000009495947221 */ /* 0x000fe20000000000 */
        /* <DEDUP_REMOVED lines=337> */
[----:B------:R-:W4:Y:S04]  /*1ba50*/  LDL.LU R121, [R1] ;  /* 0x0000000001797983 */ /* 0x000f280000300800 */
        /* <DEDUP_REMOVED lines=280> */
[----:B------:R-:W-:Y:S01]  /*1cbe0*/  STL [R1+0x914], R150 ;  /* 0x0009149601007387 */ /* 0x000fe20000100800 */
[----:B------:R-:W-:Y:S01]  /*1cbf0*/  FADD R148, R149, R148 ;  /* 0x0000009495947221 */ /* 0x000fe20000000000 */
[----:B---3--:R-:W-:-:S04]  /*1cc00*/  FADD R146, R147, R146 ;  /* 0x0000009293927221 */ /* 0x008fc80000000000 */
        /* <DEDUP_REMOVED lines=29> */
[----:B--2---:R-:W-:-:S03]  /*1cde0*/  FADD R116, R117, R116 ;  /* 0x0000007475747221 */ /* 0x004fc60000000000 */
        /* <DEDUP_REMOVED lines=22> */
[----:B------:R-:W-:Y:S01]  /*1cf50*/  FADD R94, R95, R94 ;  /* 0x0000005e5f5e7221 */ /* 0x000fe20000000000 */
[----:B------:R-:W-:Y:S02]  /*1cf60*/  FADD R0, R93, R0 ;  /* 0x000000005d007221 */ /* 0x000fe40000000000 */
[----:B------:R-:W2:Y:S04]  /*1cf70*/  LDL.LU R93, [R1+0x138] ;  /* 0x00013800015d7983 */ /* 0x000ea80000300800 */
[----:B------:R0:W-:Y:S01]  /*1cf80*/  STL [R1+0x984], R94 ;  /* 0x0009845e01007387 */ /* 0x0001e20000100800 */
[----:B------:R-:W-:-:S03]  /*1cf90*/  FADD R3, R2, R3 ;  /* 0x0000000302037221 */ /* 0x000fc60000000000 */
[----:B0-----:R-:W2:Y:S04]  /*1cfa0*/  LDL.LU R94, [R1+0x990] ;  /* 0x00099000015e7983 */ /* 0x001ea80000300800 */
[----:B------:R0:W-:Y:S04]  /*1cfb0*/  STL [R1+0x988], R0 ;  /* 0x0009880001007387 */ /* 0x0001e80000100800 */
[----:B------:R-:W3:Y:S04]  /*1cfc0*/  LDL.LU R95, [R1+0x13c] ;  /* 0x00013c00015f7983 */ /* 0x000ee80000300800 */
[----:B------:R1:W-:Y:S04]  /*1cfd0*/  STL [R1+0x98c], R3 ;  /* 0x00098c0301007387 */ /* 0x0003e80000100800 */
[----:B------:R-:W3:Y:S04]  /*1cfe0*/  LDL.LU R96, [R1+0x994] ;  /* 0x0009940001607983 */ /* 0x000ee80000300800 */
        /* <DEDUP_REMOVED lines=72> */
[----:B0-----:R-:W4:Y:S04]  /*1d470*/  LDL.LU R98, [R1+0xd44] ;  /* 0x000d440001627983 */ /* 0x001f280000300800 */
[----:B------:R-:W4:Y:S04]  /*1d480*/  LDL.LU R99, [R1+0xd40] ;  /* 0x000d400001637983 */ /* 0x000f280000300800 */
[----:B------:R0:W-:Y:S01]  /*1d490*/  STL [R1+0x99c], R100 ;  /* 0x00099c6401007387 */ /* 0x0001e20000100800 */
[----:B------:R-:W-:Y:S01]  /*1d4a0*/  FADD R106, R105, R106 ;  /* 0x0000006a696a7221 */ /* 0x000fe20000000000 */
        /* <DEDUP_REMOVED lines=27> */
[----:B------:R-:W-:Y:S01]  /*1d660*/  FADD R142, R143, R142 ;  /* 0x0000008e8f8e7221 */ /* 0x000fe20000000000 */
[----:B------:R-:W-:Y:S01]  /*1d670*/  FADD R140, R141, R140 ;  /* 0x0000008c8d8c7221 */ /* 0x000fe20000000000 */
        /* <DEDUP_REMOVED lines=13> */
[----:B------:R-:W-:Y:S04]  /*1d750*/  STL [R1+0x9c0], R150 ;  /* 0x0009c09601007387 */ /* 0x000fe80000100800 */
[----:B------:R-:W-:Y:S04]  /*1d760*/  STL [R1+0x9c4], R148 ;  /* 0x0009c49401007387 */ /* 0x000fe80000100800 */
        /* <DEDUP_REMOVED lines=13> */
[----:B------:R-:W-:Y:S04]  /*1d840*/  STL [R1+0x9e8], R130 ;  /* 0x0009e88201007387 */ /* 0x000fe80000100800 */
[----:B------:R-:W-:Y:S01]  /*1d850*/  STL [R1+0x9ec], R128 ;  /* 0x0009ec8001007387 */ /* 0x000fe20000100800 */
[----:B------:R-:W-:-:S03]  /*1d860*/  FADD R0, R117, R0 ;  /* 0x0000000075007221 */ /* 0x000fc60000000000 */
[----:B------:R-:W-:Y:S04]  /*1d870*/  STL [R1+0x9f0], R126 ;  /* 0x0009f07e01007387 */ /* 0x000fe80000100800 */
[----:B------:R-:W-:Y:S04]  /*1d880*/  STL [R1+0x9f4], R124 ;  /* 0x0009f47c01007387 */ /* 0x000fe80000100800 */
[----:B------:R-:W-:Y:S04]  /*1d890*/  STL [R1+0x9f8], R122 ;  /* 0x0009f87a01007387 */ /* 0x000fe80000100800 */
[----:B------:R-:W-:Y:S04]  /*1d8a0*/  STL [R1+0x9fc], R120 ;  /* 0x0009fc7801007387 */ /* 0x000fe80000100800 */
[----:B------:R-:W2:Y:S04]  /*1d8b0*/  LDL.LU R117, [R1+0x1b4] ;  /* 0x0001b40001757983 */ /* 0x000ea80000300800 */
[----:B------:R0:W-:Y:S04]  /*1d8c0*/  STL [R1+0xa00], R118 ;  /* 0x000a007601007387 */ /* 0x0001e80000100800 */
[----:B------:R-:W2:Y:S01]  /*1d8d0*/  LDL.LU R149, [R1+0xa0c] ;  /* 0x000a0c0001957983 */ /* 0x000ea20000300800 */
[----:B------:R-:W-:-:S03]  /*1d8e0*/  FADD R3, R2, R3 ;  /* 0x0000000302037221 */ /* 0x000fc60000000000 */
[----:B------:R1:W-:Y:S04]  /*1d8f0*/  STL [R1+0xa04], R0 ;  /* 0x000a040001007387 */ /* 0x0003e80000100800 */
[----:B0-----:R-:W3:Y:S04]  /*1d900*/  LDL.LU R118, [R1+0x1b8] ;  /* 0x0001b80001767983 */ /* 0x001ee80000300800 */
[----:B------:R0:W-:Y:S04]  /*1d910*/  STL [R1+0xa08], R3 ;  /* 0x000a080301007387 */ /* 0x0001e80000100800 */
[----:B-1----:R-:W3:Y:S04]  /*1d920*/  LDL.LU R0, [R1+0xa10] ;  /* 0x000a100001007983 */ /* 0x002ee80000300800 */
[----:B------:R-:W4:Y:S04]  /*1d930*/  LDL.LU R119, [R1+0x1bc] ;  /* 0x0001bc0001777983 */ /* 0x000f280000300800 */
[----:B------:R-:W4:Y:S04]  /*1d940*/  LDL.LU R2, [R1+0xa14] ;  /* 0x000a140001027983 */ /* 0x000f280000300800 */
[----:B------:R-:W4:Y:S04]  /*1d950*/  LDL.LU R120, [R1+0x1c0] ;  /* 0x0001c00001787983 */ /* 0x000f280000300800 */
[----:B0-----:R-:W4:Y:S04]  /*1d960*/  LDL.LU R3, [R1+0xa18] ;  /* 0x000a180001037983 */ /* 0x001f280000300800 */
        /* <DEDUP_REMOVED lines=30> */
[----:B--2---:R-:W-:-:S03]  /*1db50*/  FADD R149, R117, R149 ;  /* 0x0000009575957221 */ /* 0x004fc60000000000 */
[----:B------:R-:W2:Y:S04]  /*1db60*/  LDL.LU R117, [R1+0xcf8] ;  /* 0x000cf80001757983 */ /* 0x000ea80000300800 */
        /* <DEDUP_REMOVED lines=8> */
[----:B------:R-:W3:Y:S01]  /*1dbf0*/  LDL.LU R119, [R1+0xcf0] ;  /* 0x000cf00001777983 */ /* 0x000ee20000300800 */
[----:B------:R-:W-:-:S03]  /*1dc00*/  FADD R122, R121, R122 ;  /* 0x0000007a797a7221 */ /* 0x000fc60000000000 */
[----:B------:R0:W-:Y:S01]  /*1dc10*/  STL [R1+0xa14], R2 ;  /* 0x000a140201007387 */ /* 0x0001e20000100800 */
[----:B------:R-:W-:-:S03]  /*1dc20*/  FADD R124, R123, R124 ;  /* 0x0000007c7b7c7221 */ /* 0x000fc60000000000 */
[----:B0-----:R-:W3:Y:S04]  /*1dc30*/  LDL.LU R2, [R1+0xa60] ;  /* 0x000a600001027983 */ /* 0x001ee80000300800 */
[----:B------:R-:W3:Y:S04]  /*1dc40*/  LDL.LU R120, [R1+0xcec] ;  /* 0x000cec0001787983 */ /* 0x000ee80000300800 */
[----:B------:R0:W-:Y:S01]  /*1dc50*/  STL [R1+0xa18], R3 ;  /* 0x000a180301007387 */ /* 0x0001e20000100800 */
[----:B------:R-:W-:Y:S01]  /*1dc60*/  FADD R126, R125, R126 ;  /* 0x0000007e7d7e7221 */ /* 0x000fe20000000000 */
[----:B------:R-:W-:-:S02]  /*1dc70*/  FADD R128, R127, R128 ;  /* 0x000000807f807221 */ /* 0x000fc40000000000 */
[----:B0-----:R-:W3:Y:S04]  /*1dc80*/  LDL.LU R3, [R1+0xa64] ;  /* 0x000a640001037983 */ /* 0x001ee80000300800 */
[----:B------:R-:W3:Y:S04]  /*1dc90*/  LDL.LU R121, [R1+0xce8] ;  /* 0x000ce80001797983 */ /* 0x000ee80000300800 */
[----:B------:R0:W-:Y:S01]  /*1dca0*/  STL [R1+0xa1c], R122 ;  /* 0x000a1c7a01007387 */ /* 0x0001e20000100800 */
[----:B------:R-:W-:-:S03]  /*1dcb0*/  FADD R130, R129, R130 ;  /* 0x0000008281827221 */ /* 0x000fc60000000000 */
        /* <DEDUP_REMOVED lines=42> */
[----:B------:R0:W-:Y:S04]  /*1df60*/  STL [R1+0xa48], R145 ;  /* 0x000a489101007387 */ /* 0x0001e80000100800 */
[----:B0-----:R-:W3:Y:S04]  /*1df70*/  LDL.LU R145, [R1+0xa7c] ;  /* 0x000a7c0001917983 */ /* 0x001ee80000300800 */
[----:B------:R-:W3:Y:S04]  /*1df80*/  LDL.LU R139, [R1+0xca0] ;  /* 0x000ca000018b7983 */ /* 0x000ee80000300800 */
[----:B------:R0:W-:Y:S04]  /*1df90*/  STL [R1+0xa4c], R146 ;  /* 0x000a4c9201007387 */ /* 0x0001e80000100800 */
[----:B0-----:R-:W3:Y:S04]  /*1dfa0*/  LDL.LU R146, [R1+0xa80] ;  /* 0x000a800001927983 */ /* 0x001ee80000300800 */
[----:B------:R0:W-:Y:S01]  /*1dfb0*/  STL [R1+0xa50], R147 ;  /* 0x000a509301007387 */ /* 0x0001e20000100800 */
[----:B--2---:R-:W-:-:S03]  /*1dfc0*/  FADD R149, R24, R149 ;  /* 0x0000009518957221 */ /* 0x004fc60000000000 */
[----:B0-----:R-:W2:Y:S04]  /*1dfd0*/  LDL.LU R147, [R1+0xa84] ;  /* 0x000a840001937983 */ /* 0x001ea80000300800 */
[----:B------:R0:W-:Y:S04]  /*1dfe0*/  STL [R1+0xa54], R148 ;  /* 0x000a549401007387 */ /* 0x0001e80000100800 */
[----:B0-----:R-:W2:Y:S04]  /*1dff0*/  LDL.LU R148, [R1+0xa88] ;  /* 0x000a880001947983 */ /* 0x001ea80000300800 */
[----:B------:R0:W-:Y:S04]  /*1e000*/  STL [R1+0xa58], R149 ;  /* 0x000a589501007387 */ /* 0x0001e80000100800 */
[----:B0-----:R-:W2:Y:S04]  /*1e010*/  LDL.LU R149, [R1+0xa8c] ;  /* 0x000a8c0001957983 */ /* 0x001ea80000300800 */
[----:B------:R-:W2:Y:S04]  /*1e020*/  LDL.LU R150, [R1+0xa90] ;  /* 0x000a900001967983 */ /* 0x000ea80000300800 */
[----:B------:R-:W2:Y:S01]  /*1e030*/  LDL.LU R151, [R1+0xa94] ;  /* 0x000a940001977983 */ /* 0x000ea20000300800 */
[----:B----4-:R-:W-:Y:S01]  /*1e040*/  FADD R0, R25, R0 ;  /* 0x0000000019007221 */ /* 0x010fe20000000000 */
[----:B---3--:R-:W-:-:S04]  /*1e050*/  FADD R2, R26, R2 ;  /* 0x000000021a027221 */ /* 0x008fc80000000000 */
[----:B------:R0:W-:Y:S01]  /*1e060*/  STL [R1+0xa5c], R0 ;  /* 0x000a5c0001007387 */ /* 0x0001e20000100800 */
[----:B------:R-:W-:-:S03]  /*1e070*/  FADD R3, R27, R3 ;  /* 0x000000031b037221 */ /* 0x000fc60000000000 */
[----:B------:R-:W3:Y:S04]  /*1e080*/  LDL.LU R27, [R1+0xac8] ;  /* 0x000ac800011b7983 */ /* 0x000ee80000300800 */
[----:B------:R1:W-:Y:S04]  /*1e090*/  STL [R1+0xa60], R2 ;  /* 0x000a600201007387 */ /* 0x0003e80000100800 */
[----:B------:R-:W4:Y:S04]  /*1e0a0*/  LDL.LU R26, [R1+0xacc] ;  /* 0x000acc00011a7983 */ /* 0x000f280000300800 */
[----:B------:R-:W4:Y:S04]  /*1e0b0*/  LDL.LU R25, [R1+0xad0] ;  /* 0x000ad00001197983 */ /* 0x000f280000300800 */
[----:B------:R1:W-:Y:S04]  /*1e0c0*/  STL [R1+0xa64], R3 ;  /* 0x000a640301007387 */ /* 0x0003e80000100800 */
[----:B------:R-:W4:Y:S04]  /*1e0d0*/  LDL.LU R24, [R1+0xad4] ;  /* 0x000ad40001187983 */ /* 0x000f280000300800 */
[----:B0-----:R-:W4:Y:S04]  /*1e0e0*/  LDL.LU R0, [R1+0xad8] ;  /* 0x000ad80001007983 */ /* 0x001f280000300800 */
[----:B-1----:R-:W4:Y:S04]  /*1e0f0*/  LDL.LU R2, [R1+0xadc] ;  /* 0x000adc0001027983 */ /* 0x002f280000300800 */
[----:B------:R-:W4:Y:S01]  /*1e100*/  LDL.LU R3, [R1+0xae0] ;  /* 0x000ae00001037983 */ /* 0x000f220000300800 */
[----:B------:R-:W-:-:S05]  /*1e110*/  FADD R140, R28, R140 ;  /* 0x0000008c1c8c7221 */ /* 0x000fca0000000000 */
[----:B------:R0:W-:Y:S04]  /*1e120*/  STL [R1+0xa68], R140 ;  /* 0x000a688c01007387 */ /* 0x0001e80000100800 */
[----:B0-----:R-:W4:Y:S01]  /*1e130*/  LDL.LU R140, [R1+0xc9c] ;  /* 0x000c9c00018c7983 */ /* 0x001f220000300800 */
[----:B------:R-:W-:-:S03]  /*1e140*/  FADD R141, R29, R141 ;  /* 0x0000008d1d8d7221 */ /* 0x000fc60000000000 */
[----:B------:R-:W4:Y:S04]  /*1e150*/  LDL.LU R28, [R1+0xac4] ;  /* 0x000ac400011c7983 */ /* 0x000f280000300800 */
        /* <DEDUP_REMOVED lines=20> */
[----:B------:R0:W-:Y:S01]  /*1e2a0*/  STL [R1+0xa80], R146 ;  /* 0x000a809201007387 */ /* 0x0001e20000100800 */
[----:B--2---:R-:W-:-:S03]  /*1e2b0*/  FADD R147, R35, R147 ;  /* 0x0000009323937221 */ /* 0x004fc60000000000 */
[----:B0-----:R-:W2:Y:S04]  /*1e2c0*/  LDL.LU R146, [R1+0xc84] ;  /* 0x000c840001927983 */ /* 0x001ea80000300800 */
[----:B------:R-:W2:Y:S04]  /*1e2d0*/  LDL.LU R34, [R1+0xaac] ;  /* 0x000aac0001227983 */ /* 0x000ea80000300800 */
[----:B------:R0:W-:Y:S01]  /*1e2e0*/  STL [R1+0xa84], R147 ;  /* 0x000a849301007387 */ /* 0x0001e20000100800 */
[----:B------:R-:W-:-:S03]  /*1e2f0*/  FADD R148, R36, R148 ;  /* 0x0000009424947221 */ /* 0x000fc60000000000 */
[----:B0-----:R-:W2:Y:S04]  /*1e300*/  LDL.LU R147, [R1+0xc80] ;  /* 0x000c800001937983 */ /* 0x001ea80000300800 */
[----:B------:R-:W2:Y:S01]  /*1e310*/  LDL.LU R35, [R1+0xaa8] ;  /* 0x000aa80001237983 */ /* 0x000ea20000300800 */
[----:B------:R-:W-:-:S03]  /*1e320*/  FADD R149, R37, R149 ;  /* 0x0000009525957221 */ /* 0x000fc60000000000 */
[----:B------:R0:W-:Y:S01]  /*1e330*/  STL [R1+0xa88], R148 ;  /* 0x000a889401007387 */ /* 0x0001e20000100800 */
[----:B------:R-:W-:Y:S01]  /*1e340*/  FADD R150, R38, R150 ;  /* 0x0000009626967221 */ /* 0x000fe20000000000 */
[----:B------:R-:W-:Y:S02]  /*1e350*/  FADD R151, R39, R151 ;  /* 0x0000009727977221 */ /* 0x000fe40000000000 */
[----:B0-----:R-:W2:Y:S04]  /*1e360*/  LDL.LU R148, [R1+0xc7c] ;  /* 0x000c7c0001947983 */ /* 0x001ea80000300800 */
[----:B------:R-:W2:Y:S04]  /*1e370*/  LDL.LU R36, [R1+0xaa4] ;  /* 0x000aa40001247983 */ /* 0x000ea80000300800 */
[----:B------:R0:W-:Y:S04]  /*1e380*/  STL [R1+0xa8c], R149 ;  /* 0x000a8c9501007387 */ /* 0x0001e80000100800 */
[----:B0-----:R-:W2:Y:S04]  /*1e390*/  LDL.LU R149, [R1+0xc78] ;  /* 0x000c780001957983 */ /* 0x001ea80000300800 */
[----:B------:R-:W2:Y:S04]  /*1e3a0*/  LDL.LU R37, [R1+0xaa0] ;  /* 0x000aa00001257983 */ /* 0x000ea80000300800 */
[----:B------:R0:W-:Y:S04]  /*1e3b0*/  STL [R1+0xa90], R150 ;  /* 0x000a909601007387 */ /* 0x0001e80000100800 */
[----:B0-----:R-:W2:Y:S04]  /*1e3c0*/  LDL.LU R150, [R1+0xc74] ;  /* 0x000c740001967983 */ /* 0x001ea80000300800 */
[----:B------:R-:W2:Y:S04]  /*1e3d0*/  LDL.LU R38, [R1+0xa9c] ;  /* 0x000a9c0001267983 */ /* 0x000ea80000300800 */
[----:B------:R0:W-:Y:S04]  /*1e3e0*/  STL [R1+0xa94], R151 ;  /* 0x000a949701007387 */ /* 0x0001e80000100800 */
[----:B0-----:R-:W2:Y:S04]  /*1e3f0*/  LDL.LU R151, [R1+0xc70] ;  /* 0x000c700001977983 */ /* 0x001ea80000300800 */
[----:B------:R-:W2:Y:S01]  /*1e400*/  LDL.LU R39, [R1+0xa98] ;  /* 0x000a980001277983 */ /* 0x000ea20000300800 */
[----:B---3--:R-:W-:Y:S01]  /*1e410*/  FADD R27, R52, R27 ;  /* 0x0000001b341b7221 */ /* 0x008fe20000000000 */
[----:B----4-:R-:W-:Y:S01]  /*1e420*/  FADD R26, R53, R26 ;  /* 0x0000001a351a7221 */ /* 0x010fe20000000000 */
[----:B------:R-:W-:Y:S01]  /*1e430*/  FADD R25, R54, R25 ;  /* 0x0000001936197221 */ /* 0x000fe20000000000 */
        /* <DEDUP_REMOVED lines=10> */
[----:B--2---:R-:W-:Y:S01]  /*1e4e0*/  FADD R34, R45, R34 ;  /* 0x000000222d227221 */ /* 0x004fe20000000000 */
[----:B------:R-:W-:Y:S01]  /*1e4f0*/  FADD R35, R44, R35 ;  /* 0x000000232c237221 */ /* 0x000fe20000000000 */
[----:B------:R-:W-:Y:S01]  /*1e500*/  FADD R36, R43, R36 ;  /* 0x000000242b247221 */ /* 0x000fe20000000000 */
[----:B------:R-:W-:Y:S01]  /*1e510*/  FADD R37, R42, R37 ;  /* 0x000000252a257221 */ /* 0x000fe20000000000 */
[----:B------:R-:W-:Y:S01]  /*1e520*/  FADD R38, R41, R38 ;  /* 0x0000002629267221 */ /* 0x000fe20000000000 */
[----:B------:R-:W-:-:S05]  /*1e530*/  FADD R39, R40, R39 ;  /* 0x0000002728277221 */ /* 0x000fca0000000000 */
        /* <DEDUP_REMOVED lines=16> */
[----:B------:R-:W4:Y:S04]  /*1e640*/  LDL.LU R51, [R1+0xae4] ;  /* 0x000ae40001337983 */ /* 0x000f280000300800 */
[----:B------:R4:W-:Y:S04]  /*1e650*/  STL [R1+0xad8], R0 ;  /* 0x000ad80001007387 */ /* 0x0009e80000100800 */
[----:B------:R-:W4:Y:S04]  /*1e660*/  LDL.LU R50, [R1+0xae8] ;  /* 0x000ae80001327983 */ /* 0x000f280000300800 */
        /* <DEDUP_REMOVED lines=14> */
[----:B--2---:R-:W2:Y:S04]  /*1e750*/  LDL.LU R37, [R1+0xb1c] ;  /* 0x000b1c0001257983 */ /* 0x004ea80000300800 */
        /* <DEDUP_REMOVED lines=16> */
[----:B------:R-:W-:Y:S01]  /*1e860*/  FADD R51, R59, R51 ;  /* 0x000000333b337221 */ /* 0x000fe20000000000 */
        /* <DEDUP_REMOVED lines=242> */
[----:B------:R-:W-:Y:S01]  /*1f790*/  FADD R2, R150, R2 ;  /* 0x0000000296027221 */ /* 0x000fe20000000000 */
[----:B------:R-:W-:-:S05]  /*1f7a0*/  FADD R3, R3, R151 ;  /* 0x0000009703037221 */ /* 0x000fca0000000000 */
[----:B------:R0:W-:Y:S04]  /*1f7b0*/  STL [R1+0xc54], R3 ;  /* 0x000c540301007387 */ /* 0x0001e80000100800 */
[----:B------:R0:W-:Y:S04]  /*1f7c0*/  STL [R1+0xc4c], R0 ;  /* 0x000c4c0001007387 */ /* 0x0001e80000100800 */
[----:B------:R0:W-:Y:S02]  /*1f7d0*/  STL [R1+0xc50], R2 ;  /* 0x000c500201007387 */ /* 0x0001e40000100800 */
.L_x_29:
[----:B0-----:R-:W0:Y:S02]  /*1f7e0*/  LDC R0, c[0x0][0x28c] ;  /* 0x0000a300ff007b82 */ /* 0x001e240000000800 */
[----:B0-----:R-:W-:-:S13]  /*1f7f0*/  ISETP.GE.AND P0, PT, R0, 0x1, PT ;  /* 0x000000010000780c */ /* 0x001fda0003f06270 */
[----:B------:R-:W-:Y:S05]  /*1f800*/  @!P0 BRA `(.L_x_30) ;  /* 0x0000000000488947 */ /* 0x000fea0003800000 */
[----:B------:R-:W-:-:S06]  /*1f810*/  UISETP.NE.AND UP0, UPT, UR25, 0x3, UPT ;  /* 0x000000031900788c */ /* 0x000fcc000bf05270 */
[----:B------:R-:W-:-:S13]  /*1f820*/  PLOP3.LUT P0, PT, PT, PT, UP0, 0x80, 0x0 ;  /* 0x000000000000781c */ /* 0x000fda0003f0f008 */
[----:B------:R-:W-:Y:S05]  /*1f830*/  @!P0 BRA `(.L_x_31) ;  /* 0x0000000000048947 */ /* 0x000fea0003800000 */
[----:B------:R-:W-:Y:S01]  /*1f840*/  BPT.TRAP 0x1 ;  /* 0x000000040000795c */ /* 0x000fe20000300000 */
.L_x_31:
[----:B------:R-:W-:-:S04]  /*1f850*/  UISETP.LT.AND UP0, UPT, UR12, 0x1, UPT ;  /* 0x000000010c00788c */ /* 0x000fc8000bf01270 */
[----:B------:R-:W-:Y:S02]  /*1f860*/  USEL UR8, UR12, 0x1, UP0 ;  /* 0x000000010c087887 */ /* 0x000fe40008000000 */
[----:B------:R-:W-:Y:S02]  /*1f870*/  UISETP.GT.U32.AND UP0, UPT, UR13, 0x1, UPT ;  /* 0x000000010d00788c */ /* 0x000fe4000bf04070 */
[----:B------:R-:W-:-:S04]  /*1f880*/  UIADD3 UR8, UR5, UR12, -UR8 ;  /* 0x0000000c05087290 */ /* 0x000fc8000fffe808 */
[----:B------:R-:W-:Y:S01]  /*1f890*/  UIMAD.WIDE.U32 UR6, UR8, -0x33333333, URZ ;  /* 0xcccccccd080678a5 */ /* 0x000fe2000f8e003f */
[----:B------:R-:W-:-:S03]  /*1f8a0*/  PLOP3.LUT P0, PT, PT, PT, UP0, 0x80, 0x0 ;  /* 0x000000000000781c */ /* 0x000fc60003f0f008 */
[----:B------:R-:W-:-:S04]  /*1f8b0*/  USHF.R.U32.HI UR6, URZ, 0x3, UR7 ;  /* 0x000000033f067899 */ /* 0x000fc80008011607 */
[----:B------:R-:W-:-:S04]  /*1f8c0*/  UIMAD UR8, UR6, -0xa, UR8 ;  /* 0xfffffff6060878a4 */ /* 0x000fc8000f8e0208 */
[----:B------:R-:W-:-:S04]  /*1f8d0*/  ULEA UR8, UR8, UR15, 0x3 ;  /* 0x0000000f08087291 */ /* 0x000fc8000f8e183f */
[----:B------:R-:W-:-:S04]  /*1f8e0*/  UIADD3 UR8, UR8, 0x50, URZ ;  /* 0x0000005008087890 */ /* 0x000fc8000fffe03f */
[----:B------:R-:W-:-:S09]  /*1f8f0*/  UPRMT UR8, URZ, 0x654, UR8 ;  /* 0x000006543f087896 */ /* 0x000fd20008000008 */
[----:B------:R-:W-:Y:S01]  /*1f900*/  SYNCS.ARRIVE.TRANS64.RED.A1T0 RZ, [UR8], RZ ;  /* 0x000000ffffff79a7 */ /* 0x000fe20008100408 */
[----:B------:R-:W-:Y:S05]  /*1f910*/  @P0 BRA `(.L_x_30) ;  /* 0x0000000000040947 */ /* 0x000fea0003800000 */
[----:B------:R-:W-:Y:S01]  /*1f920*/  BPT.TRAP 0x1 ;  /* 0x000000040000795c */ /* 0x000fe20000300000 */
.L_x_30:
[----:B------:R-:W2:Y:S01]  /*1f930*/  LDL.LU R25, [R1+0xc64] ;  /* 0x000c640001197983 */ /* 0x000ea20000300800 */
[----:B----4-:R-:W0:Y:S01]  /*1f940*/  LDC R3, c[0x0][0x288] ;  /* 0x0000a200ff037b82 */ /* 0x010e220000000800 */
[----:B------:R-:W4:Y:S01]  /*1f950*/  S2R R24, SR_TID.X ;  /* 0x0000000000187919 */ /* 0x000f220000002100 */
[----:B------:R-:W-:Y:S01]  /*1f960*/  UIADD3 UR9, UR12, UR5, URZ ;  /* 0x000000050c097290 */ /* 0x000fe2000fffe03f */
[----:B------:R-:W-:Y:S01]  /*1f970*/  ULDC UR6, c[0x0][0x284] ;  /* 0x0000a10000067ab9 */ /* 0x000fe20000000800 */
[----:B------:R-:W3:Y:S01]  /*1f980*/  LDL.LU R26, [R1+0xc60] ;  /* 0x000c6000011a7983 */ /* 0x000ee20000300800 */
[----:B------:R-:W-:Y:S01]  /*1f990*/  USHF.R.S32.HI UR10, URZ, 0x1f, UR14 ;  /* 0x0000001f3f0a7899 */ /* 0x000fe2000801140e */
[----:B------:R-:W-:Y:S01]  /*1f9a0*/  IMAD.MOV.U32 R39, RZ, RZ, -0x1 ;  /* 0xffffffffff277424 */ /* 0x000fe200078e00ff */
[----:B------:R-:W-:Y:S01]  /*1f9b0*/  UISETP.GT.U32.AND UP0, UPT, UR9, 0x9, UPT ;  /* 0x000000090900788c */ /* 0x000fe2000bf04070 */
[----:B------:R-:W-:Y:S01]  /*1f9c0*/  ULDC.64 UR16, c[0x0][0x5d0] ;  /* 0x0001740000107ab9 */ /* 0x000fe20000000a00 */
[----:B------:R-:W-:-:S02]  /*1f9d0*/  UISETP.GE.U32.AND UP1, UPT, UR12, 0xa, UPT ;  /* 0x0000000a0c00788c */ /* 0x000fc4000bf26070 */
[----:B------:R-:W-:Y:S02]  /*1f9e0*/  UIMAD UR5, UR10, UR16, URZ ;  /* 0x000000100a0572a4 */ /* 0x000fe4000f8e023f */
[----:B------:R-:W-:Y:S02]  /*1f9f0*/  UISETP.LT.U32.AND UP0, UPT, UR12, 0xa, UP0 ;  /* 0x0000000a0c00788c */ /* 0x000fe40008701070 */
[----:B------:R-:W-:Y:S02]  /*1fa00*/  UIMAD UR8, UR14, UR17, UR5 ;  /* 0x000000110e0872a4 */ /* 0x000fe4000f8e0205 */
[----:B------:R-:W-:-:S04]  /*1fa10*/  USEL UR5, URZ, 0x1, !UP0 ;  /* 0x000000013f057887 */ /* 0x000fc8000c000000 */
[----:B------:R-:W-:Y:S01]  /*1fa20*/  ULOP3.LUT UR4, UR4, UR5, URZ, 0x3c, !UPT ;  /* 0x0000000504047292 */ /* 0x000fe2000f8e3c3f */
[--C-:B----4-:R-:W-:Y:S01]  /*1fa30*/  SHF.R.U32.HI R34, RZ, 0x7, R24.reuse ;  /* 0x00000007ff227819 */ /* 0x110fe20000011618 */
[C---:B------:R-:W-:Y:S01]  /*1fa40*/  IMAD.SHL.U32 R31, R24.reuse, 0x2, RZ ;  /* 0x00000002181f7824 */ /* 0x040fe200078e00ff */
[----:B------:R-:W-:Y:S02]  /*1fa50*/  SHF.R.U32.HI R2, RZ, 0x2, R24 ;  /* 0x00000002ff027819 */ /* 0x000fe40000011618 */
[----:B------:R-:W-:Y:S02]  /*1fa60*/  LOP3.LUT R33, R24, 0x60, RZ, 0xc0, !PT ;  /* 0x0000006018217812 */ /* 0x000fe400078ec0ff */
[----:B------:R-:W-:Y:S02]  /*1fa70*/  LOP3.LUT R34, R34, 0x1, RZ, 0xc0, !PT ;  /* 0x0000000122227812 */ /* 0x000fe400078ec0ff */
[----:B------:R-:W-:Y:S02]  /*1fa80*/  LOP3.LUT R2, R2, 0x7, RZ, 0xc0, !PT ;  /* 0x0000000702027812 */ /* 0x000fe400078ec0ff */
[----:B------:R-:W-:Y:S01]  /*1fa90*/  SHF.R.U32.HI R33, RZ, 0x1, R33 ;  /* 0x00000001ff217819 */ /* 0x000fe20000011621 */
[----:B------:R-:W-:-:S03]  /*1faa0*/  IMAD.SHL.U32 R32, R34, 0x40, RZ ;  /* 0x0000004022207824 */ /* 0x000fc600078e00ff */
[-CC-:B------:R-:W-:Y:S02]  /*1fab0*/  IADD3 R0, RZ, -R33.reuse, -R2.reuse ;  /* 0x80000021ff007210 */ /* 0x180fe40007ffe802 */
[----:B------:R-:W-:Y:S02]  /*1fac0*/  LOP3.LUT R32, R32, 0x40, R2, 0xe2, !PT ;  /* 0x0000004020207812 */ /* 0x000fe400078ee202 */
[----:B------:R-:W-:Y:S01]  /*1fad0*/  LOP3.LUT R2, R24, 0x3, RZ, 0xc0, !PT ;  /* 0x0000000318027812 */ /* 0x000fe200078ec0ff */
[----:B------:R-:W-:Y:S01]  /*1fae0*/  IMAD R34, R34, -0x40, R0 ;  /* 0xffffffc022227824 */ /* 0x000fe200078e0200 */
[----:B------:R-:W-:Y:S01]  /*1faf0*/  LOP3.LUT R32, R32, R33, RZ, 0xfc, !PT ;  /* 0x0000002120207212 */ /* 0x000fe200078efcff */
[----:B------:R-:W-:Y:S02]  /*1fb00*/  IMAD.U32 R24, RZ, RZ, UR16 ;  /* 0x00000010ff187e24 */ /* 0x000fe4000f8e00ff */
[----:B0-----:R-:W-:Y:S02]  /*1fb10*/  IMAD R2, R2, -0x2, R3 ;  /* 0xfffffffe02027824 */ /* 0x001fe400078e0203 */
[----:B------:R-:W-:-:S02]  /*1fb20*/  IMAD.MOV.U32 R33, RZ, RZ, RZ ;  /* 0x000000ffff217224 */ /* 0x000fc400078e00ff */
[----:B--2---:R-:W-:-:S05]  /*1fb30*/  IMAD.SHL.U32 R30, R25, 0x200, RZ ;  /* 0x00000200191e7824 */ /* 0x004fca00078e00ff */
[----:B------:R-:W-:Y:S01]  /*1fb40*/  ISETP.GE.AND P0, PT, R30, R3, PT ;  /* 0x000000031e00720c */ /* 0x000fe20003f06270 */
[C---:B---3--:R-:W-:Y:S02]  /*1fb50*/  IMAD R0, R26.reuse, 0xc0, RZ ;  /* 0x000000c01a007824 */ /* 0x048fe400078e02ff */
[----:B------:R-:W-:-:S03]  /*1fb60*/  IMAD.WIDE R32, R26, 0xc0, R32 ;  /* 0x000000c01a207825 */ /* 0x000fc600078e0220 */
[C---:B------:R-:W-:Y:S02]  /*1fb70*/  IADD3 R34, -R0.reuse, UR6, R34 ;  /* 0x0000000600227c10 */ /* 0x040fe4000fffe122 */
[----:B------:R-:W-:Y:S01]  /*1fb80*/  ISETP.GE.OR P0, PT, R0, UR6, P0 ;  /* 0x0000000600007c0c */ /* 0x000fe20008706670 */
[----:B------:R-:W-:Y:S01]  /*1fb90*/  IMAD.IADD R0, R2, 0x1, -R30 ;  /* 0x0000000102007824 */ /* 0x000fe200078e0a1e */
[----:B------:R-:W-:Y:S01]  /*1fba0*/  LOP3.LUT R30, R30, 0x6, R31, 0xf8, !PT ;  /* 0x000000061e1e7812 */ /* 0x000fe200078ef81f */
[----:B------:R-:W-:-:S03]  /*1fbb0*/  UIMAD.WIDE.U32 UR6, UR9, -0x33333333, URZ ;  /* 0xcccccccd090678a5 */ /* 0x000fc6000f8e003f */
[--C-:B------:R-:W-:Y:S01]  /*1fbc0*/  SHF.R.S32.HI R31, RZ, 0x1f, R30.reuse ;  /* 0x0000001fff1f7819 */ /* 0x100fe2000001141e */
[----:B------:R-:W-:Y:S02]  /*1fbd0*/  USHF.R.U32.HI UR6, URZ, 0x3, UR7 ;  /* 0x000000033f067899 */ /* 0x000fe40008011607 */
[----:B------:R-:W-:Y:S02]  /*1fbe0*/  IMAD.WIDE.U32 R24, R24, UR14, R30 ;  /* 0x0000000e18187c25 */ /* 0x000fe4000f8e001e */
[----:B------:R-:W-:Y:S02]  /*1fbf0*/  UIMAD UR5, UR6, -0xa, UR9 ;  /* 0xfffffff6060578a4 */ /* 0x000fe4000f8e0209 */
[----:B------:R-:W-:Y:S01]  /*1fc00*/  @UP1 ULOP3.LUT UR4, UR4, 0x1, UR6, 0x78, !UPT ;  /* 0x0000000104041892 */ /* 0x000fe2000f8e7806 */
[----:B------:R-:W-:Y:S01]  /*1fc10*/  VIADD R25, R25, UR8 ;  /* 0x0000000819197c36 */ /* 0x000fe20008000000 */
[----:B------:R-:W-:Y:S10]  /*1fc20*/  @P0 BRA `(.L_x_32) ;  /* 0x0000025400bc0947 */ /* 0x000ff40003800000 */
[----:B------:R-:W0:Y:S01]  /*1fc30*/  LDC.64 R26, c[0x0][0x5c8] ;  /* 0x00017200ff1a7b82 */ /* 0x000e220000000a00 */
[----:B------:R-:W-:Y:S01]  /*1fc40*/  ULDC.64 UR6, c[0x0][0x5c0] ;  /* 0x0001700000067ab9 */ /* 0x000fe20000000a00 */
[----:B------:R-:W-:Y:S01]  /*1fc50*/  BSSY B0, `(.L_x_32) ;  /* 0x000256c000007945 */ /* 0x000fe20003800000 */
[-C--:B0-----:R-:W-:Y:S01]  /*1fc60*/  IMAD R2, R33, R26.reuse, RZ ;  /* 0x0000001a21027224 */ /* 0x081fe200078e02ff */
[----:B------:R-:W-:Y:S01]  /*1fc70*/  SHF.L.U64.HI R35, R26, 0x3, R27 ;  /* 0x000000031a237819 */ /* 0x000fe2000001021b */
[----:B------:R-:W-:-:S04]  /*1fc80*/  IMAD.WIDE.U32 R24, R32, R26, R24 ;  /* 0x0000001a20187225 */ /* 0x000fc800078e0018 */
[----:B------:R-:W-:Y:S01]  /*1fc90*/  IMAD R2, R32, R27, R2 ;  /* 0x0000001b20027224 */ /* 0x000fe200078e0202 */
[C---:B------:R-:W-:Y:S01]  /*1fca0*/  LEA R28, P2, R26.reuse, R24, 0x7 ;  /* 0x000000181a1c7211 */ /* 0x040fe200078438ff */
[----:B------:R-:W-:Y:S02]  /*1fcb0*/  IMAD.SHL.U32 R3, R26, 0x8, RZ ;  /* 0x000000081a037824 */ /* 0x000fe400078e00ff */
[----:B------:R-:W-:Y:S01]  /*1fcc0*/  IMAD.IADD R25, R25, 0x1, R2 ;  /* 0x0000000119197824 */ /* 0x000fe200078e0202 */
[C---:B------:R-:W-:Y:S02]  /*1fcd0*/  IADD3 R2, P5, R24.reuse, UR6, RZ ;  /* 0x0000000618027c10 */ /* 0x040fe4000ffbe0ff */
[----:B------:R-:W-:Y:S02]  /*1fce0*/  IADD3 R24, P0, P1, R24, UR6, R3 ;  /* 0x0000000618187c10 */ /* 0x000fe4000f91e003 */
[----:B------:R-:W-:Y:S02]  /*1fcf0*/  LEA.HI.X R29, R26, R25, R27, 0x7, P2 ;  /* 0x000000191a1d7211 */ /* 0x000fe400010f3c1b */
[----:B------:R-:W-:-:S02]  /*1fd00*/  IADD3 R26, P2, P3, R28, UR6, R3 ;  /* 0x000000061c1a7c10 */ /* 0x000fc4000fb5e003 */
[----:B------:R-:W-:Y:S02]  /*1fd10*/  IADD3.X R3, R25, UR7, RZ, P5, !PT ;  /* 0x0000000719037c10 */ /* 0x000fe4000affe4ff */
[----:B------:R-:W-:Y:S02]  /*1fd20*/  FSETP.NEU.AND P5, PT, RZ, UR24, PT ;  /* 0x00000018ff007c0b */ /* 0x000fe4000bfad000 */
[----:B------:R-:W-:Y:S02]  /*1fd30*/  IADD3 R28, P6, R28, UR6, RZ ;  /* 0x000000061c1c7c10 */ /* 0x000fe4000ffde0ff */
[--C-:B------:R-:W-:Y:S02]  /*1fd40*/  IADD3.X R27, R29, UR7, R35.reuse, P2, P3 ;  /* 0x000000071d1b7c10 */ /* 0x100fe400097e6423 */
[----:B------:R-:W-:Y:S02]  /*1fd50*/  IADD3.X R25, R25, UR7, R35, P0, P1 ;  /* 0x0000000719197c10 */ /* 0x000fe400087e2423 */
[----:B------:R-:W-:-:S05]  /*1fd60*/  IADD3.X R29, R29, UR7, RZ, P6, !PT ;  /* 0x000000071d1d7c10 */ /* 0x000fca000b7fe4ff */
[----:B------:R-:W-:Y:S05]  /*1fd70*/  @!P5 BRA `(.L_x_33) ;  /* 0x000001b800fcd947 */ /* 0x000fea0003800000 */
[----:B------:R-:W-:Y:S01]  /*1fd80*/  ULDC.64 UR6, c[0x0][0x5b8] ;  /* 0x00016e0000067ab9 */ /* 0x000fe20000000a00 */
[----:B------:R-:W-:Y:S01]  /*1fd90*/  ISETP.GE.AND P3, PT, R34, 0x1, PT ;  /* 0x000000012200780c */ /* 0x000fe20003f66270 */
[----:B------:R-:W-:Y:S01]  /*1fda0*/  IMAD.U32 R35, RZ, RZ, UR6 ;  /* 0x00000006ff237e24 */ /* 0x000fe2000f8e00ff */
[----:B------:R-:W-:Y:S01]  /*1fdb0*/  UIMAD UR6, UR10, UR6, URZ ;  /* 0x000000060a0672a4 */ /* 0x000fe2000f8e023f */
[----:B------:R-:W-:Y:S01]  /*1fdc0*/  BSSY B1, `(.L_x_34) ;  /* 0x0000010000017945 */ /* 0x000fe20003800000 */
[----:B------:R-:W-:Y:S01]  /*1fdd0*/  ISETP.LT.OR P1, PT, R0, 0x1, !P3 ;  /* 0x000000010000780c */ /* 0x000fe20005f21670 */
[----:B------:R-:W-:Y:S01]  /*1fde0*/  IMAD.WIDE.U32 R30, R35, UR14, R30 ;  /* 0x0000000e231e7c25 */ /* 0x000fe2000f8e001e */
[----:B------:R-:W-:Y:S01]  /*1fdf0*/  UIMAD UR6, UR14, UR7, UR6 ;  /* 0x000000070e0672a4 */ /* 0x000fe2000f8e0206 */
[----:B------:R-:W-:Y:S02]  /*1fe00*/  ULDC.64 UR8, c[0x0][0x5a8] ;  /* 0x00016a0000087ab9 */ /* 0x000fe40000000a00 */
[----:B------:R-:W-:-:S03]  /*1fe10*/  IMAD.MOV.U32 R36, RZ, RZ, R30 ;  /* 0x000000ffff247224 */ /* 0x000fc600078e001e */
[----:B------:R-:W-:Y:S01]  /*1fe20*/  VIADD R37, R31, UR6 ;  /* 0x000000061f257c36 */ /* 0x000fe20008000000 */
[----:B------:R-:W-:Y:S02]  /*1fe30*/  ULDC.64 UR6, c[0x0][0x5b0] ;  /* 0x00016c0000067ab9 */ /* 0x000fe40000000a00 */
[----:B------:R-:W-:Y:S02]  /*1fe40*/  IMAD R35, R33, UR6, RZ ;  /* 0x0000000621237c24 */ /* 0x000fe4000f8e02ff */
[----:B------:R-:W-:-:S04]  /*1fe50*/  IMAD.WIDE.U32 R30, R32, UR6, R36 ;  /* 0x00000006201e7c25 */ /* 0x000fc8000f8e0024 */
[----:B------:R-:W-:Y:S01]  /*1fe60*/  IMAD R35, R32, UR7, R35 ;  /* 0x0000000720237c24 */ /* 0x000fe2000f8e0223 */
[----:B------:R-:W-:-:S04]  /*1fe70*/  IADD3 R30, P0, R30, UR8, RZ ;  /* 0x000000081e1e7c10 */ /* 0x000fc8000ff1e0ff */
[--C-:B------:R-:W-:Y:S02]  /*1fe80*/  IADD3.X R31, R31, UR9, R35.reuse, P0, !PT ;  /* 0x000000091f1f7c10 */ /* 0x100fe400087fe423 */
[----:B------:R-:W-:Y:S01]  /*1fe90*/  PRMT R35, RZ, 0x7610, R35 ;  /* 0x00007610ff237816 */ /* 0x000fe20000000023 */
[----:B------:R-:W-:Y:S06]  /*1fea0*/  @P1 BRA `(.L_x_35) ;  /* 0x0000000000041947 */ /* 0x000fec0003800000 */
[----:B------:R0:W5:Y:S02]  /*1feb0*/  LDG.E.U8 R35, desc[UR22][R30.64] ;  /* 0x000000161e237981 */ /* 0x000164000c1e1100 */
.L_x_35:
[----:B------:R-:W-:Y:S05]  /*1fec0*/  BSYNC B1 ;  /* 0x0000000000017941 */ /* 0x000fea0003800000 */
.L_x_34:
[----:B-----5:R-:W-:Y:S01]  /*1fed0*/  LOP3.LUT R35, R35, 0xff, RZ, 0xc0, !PT ;  /* 0x000000ff23237812 */ /* 0x020fe200078ec0ff */
[----:B------:R-:W-:Y:S01]  /*1fee0*/  BSSY B1, `(.L_x_36) ;  /* 0x000000b000017945 */ /* 0x000fe20003800000 */
[----:B------:R-:W-:Y:S02]  /*1fef0*/  ISETP.LT.OR P0, PT, R0, 0x2, !P3 ;  /* 0x000000020000780c */ /* 0x000fe40005f01670 */
[----:B------:R-:W-:-:S05]  /*1ff00*/  F2FP.F16.E4M3.UNPACK_B R35, R35 ;  /* 0x00000023ff23723e */ /* 0x000fca00020006ff */
[----:B------:R-:W-:-:S05]  /*1ff10*/  HADD2.F32 R35, -RZ, R35.H0_H0 ;  /* 0x20000023ff237230 */ /* 0x000fca0000004100 */
[----:B------:R-:W-:-:S04]  /*1ff20*/  FMUL R35, R35, UR24 ;  /* 0x0000001823237c20 */ /* 0x000fc80008400000 */
[----:B------:R-:W-:-:S05]  /*1ff30*/  FFMA R4, R4, UR21, R35 ;  /* 0x0000001504047c23 */ /* 0x000fca0008000023 */
[----:B------:R-:W-:-:S05]  /*1ff40*/  F2FP.SATFINITE.E4M3.F32.PACK_AB_MERGE_C R4, RZ, R4, RZ ;  /* 0x00000004ff04723e */ /* 0x000fca00048070ff */
[----:B------:R2:W-:Y:S02]  /*1ff50*/  @!P1 STG.E.U8 desc[UR22][R2.64], R4 ;  /* 0x0000000402009986 */ /* 0x0005e4000c101116 */
[----:B--2---:R-:W-:Y:S01]  /*1ff60*/  PRMT R4, RZ, 0x7610, R4 ;  /* 0x00007610ff047816 */ /* 0x004fe20000000004 */
[----:B------:R-:W-:Y:S06]  /*1ff70*/  @P0 BRA `(.L_x_37) ;  /* 0x0000000000040947 */ /* 0x000fec0003800000 */
[----:B------:R2:W5:Y:S02]  /*1ff80*/  LDG.E.U8 R4, desc[UR22][R30.64+0x1] ;  /* 0x000001161e047981 */ /* 0x000564000c1e1100 */
.L_x_37:
[----:B------:R-:W-:Y:S05]  /*1ff90*/  BSYNC B1 ;  /* 0x0000000000017941 */ /* 0x000fea0003800000 */
.L_x_36:
[----:B-----5:R-:W-:Y:S01]  /*1ffa0*/  LOP3.LUT R35, R4, 0xff, RZ, 0xc0, !PT ;  /* 0x000000ff04237812 */ /* 0x020fe200078ec0ff */
[----:B------:R-:W-:Y:S01]  /*1ffb0*/  BSSY B1, `(.L_x_38) ;  /* 0x0000013000017945 */ /* 0x000fe20003800000 */
[----:B------:R-:W-:Y:S02]  /*1ffc0*/  IADD3 R4, P1, R32, 0x8, RZ ;  /* 0x0000000820047810 */ /* 0x000fe40007f3e0ff */
[----:B------:R-:W-:Y:S02]  /*1ffd0*/  F2FP.F16.E4M3.UNPACK_B R35, R35 ;  /* 0x00000023ff23723e */ /* 0x000fe400020006ff */
[----:B------:R-:W-:-:S03]  /*1ffe0*/  ISETP.GE.AND P2, PT, R34, 0x9, PT ;  /* 0x000000092200780c */ /* 0x000fc60003f46270 */
[----:B------:R-:W-:Y:S02]  /*1fff0*/  HADD2.F32 R38, -RZ, R35.H0_H0 ;  /* 0x20000023ff267230 */ /* 0x000fe40000004100 */
[----:B------:R-:W-:-:S03]  /*20000*/  IMAD.X R35, RZ, RZ, R33, P1 ;  /* 0x000000ffff237224 */ /* 0x000fc600008e0621 */
[----:B------:R-:W-:Y:S01]  /*20010*/  FMUL R38, R38, UR24 ;  /* 0x0000001826267c20 */ /* 0x000fe20008400000 */
[----:B------:R-:W-:-:S03]  /*20020*/  IMAD R35, R35, UR6, RZ ;  /* 0x0000000623237c24 */ /* 0x000fc6000f8e02ff */
[----:B------:R-:W-:Y:S01]  /*20030*/  FFMA R38, R5, UR21, R38 ;  /* 0x0000001505267c23 */ /* 0x000fe20008000026 */
[C---:B------:R-:W-:Y:S02]  /*20040*/  IMAD R35, R4.reuse, UR7, R35 ;  /* 0x0000000704237c24 */ /* 0x040fe4000f8e0223 */
[----:B------:R-:W-:Y:S02]  /*20050*/  IMAD.WIDE.U32 R4, R4, UR6, R36 ;  /* 0x0000000604047c25 */ /* 0x000fe4000f8e0024 */
[----:B------:R-:W-:Y:S02]  /*20060*/  F2FP.SATFINITE.E4M3.F32.PACK_AB_MERGE_C R38, RZ, R38, RZ ;  /* 0x00000026ff26723e */ /* 0x000fe400048070ff */
[----:B------:R-:W-:-:S03]  /*20070*/  IADD3 R4, P1, R4, UR8, RZ ;  /* 0x0000000804047c10 */ /* 0x000fc6000ff3e0ff */
[----:B------:R3:W-:Y:S01]  /*20080*/  @!P0 STG.E.U8 desc[UR22][R2.64+0x1], R38 ;  /* 0x0000012602008986 */ /* 0x0007e2000c101116 */
[--C-:B------:R-:W-:Y:S02]  /*20090*/  IADD3.X R5, R5, UR9, R35.reuse, P1, !PT ;  /* 0x0000000905057c10 */ /* 0x100fe40008ffe423 */
[----:B------:R-:W-:Y:S02]  /*200a0*/  ISETP.LT.OR P1, PT, R0, 0x1, !P2 ;  /* 0x000000010000780c */ /* 0x000fe40005721670 */
[----:B------:R-:W-:-:S11]  /*200b0*/  PRMT R35, RZ, 0x7610, R35 ;  /* 0x00007610ff237816 */ /* 0x000fd60000000023 */
[----:B---3--:R-:W-:Y:S05]  /*200c0*/  @P1 BRA `(.L_x_39) ;  /* 0x0000000000041947 */ /* 0x008fea0003800000 */
[----:B------:R3:W5:Y:S02]  /*200d0*/  LDG.E.U8 R35, desc[UR22][R4.64] ;  /* 0x0000001604237981 */ /* 0x000764000c1e1100 */
.L_x_39:
[----:B------:R-:W-:Y:S05]  /*200e0*/  BSYNC B1 ;  /* 0x0000000000017941 */ /* 0x000fea0003800000 */
.L_x_38:
        /* <DEDUP_REMOVED lines=9> */
[----:B----4-:R-:W-:Y:S01]  /*20180*/  PRMT R6, RZ, 0x7610, R6 ;  /* 0x00007610ff067816 */ /* 0x010fe20000000006 */
[----:B------:R-:W-:Y:S06]  /*20190*/  @P0 BRA `(.L_x_41) ;  /* 0x0000000000040947 */ /* 0x000fec0003800000 */
[----:B------:R4:W5:Y:S02]  /*201a0*/  LDG.E.U8 R6, desc[UR22][R4.64+0x1] ;  /* 0x0000011604067981 */ /* 0x000964000c1e1100 */
.L_x_41:
[----:B------:R-:W-:Y:S05]  /*201b0*/  BSYNC B1 ;  /* 0x0000000000017941 */ /* 0x000fea0003800000 */
.L_x_40:
[----:B-----5:R-:W-:Y:S01]  /*201c0*/  LOP3.LUT R6, R6, 0xff, RZ, 0xc0, !PT ;  /* 0x000000ff06067812 */ /* 0x020fe200078ec0ff */
[----:B------:R-:W-:Y:S01]  /*201d0*/  BSSY B1, `(.L_x_42) ;  /* 0x000000b000017945 */ /* 0x000fe20003800000 */
[----:B------:R-:W-:Y:S02]  /*201e0*/  ISETP.LT.OR P1, PT, R0, 0x9, !P3 ;  /* 0x000000090000780c */ /* 0x000fe40005f21670 */
[----:B------:R-:W-:-:S05]  /*201f0*/  F2FP.F16.E4M3.UNPACK_B R6, R6 ;  /* 0x00000006ff06723e */ /* 0x000fca00020006ff */
[----:B------:R-:W-:-:S05]  /*20200*/  HADD2.F32 R6, -RZ, R6.H0_H0 ;  /* 0x20000006ff067230 */ /* 0x000fca0000004100 */
[----:B------:R-:W-:-:S04]  /*20210*/  FMUL R6, R6, UR24 ;  /* 0x0000001806067c20 */ /* 0x000fc80008400000 */
[--C-:B------:R-:W-:Y:S01]  /*20220*/  FFMA R7, R7, UR21, R6.reuse ;  /* 0x0000001507077c23 */ /* 0x100fe20008000006 */
[----:B------:R-:W-:-:S04]  /*20230*/  PRMT R6, RZ, 0x7610, R6 ;  /* 0x00007610ff067816 */ /* 0x000fc80000000006 */
[----:B------:R-:W-:-:S05]  /*20240*/  F2FP.SATFINITE.E4M3.F32.PACK_AB_MERGE_C R7, RZ, R7, RZ ;  /* 0x00000007ff07723e */ /* 0x000fca00048070ff */
[----:B------:R0:W-:Y:S01]  /*20250*/  @!P0 STG.E.U8 desc[UR22][R24.64+0x1], R7 ;  /* 0x0000010718008986 */ /* 0x0001e2000c101116 */
[----:B------:R-:W-:Y:S05]  /*20260*/  @P1 BRA `(.L_x_43) ;  /* 0x0000000000041947 */ /* 0x000fea0003800000 */
[----:B------:R0:W5:Y:S02]  /*20270*/  LDG.E.U8 R6, desc[UR22][R30.64+0x8] ;  /* 0x000008161e067981 */ /* 0x000164000c1e1100 */
.L_x_43:
[----:B------:R-:W-:Y:S05]  /*20280*/  BSYNC B1 ;  /* 0x0000000000017941 */ /* 0x000fea0003800000 */
.L_x_42:
        /* <DEDUP_REMOVED lines=12> */
.L_x_45:
[----:B------:R-:W-:Y:S05]  /*20350*/  BSYNC B1 ;  /* 0x0000000000017941 */ /* 0x000fea0003800000 */
.L_x_44:
        /* <DEDUP_REMOVED lines=12> */
.L_x_47:
[----:B------:R-:W-:Y:S05]  /*20420*/  BSYNC B1 ;  /* 0x0000000000017941 */ /* 0x000fea0003800000 */
.L_x_46:
        /* <DEDUP_REMOVED lines=12> */
.L_x_49:
[----:B------:R-:W-:Y:S05]  /*204f0*/  BSYNC B1 ;  /* 0x0000000000017941 */ /* 0x000fea0003800000 */
.L_x_48:
        /* <DEDUP_REMOVED lines=12> */
.L_x_51:
[----:B------:R-:W-:Y:S05]  /*205c0*/  BSYNC B1 ;  /* 0x0000000000017941 */ /* 0x000fea0003800000 */
.L_x_50:
        /* <DEDUP_REMOVED lines=12> */
.L_x_53:
[----:B------:R-:W-:Y:S05]  /*20690*/  BSYNC B1 ;  /* 0x0000000000017941 */ /* 0x000fea0003800000 */
.L_x_52:
        /* <DEDUP_REMOVED lines=12> */
.L_x_55:
[----:B------:R-:W-:Y:S05]  /*20760*/  BSYNC B1 ;  /* 0x0000000000017941 */ /* 0x000fea0003800000 */
.L_x_54:
        /* <DEDUP_REMOVED lines=12> */
.L_x_57:
[----:B------:R-:W-:Y:S05]  /*20830*/  BSYNC B1 ;  /* 0x0000000000017941 */ /* 0x000fea0003800000 */
.L_x_56:
        /* <DEDUP_REMOVED lines=12> */
.L_x_59:
[----:B------:R-:W-:Y:S05]  /*20900*/  BSYNC B1 ;  /* 0x0000000000017941 */ /* 0x000fea0003800000 */
.L_x_58:
        /* <DEDUP_REMOVED lines=12> */
.L_x_61:
[----:B------:R-:W-:Y:S05]  /*209d0*/  BSYNC B1 ;  /* 0x0000000000017941 */ /* 0x000fea0003800000 */
.L_x_60:
        /* <DEDUP_REMOVED lines=12> */
.L_x_63:
[----:B------:R-:W-:Y:S05]  /*20aa0*/  BSYNC B1 ;  /* 0x0000000000017941 */ /* 0x000fea0003800000 */
.L_x_62:
        /* <DEDUP_REMOVED lines=12> */
.L_x_65:
[----:B------:R-:W-:Y:S05]  /*20b70*/  BSYNC B1 ;  /* 0x0000000000017941 */ /* 0x000fea0003800000 */
.L_x_64:
        /* <DEDUP_REMOVED lines=12> */
.L_x_67:
[----:B------:R-:W-:Y:S05]  /*20c40*/  BSYNC B1 ;  /* 0x0000000000017941 */ /* 0x000fea0003800000 */
.L_x_66:
        /* <DEDUP_REMOVED lines=12> */
.L_x_69:
[----:B------:R-:W-:Y:S05]  /*20d10*/  BSYNC B1 ;  /* 0x0000000000017941 */ /* 0x000fea0003800000 */
.L_x_68:
        /* <DEDUP_REMOVED lines=12> */
.L_x_71:
[----:B------:R-:W-:Y:S05]  /*20de0*/  BSYNC B1 ;  /* 0x0000000000017941 */ /* 0x000fea0003800000 */
.L_x_70:
        /* <DEDUP_REMOVED lines=12> */
.L_x_73:
[----:B------:R-:W-:Y:S05]  /*20eb0*/  BSYNC B1 ;  /* 0x0000000000017941 */ /* 0x000fea0003800000 */
.L_x_72:
        /* <DEDUP_REMOVED lines=12> */
.L_x_75:
[----:B------:R-:W-:Y:S05]  /*20f80*/  BSYNC B1 ;  /* 0x0000000000017941 */ /* 0x000fea0003800000 */
.L_x_74:
        /* <DEDUP_REMOVED lines=12> */
.L_x_77:
[----:B------:R-:W-:Y:S05]  /*21050*/  BSYNC B1 ;  /* 0x0000000000017941 */ /* 0x000fea0003800000 */
.L_x_76:
        /* <DEDUP_REMOVED lines=12> */
.L_x_79:
[----:B------:R-:W-:Y:S05]  /*21120*/  BSYNC B1 ;  /* 0x0000000000017941 */ /* 0x000fea0003800000 */
.L_x_78:
        /* <DEDUP_REMOVED lines=12> */
.L_x_81:
[----:B------:R-:W-:Y:S05]  /*211f0*/  BSYNC B1 ;  /* 0x0000000000017941 */ /* 0x000fea0003800000 */
.L_x_80:
        /* <DEDUP_REMOVED lines=12> */
.L_x_83:
[----:B------:R-:W-:Y:S05]  /*212c0*/  BSYNC B1 ;  /* 0x0000000000017941 */ /* 0x000fea0003800000 */
.L_x_82:
        /* <DEDUP_REMOVED lines=12> */
.L_x_85:
[----:B------:R-:W-:Y:S05]  /*21390*/  BSYNC B1 ;  /* 0x0000000000017941 */ /* 0x000fea0003800000 */
.L_x_84:
        /* <DEDUP_REMOVED lines=12> */
.L_x_87:
[----:B------:R-:W-:Y:S05]  /*21460*/  BSYNC B1 ;  /* 0x0000000000017941 */ /* 0x000fea0003800000 */
.L_x_86:
        /* <DEDUP_REMOVED lines=12> */
.L_x_89:
[----:B------:R-:W-:Y:S05]  /*21530*/  BSYNC B1 ;  /* 0x0000000000017941 */ /* 0x000fea0003800000 */
.L_x_88:
        /* <DEDUP_REMOVED lines=12> */
.L_x_91:
[----:B------:R-:W-:Y:S05]  /*21600*/  BSYNC B1 ;  /* 0x0000000000017941 */ /* 0x000fea0003800000 */
.L_x_90:
        /* <DEDUP_REMOVED lines=12> */
.L_x_93:
[----:B------:R-:W-:Y:S05]  /*216d0*/  BSYNC B1 ;  /* 0x0000000000017941 */ /* 0x000fea0003800000 */
.L_x_92:
        /* <DEDUP_REMOVED lines=12> */
.L_x_95:
[----:B------:R-:W-:Y:S05]  /*217a0*/  BSYNC B1 ;  /* 0x0000000000017941 */ /* 0x000fea0003800000 */
.L_x_94:
        /* <DEDUP_REMOVED lines=12> */
.L_x_97:
[----:B------:R-:W-:Y:S05]  /*21870*/  BSYNC B1 ;  /* 0x0000000000017941 */ /* 0x000fea0003800000 */
.L_x_96:
        /* <DEDUP_REMOVED lines=12> */
.L_x_99:
[----:B------:R-:W-:Y:S05]  /*21940*/  BSYNC B1 ;  /* 0x0000000000017941 */ /* 0x000fea0003800000 */
.L_x_98:
        /* <DEDUP_REMOVED lines=12> */
.L_x_101:
[----:B------:R-:W-:Y:S05]  /*21a10*/  BSYNC B1 ;  /* 0x0000000000017941 */ /* 0x000fea0003800000 */
.L_x_100:
        /* <DEDUP_REMOVED lines=12> */
.L_x_103:
[----:B------:R-:W-:Y:S05]  /*21ae0*/  BSYNC B1 ;  /* 0x0000000000017941 */ /* 0x000fea0003800000 */
.L_x_102:
        /* <DEDUP_REMOVED lines=12> */
.L_x_105:
[----:B------:R-:W-:Y:S05]  /*21bb0*/  BSYNC B1 ;  /* 0x0000000000017941 */ /* 0x000fea0003800000 */
.L_x_104:
        /* <DEDUP_REMOVED lines=12> */
.L_x_107:
[----:B------:R-:W-:Y:S05]  /*21c80*/  BSYNC B1 ;  /* 0x0000000000017941 */ /* 0x000fea0003800000 */
.L_x_106:
        /* <DEDUP_REMOVED lines=12> */
.L_x_109:
[----:B------:R-:W-:Y:S05]  /*21d50*/  BSYNC B1 ;  /* 0x0000000000017941 */ /* 0x000fea0003800000 */
.L_x_108:
        /* <DEDUP_REMOVED lines=12> */
.L_x_111:
[----:B------:R-:W-:Y:S05]  /*21e20*/  BSYNC B1 ;  /* 0x0000000000017941 */ /* 0x000fea0003800000 */
.L_x_110:
        /* <DEDUP_REMOVED lines=12> */
.L_x_113:
[----:B------:R-:W-:Y:S05]  /*21ef0*/  BSYNC B1 ;  /* 0x0000000000017941 */ /* 0x000fea0003800000 */
.L_x_112:
        /* <DEDUP_REMOVED lines=12> */
.L_x_115:
[----:B------:R-:W-:Y:S05]  /*21fc0*/  BSYNC B1 ;  /* 0x0000000000017941 */ /* 0x000fea0003800000 */
.L_x_114:
        /* <DEDUP_REMOVED lines=12> */
.L_x_117:
[----:B------:R-:W-:Y:S05]  /*22090*/  BSYNC B1 ;  /* 0x0000000000017941 */ /* 0x000fea0003800000 */
.L_x_116:
        /* <DEDUP_REMOVED lines=12> */
.L_x_119:
[----:B------:R-:W-:Y:S05]  /*22160*/  BSYNC B1 ;  /* 0x0000000000017941 */ /* 0x000fea0003800000 */
.L_x_118:
        /* <DEDUP_REMOVED lines=12> */
.L_x_121:
[----:B------:R-:W-:Y:S05]  /*22230*/  BSYNC B1 ;  /* 0x0000000000017941 */ /* 0x000fea0003800000 */
.L_x_120:
        /* <DEDUP_REMOVED lines=12> */
.L_x_123:
[----:B------:R-:W-:Y:S05]  /*22300*/  BSYNC B1 ;  /* 0x0000000000017941 */ /* 0x000fea0003800000 */
.L_x_122:
        /* <DEDUP_REMOVED lines=12> */
.L_x_125:
[----:B------:R-:W-:Y:S05]  /*223d0*/  BSYNC B1 ;  /* 0x0000000000017941 */ /* 0x000fea0003800000 */
.L_x_124:
        /* <DEDUP_REMOVED lines=12> */
.L_x_127:
[----:B------:R-:W-:Y:S05]  /*224a0*/  BSYNC B1 ;  /* 0x0000000000017941 */ /* 0x000fea0003800000 */
.L_x_126:
        /* <DEDUP_REMOVED lines=12> */
.L_x_129:
[----:B------:R-:W-:Y:S05]  /*22570*/  BSYNC B1 ;  /* 0x0000000000017941 */ /* 0x000fea0003800000 */
.L_x_128:
        /* <DEDUP_REMOVED lines=12> */
.L_x_131:
[----:B------:R-:W-:Y:S05]  /*22640*/  BSYNC B1 ;  /* 0x0000000000017941 */ /* 0x000fea0003800000 */
.L_x_130:
        /* <DEDUP_REMOVED lines=12> */
.L_x_133:
[----:B------:R-:W-:Y:S05]  /*22710*/  BSYNC B1 ;  /* 0x0000000000017941 */ /* 0x000fea0003800000 */
.L_x_132:
        /* <DEDUP_REMOVED lines=12> */
.L_x_135:
[----:B------:R-:W-:Y:S05]  /*227e0*/  BSYNC B1 ;  /* 0x0000000000017941 */ /* 0x000fea0003800000 */
.L_x_134:
        /* <DEDUP_REMOVED lines=12> */
.L_x_137:
[----:B------:R-:W-:Y:S05]  /*228b0*/  BSYNC B1 ;  /* 0x0000000000017941 */ /* 0x000fea0003800000 */
.L_x_136:
        /* <DEDUP_REMOVED lines=12> */
.L_x_139:
[----:B------:R-:W-:Y:S05]  /*22980*/  BSYNC B1 ;  /* 0x0000000000017941 */ /* 0x000fea0003800000 */
.L_x_138:
        /* <DEDUP_REMOVED lines=12> */
.L_x_141:
[----:B------:R-:W-:Y:S05]  /*22a50*/  BSYNC B1 ;  /* 0x0000000000017941 */ /* 0x000fea0003800000 */
.L_x_140:
        /* <DEDUP_REMOVED lines=12> */
.L_x_143:
[----:B------:R-:W-:Y:S05]  /*22b20*/  BSYNC B1 ;  /* 0x0000000000017941 */ /* 0x000fea0003800000 */
.L_x_142:
        /* <DEDUP_REMOVED lines=12> */
.L_x_145:
[----:B------:R-:W-:Y:S05]  /*22bf0*/  BSYNC B1 ;  /* 0x0000000000017941 */ /* 0x000fea0003800000 */
.L_x_144:
        /* <DEDUP_REMOVED lines=12> */
.L_x_147:
[----:B------:R-:W-:Y:S05]  /*22cc0*/  BSYNC B1 ;  /* 0x0000000000017941 */ /* 0x000fea0003800000 */
.L_x_146:
        /* <DEDUP_REMOVED lines=12> */
.L_x_149:
[----:B------:R-:W-:Y:S05]  /*22d90*/  BSYNC B1 ;  /* 0x0000000000017941 */ /* 0x000fea0003800000 */
.L_x_148:
        /* <DEDUP_REMOVED lines=12> */
.L_x_151:
[----:B------:R-:W-:Y:S05]  /*22e60*/  BSYNC B1 ;  /* 0x0000000000017941 */ /* 0x000fea0003800000 */
.L_x_150:
        /* <DEDUP_REMOVED lines=12> */
.L_x_153:
[----:B------:R-:W-:Y:S05]  /*22f30*/  BSYNC B1 ;  /* 0x0000000000017941 */ /* 0x000fea0003800000 */
.L_x_152:
        /* <DEDUP_REMOVED lines=12> */
.L_x_155:
[----:B------:R-:W-:Y:S05]  /*23000*/  BSYNC B1 ;  /* 0x0000000000017941 */ /* 0x000fea0003800000 */
.L_x_154:
        /* <DEDUP_REMOVED lines=12> */
.L_x_157:
[----:B------:R-:W-:Y:S05]  /*230d0*/  BSYNC B1 ;  /* 0x0000000000017941 */ /* 0x000fea0003800000 */
.L_x_156:
        /* <DEDUP_REMOVED lines=12> */
.L_x_159:
[----:B------:R-:W-:Y:S05]  /*231a0*/  BSYNC B1 ;  /* 0x0000000000017941 */ /* 0x000fea0003800000 */
.L_x_158:
        /* <DEDUP_REMOVED lines=12> */
.L_x_161:
[----:B------:R-:W-:Y:S05]  /*23270*/  BSYNC B1 ;  /* 0x0000000000017941 */ /* 0x000fea0003800000 */
.L_x_160:
        /* <DEDUP_REMOVED lines=12> */
.L_x_163:
[----:B------:R-:W-:Y:S05]  /*23340*/  BSYNC B1 ;  /* 0x0000000000017941 */ /* 0x000fea0003800000 */
.L_x_162:
        /* <DEDUP_REMOVED lines=12> */
.L_x_165:
[----:B------:R-:W-:Y:S05]  /*23410*/  BSYNC B1 ;  /* 0x0000000000017941 */ /* 0x000fea0003800000 */
.L_x_164:
        /* <DEDUP_REMOVED lines=12> */
.L_x_167:
[----:B------:R-:W-:Y:S05]  /*234e0*/  BSYNC B1 ;  /* 0x0000000000017941 */ /* 0x000fea0003800000 */
.L_x_166:
        /* <DEDUP_REMOVED lines=12> */
.L_x_169:
[----:B------:R-:W-:Y:S05]  /*235b0*/  BSYNC B1 ;  /* 0x0000000000017941 */ /* 0x000fea0003800000 */
.L_x_168:
        /* <DEDUP_REMOVED lines=12> */
.L_x_171:
[----:B------:R-:W-:Y:S05]  /*23680*/  BSYNC B1 ;  /* 0x0000000000017941 */ /* 0x000fea0003800000 */
.L_x_170:
        /* <DEDUP_REMOVED lines=12> */
.L_x_173:
[----:B------:R-:W-:Y:S05]  /*23750*/  BSYNC B1 ;  /* 0x0000000000017941 */ /* 0x000fea0003800000 */
.L_x_172:
        /* <DEDUP_REMOVED lines=12> */
.L_x_175:
[----:B------:R-:W-:Y:S05]  /*23820*/  BSYNC B1 ;  /* 0x0000000000017941 */ /* 0x000fea0003800000 */
.L_x_174:
        /* <DEDUP_REMOVED lines=12> */
.L_x_177:
[----:B------:R-:W-:Y:S05]  /*238f0*/  BSYNC B1 ;  /* 0x0000000000017941 */ /* 0x000fea0003800000 */
.L_x_176:
        /* <DEDUP_REMOVED lines=12> */
.L_x_179:
[----:B------:R-:W-:Y:S05]  /*239c0*/  BSYNC B1 ;  /* 0x0000000000017941 */ /* 0x000fea0003800000 */
.L_x_178:
        /* <DEDUP_REMOVED lines=12> */
.L_x_181:
[----:B------:R-:W-:Y:S05]  /*23a90*/  BSYNC B1 ;  /* 0x0000000000017941 */ /* 0x000fea0003800000 */
.L_x_180:
        /* <DEDUP_REMOVED lines=12> */
.L_x_183:
[----:B------:R-:W-:Y:S05]  /*23b60*/  BSYNC B1 ;  /* 0x0000000000017941 */ /* 0x000fea0003800000 */
.L_x_182:
        /* <DEDUP_REMOVED lines=12> */
.L_x_185:
[----:B------:R-:W-:Y:S05]  /*23c30*/  BSYNC B1 ;  /* 0x0000000000017941 */ /* 0x000fea0003800000 */
.L_x_184:
        /* <DEDUP_REMOVED lines=12> */
.L_x_187:
[----:B------:R-:W-:Y:S05]  /*23d00*/  BSYNC B1 ;  /* 0x0000000000017941 */ /* 0x000fea0003800000 */
.L_x_186:
        /* <DEDUP_REMOVED lines=12> */
.L_x_189:
[----:B------:R-:W-:Y:S05]  /*23dd0*/  BSYNC B1 ;  /* 0x0000000000017941 */ /* 0x000fea0003800000 */
.L_x_188:
        /* <DEDUP_REMOVED lines=12> */
.L_x_191:
[----:B------:R-:W-:Y:S05]  /*23ea0*/  BSYNC B1 ;  /* 0x0000000000017941 */ /* 0x000fea0003800000 */
.L_x_190:
        /* <DEDUP_REMOVED lines=12> */
.L_x_193:
[----:B------:R-:W-:Y:S05]  /*23f70*/  BSYNC B1 ;  /* 0x0000000000017941 */ /* 0x000fea0003800000 */
.L_x_192:
        /* <DEDUP_REMOVED lines=12> */
.L_x_195:
[----:B------:R-:W-:Y:S05]  /*24040*/  BSYNC B1 ;  /* 0x0000000000017941 */ /* 0x000fea0003800000 */
.L_x_194:
        /* <DEDUP_REMOVED lines=12> */
.L_x_197:
[----:B------:R-:W-:Y:S05]  /*24110*/  BSYNC B1 ;  /* 0x0000000000017941 */ /* 0x000fea0003800000 */
.L_x_196:
        /* <DEDUP_REMOVED lines=12> */
.L_x_199:
[----:B------:R-:W-:Y:S05]  /*241e0*/  BSYNC B1 ;  /* 0x0000000000017941 */ /* 0x000fea0003800000 */
.L_x_198:
        /* <DEDUP_REMOVED lines=12> */
.L_x_201:
[----:B------:R-:W-:Y:S05]  /*242b0*/  BSYNC B1 ;  /* 0x0000000000017941 */ /* 0x000fea0003800000 */
.L_x_200:
        /* <DEDUP_REMOVED lines=12> */
.L_x_203:
[----:B------:R-:W-:Y:S05]  /*24380*/  BSYNC B1 ;  /* 0x0000000000017941 */ /* 0x000fea0003800000 */
.L_x_202:
        /* <DEDUP_REMOVED lines=12> */
.L_x_205:
[----:B------:R-:W-:Y:S05]  /*24450*/  BSYNC B1 ;  /* 0x0000000000017941 */ /* 0x000fea0003800000 */
.L_x_204:
        /* <DEDUP_REMOVED lines=12> */
.L_x_207:
[----:B------:R-:W-:Y:S05]  /*24520*/  BSYNC B1 ;  /* 0x0000000000017941 */ /* 0x000fea0003800000 */
.L_x_206:
        /* <DEDUP_REMOVED lines=12> */
.L_x_209:
[----:B------:R-:W-:Y:S05]  /*245f0*/  BSYNC B1 ;  /* 0x0000000000017941 */ /* 0x000fea0003800000 */
.L_x_208:
        /* <DEDUP_REMOVED lines=12> */
.L_x_211:
[----:B------:R-:W-:Y:S05]  /*246c0*/  BSYNC B1 ;  /* 0x0000000000017941 */ /* 0x000fea0003800000 */
.L_x_210:
        /* <DEDUP_REMOVED lines=12> */
.L_x_213:
[----:B------:R-:W-:Y:S05]  /*24790*/  BSYNC B1 ;  /* 0x0000000000017941 */ /* 0x000fea0003800000 */
.L_x_212:
        /* <DEDUP_REMOVED lines=12> */
.L_x_215:
[----:B------:R-:W-:Y:S05]  /*24860*/  BSYNC B1 ;  /* 0x0000000000017941 */ /* 0x000fea0003800000 */
.L_x_214:
        /* <DEDUP_REMOVED lines=12> */
.L_x_217:
[----:B------:R-:W-:Y:S05]  /*24930*/  BSYNC B1 ;  /* 0x0000000000017941 */ /* 0x000fea0003800000 */
.L_x_216:
        /* <DEDUP_REMOVED lines=12> */
.L_x_219:
[----:B------:R-:W-:Y:S05]  /*24a00*/  BSYNC B1 ;  /* 0x0000000000017941 */ /* 0x000fea0003800000 */
.L_x_218:
        /* <DEDUP_REMOVED lines=12> */
.L_x_221:
[----:B------:R-:W-:Y:S05]  /*24ad0*/  BSYNC B1 ;  /* 0x0000000000017941 */ /* 0x000fea0003800000 */
.L_x_220:
        /* <DEDUP_REMOVED lines=12> */
.L_x_223:
[----:B------:R-:W-:Y:S05]  /*24ba0*/  BSYNC B1 ;  /* 0x0000000000017941 */ /* 0x000fea0003800000 */
.L_x_222:
        /* <DEDUP_REMOVED lines=12> */
.L_x_225:
[----:B------:R-:W-:Y:S05]  /*24c70*/  BSYNC B1 ;  /* 0x0000000000017941 */ /* 0x000fea0003800000 */
.L_x_224:
        /* <DEDUP_REMOVED lines=12> */
.L_x_227:
[----:B------:R-:W-:Y:S05]  /*24d40*/  BSYNC B1 ;  /* 0x0000000000017941 */ /* 0x000fea0003800000 */
.L_x_226:
        /* <DEDUP_REMOVED lines=12> */
.L_x_229:
[----:B------:R-:W-:Y:S05]  /*24e10*/  BSYNC B1 ;  /* 0x0000000000017941 */ /* 0x000fea0003800000 */
.L_x_228:
        /* <DEDUP_REMOVED lines=12> */
.L_x_231:
[----:B------:R-:W-:Y:S05]  /*24ee0*/  BSYNC B1 ;  /* 0x0000000000017941 */ /* 0x000fea0003800000 */
.L_x_230:
        /* <DEDUP_REMOVED lines=12> */
.L_x_233:
[----:B------:R-:W-:Y:S05]  /*24fb0*/  BSYNC B1 ;  /* 0x0000000000017941 */ /* 0x000fea0003800000 */
.L_x_232:
        /* <DEDUP_REMOVED lines=12> */
.L_x_235:
[----:B------:R-:W-:Y:S05]  /*25080*/  BSYNC B1 ;  /* 0x0000000000017941 */ /* 0x000fea0003800000 */
.L_x_234:
        /* <DEDUP_REMOVED lines=12> */
.L_x_237:
[----:B------:R-:W-:Y:S05]  /*25150*/  BSYNC B1 ;  /* 0x0000000000017941 */ /* 0x000fea0003800000 */
.L_x_236:
        /* <DEDUP_REMOVED lines=12> */
.L_x_239:
[----:B------:R-:W-:Y:S05]  /*25220*/  BSYNC B1 ;  /* 0x0000000000017941 */ /* 0x000fea0003800000 */
.L_x_238:
        /* <DEDUP_REMOVED lines=12> */
.L_x_241:
[----:B------:R-:W-:Y:S05]  /*252f0*/  BSYNC B1 ;  /* 0x0000000000017941 */ /* 0x000fea0003800000 */
.L_x_240:
        /* <DEDUP_REMOVED lines=12> */
.L_x_243:
[----:B------:R-:W-:Y:S05]  /*253c0*/  BSYNC B1 ;  /* 0x0000000000017941 */ /* 0x000fea0003800000 */
.L_x_242:
        /* <DEDUP_REMOVED lines=12> */
.L_x_245:
[----:B------:R-:W-:Y:S05]  /*25490*/  BSYNC B1 ;  /* 0x0000000000017941 */ /* 0x000fea0003800000 */
.L_x_244:
        /* <DEDUP_REMOVED lines=12> */
.L_x_247:
[----:B------:R-:W-:Y:S05]  /*25560*/  BSYNC B1 ;  /* 0x0000000000017941 */ /* 0x000fea0003800000 */
.L_x_246:
[----:B0-----:R-:W2:Y:S01]  /*25570*/  LDL.LU R7, [R1+0x600] ;  /* 0x0006000001077983 */ /* 0x001ea20000300800 */
[----:B-----5:R-:W-:Y:S01]  /*25580*/  LOP3.LUT R6, R6, 0xff, RZ, 0xc0, !PT ;  /* 0x000000ff06067812 */ /* 0x020fe200078ec0ff */
[----:B------:R-:W-:Y:S01]  /*25590*/  BSSY B1, `(.L_x_248) ;  /* 0x000000b000017945 */ /* 0x000fe20003800000 */
[----:B------:R-:W-:Y:S02]  /*255a0*/  ISETP.LT.OR P0, PT, R0, 0xd2, !P2 ;  /* 0x000000d20000780c */ /* 0x000fe40005701670 */
[----:B------:R-:W-:-:S05]  /*255b0*/  F2FP.F16.E4M3.UNPACK_B R6, R6 ;  /* 0x00000006ff06723e */ /* 0x000fca00020006ff */
[----:B------:R-:W-:-:S05]  /*255c0*/  HADD2.F32 R6, -RZ, R6.H0_H0 ;  /* 0x20000006ff067230 */ /* 0x000fca0000004100 */
[----:B------:R-:W-:-:S04]  /*255d0*/  FMUL R6, R6, UR24 ;  /* 0x0000001806067c20 */ /* 0x000fc80008400000 */
[----:B--2---:R-:W-:-:S05]  /*255e0*/  FFMA R6, R7, UR21, R6 ;  /* 0x0000001507067c23 */ /* 0x004fca0008000006 */
[----:B------:R-:W-:Y:S02]  /*255f0*/  F2FP.SATFINITE.E4M3.F32.PACK_AB_MERGE_C R7, RZ, R6, RZ ;  /* 0x00000006ff07723e */ /* 0x000fe400048070ff */
[----:B------:R-:W-:-:S03]  /*25600*/  PRMT R6, RZ, 0x7610, R6 ;  /* 0x00007610ff067816 */ /* 0x000fc60000000006 */
[----:B------:R0:W-:Y:S01]  /*25610*/  @!P1 STG.E.U8 desc[UR22][R24.64+0xd0], R7 ;  /* 0x0000d00718009986 */ /* 0x0001e2000c101116 */
[----:B------:R-:W-:Y:S05]  /*25620*/  @P0 BRA `(.L_x_249) ;  /* 0x0000000000040947 */ /* 0x000fea0003800000 */
[----:B------:R2:W5:Y:S02]  /*25630*/  LDG.E.U8 R6, desc[UR22][R4.64+0xd1] ;  /* 0x0000d11604067981 */ /* 0x000564000c1e1100 */
.L_x_249:
[----:B------:R-:W-:Y:S05]  /*25640*/  BSYNC B1 ;  /* 0x0000000000017941 */ /* 0x000fea0003800000 */
.L_x_248:
[----:B0-----:R-:W3:Y:S01]  /*25650*/  LDL.LU R7, [R1+0x604] ;  /* 0x0006040001077983 */ /* 0x001ee20000300800 */
[----:B-----5:R-:W-:Y:S01]  /*25660*/  LOP3.LUT R6, R6, 0xff, RZ, 0xc0, !PT ;  /* 0x000000ff06067812 */ /* 0x020fe200078ec0ff */
[----:B------:R-:W-:Y:S01]  /*25670*/  BSSY B1, `(.L_x_250) ;  /* 0x000000b000017945 */ /* 0x000fe20003800000 */
[----:B------:R-:W-:Y:S02]  /*25680*/  ISETP.LT.OR P1, PT, R0, 0xd9, !P3 ;  /* 0x000000d90000780c */ /* 0x000fe40005f21670 */
[----:B------:R-:W-:-:S05]  /*25690*/  F2FP.F16.E4M3.UNPACK_B R6, R6 ;  /* 0x00000006ff06723e */ /* 0x000fca00020006ff */
[----:B------:R-:W-:-:S05]  /*256a0*/  HADD2.F32 R6, -RZ, R6.H0_H0 ;  /* 0x20000006ff067230 */ /* 0x000fca0000004100 */
[----:B------:R-:W-:-:S04]  /*256b0*/  FMUL R6, R6, UR24 ;  /* 0x0000001806067c20 */ /* 0x000fc80008400000 */
[----:B---3--:R-:W-:-:S05]  /*256c0*/  FFMA R6, R7, UR21, R6 ;  /* 0x0000001507067c23 */ /* 0x008fca0008000006 */
[----:B------:R-:W-:Y:S02]  /*256d0*/  F2FP.SATFINITE.E4M3.F32.PACK_AB_MERGE_C R7, RZ, R6, RZ ;  /* 0x00000006ff07723e */ /* 0x000fe400048070ff */
[----:B------:R-:W-:-:S03]  /*256e0*/  PRMT R6, RZ, 0x7610, R6 ;  /* 0x00007610ff067816 */ /* 0x000fc60000000006 */
[----:B------:R0:W-:Y:S01]  /*256f0*/  @!P0 STG.E.U8 desc[UR22][R24.64+0xd1], R7 ;  /* 0x0000d10718008986 */ /* 0x0001e2000c101116 */
[----:B------:R-:W-:Y:S05]  /*25700*/  @P1 BRA `(.L_x_251) ;  /* 0x0000000000041947 */ /* 0x000fea0003800000 */
[----:B------:R3:W5:Y:S02]  /*25710*/  LDG.E.U8 R6, desc[UR22][R30.64+0xd8] ;  /* 0x0000d8161e067981 */ /* 0x000764000c1e1100 */
.L_x_251:
[----:B------:R-:W-:Y:S05]  /*25720*/  BSYNC B1 ;  /* 0x0000000000017941 */ /* 0x000fea0003800000 */
.L_x_250:
        /* <DEDUP_REMOVED lines=13> */
.L_x_253:
[----:B------:R-:W-:Y:S05]  /*25800*/  BSYNC B1 ;  /* 0x0000000000017941 */ /* 0x000fea0003800000 */
.L_x_252:
        /* <DEDUP_REMOVED lines=13> */
.L_x_255:
[----:B------:R-:W-:Y:S05]  /*258e0*/  BSYNC B1 ;  /* 0x0000000000017941 */ /* 0x000fea0003800000 */
.L_x_254:
        /* <DEDUP_REMOVED lines=13> */
.L_x_257:
[----:B------:R-:W-:Y:S05]  /*259c0*/  BSYNC B1 ;  /* 0x0000000000017941 */ /* 0x000fea0003800000 */
.L_x_256:
        /* <DEDUP_REMOVED lines=13> */
.L_x_259:
[----:B------:R-:W-:Y:S05]  /*25aa0*/  BSYNC B1 ;  /* 0x0000000000017941 */ /* 0x000fea0003800000 */
.L_x_258:
        /* <DEDUP_REMOVED lines=13> */
.L_x_261:
[----:B------:R-:W-:Y:S05]  /*25b80*/  BSYNC B1 ;  /* 0x0000000000017941 */ /* 0x000fea0003800000 */
.L_x_260:
        /* <DEDUP_REMOVED lines=13> */
.L_x_263:
[----:B------:R-:W-:Y:S05]  /*25c60*/  BSYNC B1 ;  /* 0x0000000000017941 */ /* 0x000fea0003800000 */
.L_x_262:
        /* <DEDUP_REMOVED lines=13> */
.L_x_265:
[----:B------:R-:W-:Y:S05]  /*25d40*/  BSYNC B1 ;  /* 0x0000000000017941 */ /* 0x000fea0003800000 */
.L_x_264:
        /* <DEDUP_REMOVED lines=13> */
.L_x_267:
[----:B------:R-:W-:Y:S05]  /*25e20*/  BSYNC B1 ;  /* 0x0000000000017941 */ /* 0x000fea0003800000 */
.L_x_266:
        /* <DEDUP_REMOVED lines=13> */
.L_x_269:
[----:B------:R-:W-:Y:S05]  /*25f00*/  BSYNC B1 ;  /* 0x0000000000017941 */ /* 0x000fea0003800000 */
.L_x_268:
        /* <DEDUP_REMOVED lines=13> */
.L_x_271:
[----:B------:R-:W-:Y:S05]  /*25fe0*/  BSYNC B1 ;  /* 0x0000000000017941 */ /* 0x000fea0003800000 */
.L_x_270:
        /* <DEDUP_REMOVED lines=13> */
.L_x_273:
[----:B------:R-:W-:Y:S05]  /*260c0*/  BSYNC B1 ;  /* 0x0000000000017941 */ /* 0x000fea0003800000 */
.L_x_272:
        /* <DEDUP_REMOVED lines=13> */
.L_x_275:
[----:B------:R-:W-:Y:S05]  /*261a0*/  BSYNC B1 ;  /* 0x0000000000017941 */ /* 0x000fea0003800000 */
.L_x_274:
        /* <DEDUP_REMOVED lines=13> */
.L_x_277:
[----:B------:R-:W-:Y:S05]  /*26280*/  BSYNC B1 ;  /* 0x0000000000017941 */ /* 0x000fea0003800000 */
.L_x_276:
        /* <DEDUP_REMOVED lines=13> */
.L_x_279:
[----:B------:R-:W-:Y:S05]  /*26360*/  BSYNC B1 ;  /* 0x0000000000017941 */ /* 0x000fea0003800000 */
.L_x_278:
        /* <DEDUP_REMOVED lines=13> */
.L_x_281:
[----:B------:R-:W-:Y:S05]  /*26440*/  BSYNC B1 ;  /* 0x0000000000017941 */ /* 0x000fea0003800000 */
.L_x_280:
        /* <DEDUP_REMOVED lines=13> */
.L_x_283:
[----:B------:R-:W-:Y:S05]  /*26520*/  BSYNC B1 ;  /* 0x0000000000017941 */ /* 0x000fea0003800000 */
.L_x_282:
        /* <DEDUP_REMOVED lines=13> */
.L_x_285:
[----:B------:R-:W-:Y:S05]  /*26600*/  BSYNC B1 ;  /* 0x0000000000017941 */ /* 0x000fea0003800000 */
.L_x_284:
        /* <DEDUP_REMOVED lines=13> */
.L_x_287:
[----:B------:R-:W-:Y:S05]  /*266e0*/  BSYNC B1 ;  /* 0x0000000000017941 */ /* 0x000fea0003800000 */
.L_x_286:
        /* <DEDUP_REMOVED lines=13> */
.L_x_289:
[----:B------:R-:W-:Y:S05]  /*267c0*/  BSYNC B1 ;  /* 0x0000000000017941 */ /* 0x000fea0003800000 */
.L_x_288:
[----:B------:R-:W3:Y:S01]  /*267d0*/  LDL.LU R11, [R1+0x654] ;  /* 0x00065400010b7983 */ /* 0x000ee20000300800 */
[----:B-----5:R-:W-:Y:S01]  /*267e0*/  LOP3.LUT R6, R6, 0xff, RZ, 0xc0, !PT ;  /* 0x000000ff06067812 */ /* 0x020fe200078ec0ff */
[----:B------:R-:W-:Y:S01]  /*267f0*/  BSSY B1, `(.L_x_290) ;  /* 0x0000013000017945 */ /* 0x000fe20003800000 */
[----:B------:R-:W-:Y:S02]  /*26800*/  IADD3 R8, P0, R32, 0x80, RZ ;  /* 0x0000008020087810 */ /* 0x000fe40007f1e0ff */
[----:B------:R-:W-:Y:S02]  /*26810*/  F2FP.F16.E4M3.UNPACK_B R6, R6 ;  /* 0x00000006ff06723e */ /* 0x000fe400020006ff */
[----:B------:R-:W-:-:S03]  /*26820*/  ISETP.GE.AND P1, PT, R34, 0x81, PT ;  /* 0x000000812200780c */ /* 0x000fc60003f26270 */
[----:B------:R-:W-:Y:S02]  /*26830*/  HADD2.F32 R9, -RZ, R6.H0_H0 ;  /* 0x20000006ff097230 */ /* 0x000fe40000004100 */
[----:B------:R-:W-:Y:S01]  /*26840*/  IMAD.X R6, RZ, RZ, R33, P0 ;  /* 0x000000ffff067224 */ /* 0x000fe200000e0621 */
[----:B------:R-:W-:Y:S02]  /*26850*/  ISETP.LT.OR P0, PT, R0, 0x1, !P1 ;  /* 0x000000010000780c */ /* 0x000fe40004f01670 */
[----:B------:R-:W-:Y:S01]  /*26860*/  FMUL R9, R9, UR24 ;  /* 0x0000001809097c20 */ /* 0x000fe20008400000 */
[----:B------:R-:W-:Y:S02]  /*26870*/  IMAD R10, R6, UR6, RZ ;  /* 0x00000006060a7c24 */ /* 0x000fe4000f8e02ff */
[----:B0-----:R-:W-:-:S04]  /*26880*/  IMAD.WIDE.U32 R6, R8, UR6, R36 ;  /* 0x0000000608067c25 */ /* 0x001fc8000f8e0024 */
[----:B------:R-:W-:Y:S01]  /*26890*/  IMAD R8, R8, UR7, R10 ;  /* 0x0000000708087c24 */ /* 0x000fe2000f8e020a */
[----:B------:R-:W-:-:S04]  /*268a0*/  IADD3 R6, P6, R6, UR8, RZ ;  /* 0x0000000806067c10 */ /* 0x000fc8000ffde0ff */
[--C-:B------:R-:W-:Y:S02]  /*268b0*/  IADD3.X R7, R7, UR9, R8.reuse, P6, !PT ;  /* 0x0000000907077c10 */ /* 0x100fe4000b7fe408 */
[----:B------:R-:W-:Y:S01]  /*268c0*/  PRMT R8, RZ, 0x7610, R8 ;  /* 0x00007610ff087816 */ /* 0x000fe20000000008 */
[----:B---3--:R-:W-:-:S05]  /*268d0*/  FFMA R9, R11, UR21, R9 ;  /* 0x000000150b097c23 */ /* 0x008fca0008000009 */
[----:B------:R-:W-:-:S05]  /*268e0*/  F2FP.SATFINITE.E4M3.F32.PACK_AB_MERGE_C R9, RZ, R9, RZ ;  /* 0x00000009ff09723e */ /* 0x000fca00048070ff */
[----:B------:R0:W-:Y:S01]  /*268f0*/  @!P5 STG.E.U8 desc[UR22][R24.64+0xf9], R9 ;  /* 0x0000f9091800d986 */ /* 0x0001e2000c101116 */
[----:B------:R-:W-:Y:S05]  /*26900*/  @P0 BRA `(.L_x_291) ;  /* 0x0000000000040947 */ /* 0x000fea0003800000 */
[----:B------:R3:W5:Y:S02]  /*26910*/  LDG.E.U8 R8, desc[UR22][R6.64] ;  /* 0x0000001606087981 */ /* 0x000764000c1e1100 */
.L_x_291:
[----:B------:R-:W-:Y:S05]  /*26920*/  BSYNC B1 ;  /* 0x0000000000017941 */ /* 0x000fea0003800000 */
.L_x_290:
        /* <DEDUP_REMOVED lines=13> */
.L_x_293:
[----:B------:R-:W-:Y:S05]  /*26a00*/  BSYNC B1 ;  /* 0x0000000000017941 */ /* 0x000fea0003800000 */
.L_x_292:
[----:B------:R-:W3:Y:S01]  /*26a10*/  LDL.LU R10, [R1+0x65c] ;  /* 0x00065c00010a7983 */ /* 0x000ee20000300800 */
[----:B-----5:R-:W-:Y:S01]  /*26a20*/  LOP3.LUT R8, R8, 0xff, RZ, 0xc0, !PT ;  /* 0x000000ff08087812 */ /* 0x020fe200078ec0ff */
[----:B------:R-:W-:Y:S03]  /*26a30*/  BSSY B1, `(.L_x_294) ;  /* 0x0000013000017945 */ /* 0x000fe60003800000 */
[----:B------:R-:W-:-:S05]  /*26a40*/  F2FP.F16.E4M3.UNPACK_B R8, R8 ;  /* 0x00000008ff08723e */ /* 0x000fca00020006ff */
[----:B0-----:R-:W-:Y:S01]  /*26a50*/  HADD2.F32 R9, -RZ, R8.H0_H0 ;  /* 0x20000008ff097230 */ /* 0x001fe20000004100 */
[----:B------:R-:W-:-:S04]  /*26a60*/  IADD3 R8, P0, R32, 0x88, RZ ;  /* 0x0000008820087810 */ /* 0x000fc80007f1e0ff */
[----:B------:R-:W-:Y:S01]  /*26a70*/  FMUL R9, R9, UR24 ;  /* 0x0000001809097c20 */ /* 0x000fe20008400000 */
[----:B------:R-:W-:Y:S01]  /*26a80*/  IMAD.X R32, RZ, RZ, R33, P0 ;  /* 0x000000ffff207224 */ /* 0x000fe200000e0621 */
[----:B------:R-:W-:Y:S01]  /*26a90*/  ISETP.GE.AND P0, PT, R34, 0x89, PT ;  /* 0x000000892200780c */ /* 0x000fe20003f06270 */
[----:B------:R-:W-:-:S04]  /*26aa0*/  IMAD.WIDE.U32 R36, R8, UR6, R36 ;  /* 0x0000000608247c25 */ /* 0x000fc8000f8e0024 */
[----:B------:R-:W-:Y:S02]  /*26ab0*/  IMAD R32, R32, UR6, RZ ;  /* 0x0000000620207c24 */ /* 0x000fe4000f8e02ff */
[----:B---3--:R-:W-:-:S05]  /*26ac0*/  FFMA R9, R10, UR21, R9 ;  /* 0x000000150a097c23 */ /* 0x008fca0008000009 */
[----:B------:R-:W-:Y:S01]  /*26ad0*/  F2FP.SATFINITE.E4M3.F32.PACK_AB_MERGE_C R10, RZ, R9, RZ ;  /* 0x00000009ff0a723e */ /* 0x000fe200048070ff */
[----:B------:R-:W-:Y:S01]  /*26ae0*/  IMAD R9, R8, UR7, R32 ;  /* 0x0000000708097c24 */ /* 0x000fe2000f8e0220 */
[----:B------:R-:W-:-:S03]  /*26af0*/  IADD3 R8, P6, R36, UR8, RZ ;  /* 0x0000000824087c10 */ /* 0x000fc6000ffde0ff */
[----:B------:R0:W-:Y:S01]  /*26b00*/  @!P5 STG.E.U8 desc[UR22][R28.64+0x1], R10 ;  /* 0x0000010a1c00d986 */ /* 0x0001e2000c101116 */
[----:B------:R-:W-:Y:S02]  /*26b10*/  ISETP.LT.OR P5, PT, R0, 0x1, !P0 ;  /* 0x000000010000780c */ /* 0x000fe400047a1670 */
[----:B------:R-:W-:Y:S02]  /*26b20*/  IADD3.X R9, R37, UR9, R9, P6, !PT ;  /* 0x0000000925097c10 */ /* 0x000fe4000b7fe409 */
[----:B0-----:R-:W-:-:S09]  /*26b30*/  PRMT R10, RZ, 0x7610, R10 ;  /* 0x00007610ff0a7816 */ /* 0x001fd2000000000a */
[----:B------:R-:W-:Y:S05]  /*26b40*/  @P5 BRA `(.L_x_295) ;  /* 0x0000000000045947 */ /* 0x000fea0003800000 */
[----:B------:R0:W5:Y:S02]  /*26b50*/  LDG.E.U8 R10, desc[UR22][R8.64] ;  /* 0x00000016080a7981 */ /* 0x000164000c1e1100 */
.L_x_295:
[----:B------:R-:W-:Y:S05]  /*26b60*/  BSYNC B1 ;  /* 0x0000000000017941 */ /* 0x000fea0003800000 */
.L_x_294:
[----:B------:R-:W3:Y:S01]  /*26b70*/  LDL.LU R11, [R1+0x660] ;  /* 0x00066000010b7983 */ /* 0x000ee20000300800 */
        /* <DEDUP_REMOVED lines=12> */
.L_x_297:
[----:B------:R-:W-:Y:S05]  /*26c40*/  BSYNC B1 ;  /* 0x0000000000017941 */ /* 0x000fea0003800000 */
.L_x_296:
[----:B---3--:R-:W3:Y:S01]  /*26c50*/  LDL.LU R11, [R1+0x664] ;  /* 0x00066400010b7983 */ /* 0x008ee20000300800 */
        /* <DEDUP_REMOVED lines=12> */
.L_x_299:
[----:B------:R-:W-:Y:S05]  /*26d20*/  BSYNC B1 ;  /* 0x0000000000017941 */ /* 0x000fea0003800000 */
.L_x_298:
        /* <DEDUP_REMOVED lines=13> */
.L_x_301:
[----:B------:R-:W-:Y:S05]  /*26e00*/  BSYNC B1 ;  /* 0x0000000000017941 */ /* 0x000fea0003800000 */
.L_x_300:
        /* <DEDUP_REMOVED lines=13> */
.L_x_303:
[----:B------:R-:W-:Y:S05]  /*26ee0*/  BSYNC B1 ;  /* 0x0000000000017941 */ /* 0x000fea0003800000 */
.L_x_302:
        /* <DEDUP_REMOVED lines=13> */
.L_x_305:
[----:B------:R-:W-:Y:S05]  /*26fc0*/  BSYNC B1 ;  /* 0x0000000000017941 */ /* 0x000fea0003800000 */
.L_x_304:
        /* <DEDUP_REMOVED lines=13> */
.L_x_307:
[----:B------:R-:W-:Y:S05]  /*270a0*/  BSYNC B1 ;  /* 0x0000000000017941 */ /* 0x000fea0003800000 */
.L_x_306:
        /* <DEDUP_REMOVED lines=13> */
.L_x_309:
[----:B------:R-:W-:Y:S05]  /*27180*/  BSYNC B1 ;  /* 0x0000000000017941 */ /* 0x000fea0003800000 */
.L_x_308:
        /* <DEDUP_REMOVED lines=13> */
.L_x_311:
[----:B------:R-:W-:Y:S05]  /*27260*/  BSYNC B1 ;  /* 0x0000000000017941 */ /* 0x000fea0003800000 */
.L_x_310:
        /* <DEDUP_REMOVED lines=13> */
.L_x_313:
[----:B------:R-:W-:Y:S05]  /*27340*/  BSYNC B1 ;  /* 0x0000000000017941 */ /* 0x000fea0003800000 */
.L_x_312:
        /* <DEDUP_REMOVED lines=13> */
.L_x_315:
[----:B------:R-:W-:Y:S05]  /*27420*/  BSYNC B1 ;  /* 0x0000000000017941 */ /* 0x000fea0003800000 */
.L_x_314:
        /* <DEDUP_REMOVED lines=13> */
.L_x_317:
[----:B------:R-:W-:Y:S05]  /*27500*/  BSYNC B1 ;  /* 0x0000000000017941 */ /* 0x000fea0003800000 */
.L_x_316:
        /* <DEDUP_REMOVED lines=13> */
.L_x_319:
[----:B------:R-:W-:Y:S05]  /*275e0*/  BSYNC B1 ;  /* 0x0000000000017941 */ /* 0x000fea0003800000 */
.L_x_318:
        /* <DEDUP_REMOVED lines=13> */
.L_x_321:
[----:B------:R-:W-:Y:S05]  /*276c0*/  BSYNC B1 ;  /* 0x0000000000017941 */ /* 0x000fea0003800000 */
.L_x_320:
        /* <DEDUP_REMOVED lines=13> */
.L_x_323:
[----:B------:R-:W-:Y:S05]  /*277a0*/  BSYNC B1 ;  /* 0x0000000000017941 */ /* 0x000fea0003800000 */
.L_x_322:
        /* <DEDUP_REMOVED lines=13> */
.L_x_325:
[----:B------:R-:W-:Y:S05]  /*27880*/  BSYNC B1 ;  /* 0x0000000000017941 */ /* 0x000fea0003800000 */
.L_x_324:
        /* <DEDUP_REMOVED lines=13> */
.L_x_327:
[----:B------:R-:W-:Y:S05]  /*27960*/  BSYNC B1 ;  /* 0x0000000000017941 */ /* 0x000fea0003800000 */
.L_x_326:
        /* <DEDUP_REMOVED lines=13> */
.L_x_329:
[----:B------:R-:W-:Y:S05]  /*27a40*/  BSYNC B1 ;  /* 0x0000000000017941 */ /* 0x000fea0003800000 */
.L_x_328:
        /* <DEDUP_REMOVED lines=13> */
.L_x_331:
[----:B------:R-:W-:Y:S05]  /*27b20*/  BSYNC B1 ;  /* 0x0000000000017941 */ /* 0x000fea0003800000 */
.L_x_330:
        /* <DEDUP_REMOVED lines=13> */
.L_x_333:
[----:B------:R-:W-:Y:S05]  /*27c00*/  BSYNC B1 ;  /* 0x0000000000017941 */ /* 0x000fea0003800000 */
.L_x_332:
        /* <DEDUP_REMOVED lines=13> */
.L_x_335:
[----:B------:R-:W-:Y:S05]  /*27ce0*/  BSYNC B1 ;  /* 0x0000000000017941 */ /* 0x000fea0003800000 */
.L_x_334:
        /* <DEDUP_REMOVED lines=13> */
.L_x_337:
[----:B------:R-:W-:Y:S05]  /*27dc0*/  BSYNC B1 ;  /* 0x0000000000017941 */ /* 0x000fea0003800000 */
.L_x_336:
        /* <DEDUP_REMOVED lines=13> */
.L_x_339:
[----:B------:R-:W-:Y:S05]  /*27ea0*/  BSYNC B1 ;  /* 0x0000000000017941 */ /* 0x000fea0003800000 */
.L_x_338:
        /* <DEDUP_REMOVED lines=13> */
.L_x_341:
[----:B------:R-:W-:Y:S05]  /*27f80*/  BSYNC B1 ;  /* 0x0000000000017941 */ /* 0x000fea0003800000 */
.L_x_340:
        /* <DEDUP_REMOVED lines=13> */
.L_x_343:
[----:B------:R-:W-:Y:S05]  /*28060*/  BSYNC B1 ;  /* 0x0000000000017941 */ /* 0x000fea0003800000 */
.L_x_342:
        /* <DEDUP_REMOVED lines=13> */
.L_x_345:
[----:B------:R-:W-:Y:S05]  /*28140*/  BSYNC B1 ;  /* 0x0000000000017941 */ /* 0x000fea0003800000 */
.L_x_344:
        /* <DEDUP_REMOVED lines=13> */
.L_x_347:
[----:B------:R-:W-:Y:S05]  /*28220*/  BSYNC B1 ;  /* 0x0000000000017941 */ /* 0x000fea0003800000 */
.L_x_346:
        /* <DEDUP_REMOVED lines=13> */
.L_x_349:
[----:B------:R-:W-:Y:S05]  /*28300*/  BSYNC B1 ;  /* 0x0000000000017941 */ /* 0x000fea0003800000 */
.L_x_348:
        /* <DEDUP_REMOVED lines=13> */
.L_x_351:
[----:B------:R-:W-:Y:S05]  /*283e0*/  BSYNC B1 ;  /* 0x0000000000017941 */ /* 0x000fea0003800000 */
.L_x_350:
        /* <DEDUP_REMOVED lines=13> */
.L_x_353:
[----:B------:R-:W-:Y:S05]  /*284c0*/  BSYNC B1 ;  /* 0x0000000000017941 */ /* 0x000fea0003800000 */
.L_x_352:
        /* <DEDUP_REMOVED lines=13> */
.L_x_355:
[----:B------:R-:W-:Y:S05]  /*285a0*/  BSYNC B1 ;  /* 0x0000000000017941 */ /* 0x000fea0003800000 */
.L_x_354:
        /* <DEDUP_REMOVED lines=13> */
.L_x_357:
[----:B------:R-:W-:Y:S05]  /*28680*/  BSYNC B1 ;  /* 0x0000000000017941 */ /* 0x000fea0003800000 */
.L_x_356:
        /* <DEDUP_REMOVED lines=13> */
.L_x_359:
[----:B------:R-:W-:Y:S05]  /*28760*/  BSYNC B1 ;  /* 0x0000000000017941 */ /* 0x000fea0003800000 */
.L_x_358:
        /* <DEDUP_REMOVED lines=13> */
.L_x_361:
[----:B------:R-:W-:Y:S05]  /*28840*/  BSYNC B1 ;  /* 0x0000000000017941 */ /* 0x000fea0003800000 */
.L_x_360:
        /* <DEDUP_REMOVED lines=13> */
.L_x_363:
[----:B------:R-:W-:Y:S05]  /*28920*/  BSYNC B1 ;  /* 0x0000000000017941 */ /* 0x000fea0003800000 */
.L_x_362:
        /* <DEDUP_REMOVED lines=13> */
.L_x_365:
[----:B------:R-:W-:Y:S05]  /*28a00*/  BSYNC B1 ;  /* 0x0000000000017941 */ /* 0x000fea0003800000 */
.L_x_364:
        /* <DEDUP_REMOVED lines=13> */
.L_x_367:
[----:B------:R-:W-:Y:S05]  /*28ae0*/  BSYNC B1 ;  /* 0x0000000000017941 */ /* 0x000fea0003800000 */
.L_x_366:
        /* <DEDUP_REMOVED lines=13> */
.L_x_369:
[----:B------:R-:W-:Y:S05]  /*28bc0*/  BSYNC B1 ;  /* 0x0000000000017941 */ /* 0x000fea0003800000 */
.L_x_368:
        /* <DEDUP_REMOVED lines=13> */
.L_x_371:
[----:B------:R-:W-:Y:S05]  /*28ca0*/  BSYNC B1 ;  /* 0x0000000000017941 */ /* 0x000fea0003800000 */
.L_x_370:
        /* <DEDUP_REMOVED lines=13> */
.L_x_373:
[----:B------:R-:W-:Y:S05]  /*28d80*/  BSYNC B1 ;  /* 0x0000000000017941 */ /* 0x000fea0003800000 */
.L_x_372:
        /* <DEDUP_REMOVED lines=13> */
.L_x_375:
[----:B------:R-:W-:Y:S05]  /*28e60*/  BSYNC B1 ;  /* 0x0000000000017941 */ /* 0x000fea0003800000 */
.L_x_374:
        /* <DEDUP_REMOVED lines=13> */
.L_x_377:
[----:B------:R-:W-:Y:S05]  /*28f40*/  BSYNC B1 ;  /* 0x0000000000017941 */ /* 0x000fea0003800000 */
.L_x_376:
        /* <DEDUP_REMOVED lines=13> */
.L_x_379:
[----:B------:R-:W-:Y:S05]  /*29020*/  BSYNC B1 ;  /* 0x0000000000017941 */ /* 0x000fea0003800000 */
.L_x_378:
        /* <DEDUP_REMOVED lines=13> */
.L_x_381:
[----:B------:R-:W-:Y:S05]  /*29100*/  BSYNC B1 ;  /* 0x0000000000017941 */ /* 0x000fea0003800000 */
.L_x_380:
        /* <DEDUP_REMOVED lines=13> */
.L_x_383:
[----:B------:R-:W-:Y:S05]  /*291e0*/  BSYNC B1 ;  /* 0x0000000000017941 */ /* 0x000fea0003800000 */
.L_x_382:
        /* <DEDUP_REMOVED lines=13> */
.L_x_385:
[----:B------:R-:W-:Y:S05]  /*292c0*/  BSYNC B1 ;  /* 0x0000000000017941 */ /* 0x000fea0003800000 */
.L_x_384:
        /* <DEDUP_REMOVED lines=13> */
.L_x_387:
[----:B------:R-:W-:Y:S05]  /*293a0*/  BSYNC B1 ;  /* 0x0000000000017941 */ /* 0x000fea0003800000 */
.L_x_386:
        /* <DEDUP_REMOVED lines=13> */
.L_x_389:
[----:B------:R-:W-:Y:S05]  /*29480*/  BSYNC B1 ;  /* 0x0000000000017941 */ /* 0x000fea0003800000 */
.L_x_388:
        /* <DEDUP_REMOVED lines=13> */
.L_x_391:
[----:B------:R-:W-:Y:S05]  /*29560*/  BSYNC B1 ;  /* 0x0000000000017941 */ /* 0x000fea0003800000 */
.L_x_390:
        /* <DEDUP_REMOVED lines=13> */
.L_x_393:
[----:B------:R-:W-:Y:S05]  /*29640*/  BSYNC B1 ;  /* 0x0000000000017941 */ /* 0x000fea0003800000 */
.L_x_392:
        /* <DEDUP_REMOVED lines=13> */
.L_x_395:
[----:B------:R-:W-:Y:S05]  /*29720*/  BSYNC B1 ;  /* 0x0000000000017941 */ /* 0x000fea0003800000 */
.L_x_394:
        /* <DEDUP_REMOVED lines=13> */
.L_x_397:
[----:B------:R-:W-:Y:S05]  /*29800*/  BSYNC B1 ;  /* 0x0000000000017941 */ /* 0x000fea0003800000 */
.L_x_396:
        /* <DEDUP_REMOVED lines=13> */
.L_x_399:
[----:B------:R-:W-:Y:S05]  /*298e0*/  BSYNC B1 ;  /* 0x0000000000017941 */ /* 0x000fea0003800000 */
.L_x_398:
        /* <DEDUP_REMOVED lines=13> */
.L_x_401:
[----:B------:R-:W-:Y:S05]  /*299c0*/  BSYNC B1 ;  /* 0x0000000000017941 */ /* 0x000fea0003800000 */
.L_x_400:
        /* <DEDUP_REMOVED lines=13> */
.L_x_403:
[----:B------:R-:W-:Y:S05]  /*29aa0*/  BSYNC B1 ;  /* 0x0000000000017941 */ /* 0x000fea0003800000 */
.L_x_402:
        /* <DEDUP_REMOVED lines=13> */
.L_x_405:
[----:B------:R-:W-:Y:S05]  /*29b80*/  BSYNC B1 ;  /* 0x0000000000017941 */ /* 0x000fea0003800000 */
.L_x_404:
        /* <DEDUP_REMOVED lines=13> */
.L_x_407:
[----:B------:R-:W-:Y:S05]  /*29c60*/  BSYNC B1 ;  /* 0x0000000000017941 */ /* 0x000fea0003800000 */
.L_x_406:
        /* <DEDUP_REMOVED lines=13> */
.L_x_409:
[----:B------:R-:W-:Y:S05]  /*29d40*/  BSYNC B1 ;  /* 0x0000000000017941 */ /* 0x000fea0003800000 */
.L_x_408:
        /* <DEDUP_REMOVED lines=13> */
.L_x_411:
[----:B------:R-:W-:Y:S05]  /*29e20*/  BSYNC B1 ;  /* 0x0000000000017941 */ /* 0x000fea0003800000 */
.L_x_410:
        /* <DEDUP_REMOVED lines=13> */
.L_x_413:
[----:B------:R-:W-:Y:S05]  /*29f00*/  BSYNC B1 ;  /* 0x0000000000017941 */ /* 0x000fea0003800000 */
.L_x_412:
        /* <DEDUP_REMOVED lines=13> */
.L_x_415:
[----:B------:R-:W-:Y:S05]  /*29fe0*/  BSYNC B1 ;  /* 0x0000000000017941 */ /* 0x000fea0003800000 */
.L_x_414:
        /* <DEDUP_REMOVED lines=13> */
.L_x_417:
[----:B------:R-:W-:Y:S05]  /*2a0c0*/  BSYNC B1 ;  /* 0x0000000000017941 */ /* 0x000fea0003800000 */
.L_x_416:
        /* <DEDUP_REMOVED lines=13> */
.L_x_419:
[----:B------:R-:W-:Y:S05]  /*2a1a0*/  BSYNC B1 ;  /* 0x0000000000017941 */ /* 0x000fea0003800000 */
.L_x_418:
        /* <DEDUP_REMOVED lines=13> */
.L_x_421:
[----:B------:R-:W-:Y:S05]  /*2a280*/  BSYNC B1 ;  /* 0x0000000000017941 */ /* 0x000fea0003800000 */
.L_x_420:
        /* <DEDUP_REMOVED lines=13> */
.L_x_423:
[----:B------:R-:W-:Y:S05]  /*2a360*/  BSYNC B1 ;  /* 0x0000000000017941 */ /* 0x000fea0003800000 */
.L_x_422:
        /* <DEDUP_REMOVED lines=13> */
.L_x_425:
[----:B------:R-:W-:Y:S05]  /*2a440*/  BSYNC B1 ;  /* 0x0000000000017941 */ /* 0x000fea0003800000 */
.L_x_424:
        /* <DEDUP_REMOVED lines=13> */
.L_x_427:
[----:B------:R-:W-:Y:S05]  /*2a520*/  BSYNC B1 ;  /* 0x0000000000017941 */ /* 0x000fea0003800000 */
.L_x_426:
        /* <DEDUP_REMOVED lines=13> */
.L_x_429:
[----:B------:R-:W-:Y:S05]  /*2a600*/  BSYNC B1 ;  /* 0x0000000000017941 */ /* 0x000fea0003800000 */
.L_x_428:
        /* <DEDUP_REMOVED lines=13> */
.L_x_431:
[----:B------:R-:W-:Y:S05]  /*2a6e0*/  BSYNC B1 ;  /* 0x0000000000017941 */ /* 0x000fea0003800000 */
.L_x_430:
        /* <DEDUP_REMOVED lines=13> */
.L_x_433:
[----:B------:R-:W-:Y:S05]  /*2a7c0*/  BSYNC B1 ;  /* 0x0000000000017941 */ /* 0x000fea0003800000 */
.L_x_432:
        /* <DEDUP_REMOVED lines=13> */
.L_x_435:
[----:B------:R-:W-:Y:S05]  /*2a8a0*/  BSYNC B1 ;  /* 0x0000000000017941 */ /* 0x000fea0003800000 */
.L_x_434:
        /* <DEDUP_REMOVED lines=13> */
.L_x_437:
[----:B------:R-:W-:Y:S05]  /*2a980*/  BSYNC B1 ;  /* 0x0000000000017941 */ /* 0x000fea0003800000 */
.L_x_436:
        /* <DEDUP_REMOVED lines=13> */
.L_x_439:
[----:B------:R-:W-:Y:S05]  /*2aa60*/  BSYNC B1 ;  /* 0x0000000000017941 */ /* 0x000fea0003800000 */
.L_x_438:
        /* <DEDUP_REMOVED lines=13> */
.L_x_441:
[----:B------:R-:W-:Y:S05]  /*2ab40*/  BSYNC B1 ;  /* 0x0000000000017941 */ /* 0x000fea0003800000 */
.L_x_440:
        /* <DEDUP_REMOVED lines=13> */
.L_x_443:
[----:B------:R-:W-:Y:S05]  /*2ac20*/  BSYNC B1 ;  /* 0x0000000000017941 */ /* 0x000fea0003800000 */
.L_x_442:
        /* <DEDUP_REMOVED lines=13> */
.L_x_445:
[----:B------:R-:W-:Y:S05]  /*2ad00*/  BSYNC B1 ;  /* 0x0000000000017941 */ /* 0x000fea0003800000 */
.L_x_444:
        /* <DEDUP_REMOVED lines=13> */
.L_x_447:
[----:B------:R-:W-:Y:S05]  /*2ade0*/  BSYNC B1 ;  /* 0x0000000000017941 */ /* 0x000fea0003800000 */
.L_x_446:
        /* <DEDUP_REMOVED lines=13> */
.L_x_449:
[----:B------:R-:W-:Y:S05]  /*2aec0*/  BSYNC B1 ;  /* 0x0000000000017941 */ /* 0x000fea0003800000 */
.L_x_448:
        /* <DEDUP_REMOVED lines=13> */
.L_x_451:
[----:B------:R-:W-:Y:S05]  /*2afa0*/  BSYNC B1 ;  /* 0x0000000000017941 */ /* 0x000fea0003800000 */
.L_x_450:
        /* <DEDUP_REMOVED lines=13> */
.L_x_453:
[----:B------:R-:W-:Y:S05]  /*2b080*/  BSYNC B1 ;  /* 0x0000000000017941 */ /* 0x000fea0003800000 */
.L_x_452:
        /* <DEDUP_REMOVED lines=13> */
.L_x_455:
[----:B------:R-:W-:Y:S05]  /*2b160*/  BSYNC B1 ;  /* 0x0000000000017941 */ /* 0x000fea0003800000 */
.L_x_454:
        /* <DEDUP_REMOVED lines=13> */
.L_x_457:
[----:B------:R-:W-:Y:S05]  /*2b240*/  BSYNC B1 ;  /* 0x0000000000017941 */ /* 0x000fea0003800000 */
.L_x_456:
        /* <DEDUP_REMOVED lines=13> */
.L_x_459:
[----:B------:R-:W-:Y:S05]  /*2b320*/  BSYNC B1 ;  /* 0x0000000000017941 */ /* 0x000fea0003800000 */
.L_x_458:
        /* <DEDUP_REMOVED lines=13> */
.L_x_461:
[----:B------:R-:W-:Y:S05]  /*2b400*/  BSYNC B1 ;  /* 0x0000000000017941 */ /* 0x000fea0003800000 */
.L_x_460:
        /* <DEDUP_REMOVED lines=13> */
.L_x_463:
[----:B------:R-:W-:Y:S05]  /*2b4e0*/  BSYNC B1 ;  /* 0x0000000000017941 */ /* 0x000fea0003800000 */
.L_x_462:
        /* <DEDUP_REMOVED lines=13> */
.L_x_465:
[----:B------:R-:W-:Y:S05]  /*2b5c0*/  BSYNC B1 ;  /* 0x0000000000017941 */ /* 0x000fea0003800000 */
.L_x_464:
        /* <DEDUP_REMOVED lines=13> */
.L_x_467:
[----:B------:R-:W-:Y:S05]  /*2b6a0*/  BSYNC B1 ;  /* 0x0000000000017941 */ /* 0x000fea0003800000 */
.L_x_466:
        /* <DEDUP_REMOVED lines=13> */
.L_x_469:
[----:B------:R-:W-:Y:S05]  /*2b780*/  BSYNC B1 ;  /* 0x0000000000017941 */ /* 0x000fea0003800000 */
.L_x_468:
        /* <DEDUP_REMOVED lines=13> */
.L_x_471:
[----:B------:R-:W-:Y:S05]  /*2b860*/  BSYNC B1 ;  /* 0x0000000000017941 */ /* 0x000fea0003800000 */
.L_x_470:
        /* <DEDUP_REMOVED lines=13> */
.L_x_473:
[----:B------:R-:W-:Y:S05]  /*2b940*/  BSYNC B1 ;  /* 0x0000000000017941 */ /* 0x000fea0003800000 */
.L_x_472:
        /* <DEDUP_REMOVED lines=13> */
.L_x_475:
[----:B------:R-:W-:Y:S05]  /*2ba20*/  BSYNC B1 ;  /* 0x0000000000017941 */ /* 0x000fea0003800000 */
.L_x_474:
        /* <DEDUP_REMOVED lines=13> */
.L_x_477:
[----:B------:R-:W-:Y:S05]  /*2bb00*/  BSYNC B1 ;  /* 0x0000000000017941 */ /* 0x000fea0003800000 */
.L_x_476:
        /* <DEDUP_REMOVED lines=13> */
.L_x_479:
[----:B------:R-:W-:Y:S05]  /*2bbe0*/  BSYNC B1 ;  /* 0x0000000000017941 */ /* 0x000fea0003800000 */
.L_x_478:
        /* <DEDUP_REMOVED lines=13> */
.L_x_481:
[----:B------:R-:W-:Y:S05]  /*2bcc0*/  BSYNC B1 ;  /* 0x0000000000017941 */ /* 0x000fea0003800000 */
.L_x_480:
        /* <DEDUP_REMOVED lines=13> */
.L_x_483:
[----:B------:R-:W-:Y:S05]  /*2bda0*/  BSYNC B1 ;  /* 0x0000000000017941 */ /* 0x000fea0003800000 */
.L_x_482:
        /* <DEDUP_REMOVED lines=13> */
.L_x_485:
[----:B------:R-:W-:Y:S05]  /*2be80*/  BSYNC B1 ;  /* 0x0000000000017941 */ /* 0x000fea0003800000 */
.L_x_484:
        /* <DEDUP_REMOVED lines=13> */
.L_x_487:
[----:B------:R-:W-:Y:S05]  /*2bf60*/  BSYNC B1 ;  /* 0x0000000000017941 */ /* 0x000fea0003800000 */
.L_x_486:
        /* <DEDUP_REMOVED lines=13> */
.L_x_489:
[----:B------:R-:W-:Y:S05]  /*2c040*/  BSYNC B1 ;  /* 0x0000000000017941 */ /* 0x000fea0003800000 */
.L_x_488:
        /* <DEDUP_REMOVED lines=13> */
.L_x_491:
[----:B------:R-:W-:Y:S05]  /*2c120*/  BSYNC B1 ;  /* 0x0000000000017941 */ /* 0x000fea0003800000 */
.L_x_490:
        /* <DEDUP_REMOVED lines=13> */
.L_x_493:
[----:B------:R-:W-:Y:S05]  /*2c200*/  BSYNC B1 ;  /* 0x0000000000017941 */ /* 0x000fea0003800000 */
.L_x_492:
        /* <DEDUP_REMOVED lines=13> */
.L_x_495:
[----:B------:R-:W-:Y:S05]  /*2c2e0*/  BSYNC B1 ;  /* 0x0000000000017941 */ /* 0x000fea0003800000 */
.L_x_494:
        /* <DEDUP_REMOVED lines=13> */
.L_x_497:
[----:B------:R-:W-:Y:S05]  /*2c3c0*/  BSYNC B1 ;  /* 0x0000000000017941 */ /* 0x000fea0003800000 */
.L_x_496:
        /* <DEDUP_REMOVED lines=13> */
.L_x_499:
[----:B------:R-:W-:Y:S05]  /*2c4a0*/  BSYNC B1 ;  /* 0x0000000000017941 */ /* 0x000fea0003800000 */
.L_x_498:
        /* <DEDUP_REMOVED lines=13> */
.L_x_501:
[----:B------:R-:W-:Y:S05]  /*2c580*/  BSYNC B1 ;  /* 0x0000000000017941 */ /* 0x000fea0003800000 */
.L_x_500:
        /* <DEDUP_REMOVED lines=13> */
.L_x_503:
[----:B------:R-:W-:Y:S05]  /*2c660*/  BSYNC B1 ;  /* 0x0000000000017941 */ /* 0x000fea0003800000 */
.L_x_502:
        /* <DEDUP_REMOVED lines=13> */
.L_x_505:
[----:B------:R-:W-:Y:S05]  /*2c740*/  BSYNC B1 ;  /* 0x0000000000017941 */ /* 0x000fea0003800000 */
.L_x_504:
        /* <DEDUP_REMOVED lines=13> */
.L_x_507:
[----:B------:R-:W-:Y:S05]  /*2c820*/  BSYNC B1 ;  /* 0x0000000000017941 */ /* 0x000fea0003800000 */
.L_x_506:
        /* <DEDUP_REMOVED lines=13> */
.L_x_509:
[----:B------:R-:W-:Y:S05]  /*2c900*/  BSYNC B1 ;  /* 0x0000000000017941 */ /* 0x000fea0003800000 */
.L_x_508:
        /* <DEDUP_REMOVED lines=13> */
.L_x_511:
[----:B------:R-:W-:Y:S05]  /*2c9e0*/  BSYNC B1 ;  /* 0x0000000000017941 */ /* 0x000fea0003800000 */
.L_x_510:
        /* <DEDUP_REMOVED lines=13> */
.L_x_513:
[----:B------:R-:W-:Y:S05]  /*2cac0*/  BSYNC B1 ;  /* 0x0000000000017941 */ /* 0x000fea0003800000 */
.L_x_512:
        /* <DEDUP_REMOVED lines=13> */
.L_x_515:
[----:B------:R-:W-:Y:S05]  /*2cba0*/  BSYNC B1 ;  /* 0x0000000000017941 */ /* 0x000fea0003800000 */
.L_x_514:
        /* <DEDUP_REMOVED lines=13> */
.L_x_517:
[----:B------:R-:W-:Y:S05]  /*2cc80*/  BSYNC B1 ;  /* 0x0000000000017941 */ /* 0x000fea0003800000 */
.L_x_516:
        /* <DEDUP_REMOVED lines=13> */
.L_x_519:
[----:B------:R-:W-:Y:S05]  /*2cd60*/  BSYNC B1 ;  /* 0x0000000000017941 */ /* 0x000fea0003800000 */
.L_x_518:
        /* <DEDUP_REMOVED lines=13> */
.L_x_521:
[----:B------:R-:W-:Y:S05]  /*2ce40*/  BSYNC B1 ;  /* 0x0000000000017941 */ /* 0x000fea0003800000 */
.L_x_520:
        /* <DEDUP_REMOVED lines=13> */
.L_x_523:
[----:B------:R-:W-:Y:S05]  /*2cf20*/  BSYNC B1 ;  /* 0x0000000000017941 */ /* 0x000fea0003800000 */
.L_x_522:
        /* <DEDUP_REMOVED lines=13> */
.L_x_525:
[----:B------:R-:W-:Y:S05]  /*2d000*/  BSYNC B1 ;  /* 0x0000000000017941 */ /* 0x000fea0003800000 */
.L_x_524:
        /* <DEDUP_REMOVED lines=13> */
.L_x_527:
[----:B------:R-:W-:Y:S05]  /*2d0e0*/  BSYNC B1 ;  /* 0x0000000000017941 */ /* 0x000fea0003800000 */
.L_x_526:
        /* <DEDUP_REMOVED lines=13> */
.L_x_529:
[----:B------:R-:W-:Y:S05]  /*2d1c0*/  BSYNC B1 ;  /* 0x0000000000017941 */ /* 0x000fea0003800000 */
.L_x_528:
        /* <DEDUP_REMOVED lines=13> */
.L_x_531:
[----:B------:R-:W-:Y:S05]  /*2d2a0*/  BSYNC B1 ;  /* 0x0000000000017941 */ /* 0x000fea0003800000 */
.L_x_530:
        /* <DEDUP_REMOVED lines=13> */
.L_x_533:
[----:B------:R-:W-:Y:S05]  /*2d380*/  BSYNC B1 ;  /* 0x0000000000017941 */ /* 0x000fea0003800000 */
.L_x_532:
        /* <DEDUP_REMOVED lines=13> */
.L_x_535:
[----:B------:R-:W-:Y:S05]  /*2d460*/  BSYNC B1 ;  /* 0x0000000000017941 */ /* 0x000fea0003800000 */
.L_x_534:
        /* <DEDUP_REMOVED lines=13> */
.L_x_537:
[----:B------:R-:W-:Y:S05]  /*2d540*/  BSYNC B1 ;  /* 0x0000000000017941 */ /* 0x000fea0003800000 */
.L_x_536:
        /* <DEDUP_REMOVED lines=13> */
.L_x_539:
[----:B------:R-:W-:Y:S05]  /*2d620*/  BSYNC B1 ;  /* 0x0000000000017941 */ /* 0x000fea0003800000 */
.L_x_538:
        /* <DEDUP_REMOVED lines=13> */
.L_x_541:
[----:B------:R-:W-:Y:S05]  /*2d700*/  BSYNC B1 ;  /* 0x0000000000017941 */ /* 0x000fea0003800000 */
.L_x_540:
        /* <DEDUP_REMOVED lines=13> */
.L_x_543:
[----:B------:R-:W-:Y:S05]  /*2d7e0*/  BSYNC B1 ;  /* 0x0000000000017941 */ /* 0x000fea0003800000 */
.L_x_542:
        /* <DEDUP_REMOVED lines=13> */
.L_x_545:
[----:B------:R-:W-:Y:S05]  /*2d8c0*/  BSYNC B1 ;  /* 0x0000000000017941 */ /* 0x000fea0003800000 */
.L_x_544:
        /* <DEDUP_REMOVED lines=13> */
.L_x_547:
[----:B------:R-:W-:Y:S05]  /*2d9a0*/  BSYNC B1 ;  /* 0x0000000000017941 */ /* 0x000fea0003800000 */
.L_x_546:
        /* <DEDUP_REMOVED lines=13> */
.L_x_549:
[----:B------:R-:W-:Y:S05]  /*2da80*/  BSYNC B1 ;  /* 0x0000000000017941 */ /* 0x000fea0003800000 */
.L_x_548:
        /* <DEDUP_REMOVED lines=13> */
.L_x_551:
[----:B------:R-:W-:Y:S05]  /*2db60*/  BSYNC B1 ;  /* 0x0000000000017941 */ /* 0x000fea0003800000 */
.L_x_550:
        /* <DEDUP_REMOVED lines=13> */
.L_x_553:
[----:B------:R-:W-:Y:S05]  /*2dc40*/  BSYNC B1 ;  /* 0x0000000000017941 */ /* 0x000fea0003800000 */
.L_x_552:
        /* <DEDUP_REMOVED lines=13> */
.L_x_555:
[----:B------:R-:W-:Y:S05]  /*2dd20*/  BSYNC B1 ;  /* 0x0000000000017941 */ /* 0x000fea0003800000 */
.L_x_554:
        /* <DEDUP_REMOVED lines=13> */
.L_x_557:
[----:B------:R-:W-:Y:S05]  /*2de00*/  BSYNC B1 ;  /* 0x0000000000017941 */ /* 0x000fea0003800000 */
.L_x_556:
        /* <DEDUP_REMOVED lines=13> */
.L_x_559:
[----:B------:R-:W-:Y:S05]  /*2dee0*/  BSYNC B1 ;  /* 0x0000000000017941 */ /* 0x000fea0003800000 */
.L_x_558:
        /* <DEDUP_REMOVED lines=13> */
.L_x_561:
[----:B------:R-:W-:Y:S05]  /*2dfc0*/  BSYNC B1 ;  /* 0x0000000000017941 */ /* 0x000fea0003800000 */
.L_x_560:
        /* <DEDUP_REMOVED lines=13> */
.L_x_563:
[----:B------:R-:W-:Y:S05]  /*2e0a0*/  BSYNC B1 ;  /* 0x0000000000017941 */ /* 0x000fea0003800000 */
.L_x_562:
        /* <DEDUP_REMOVED lines=13> */
.L_x_565:
[----:B------:R-:W-:Y:S05]  /*2e180*/  BSYNC B1 ;  /* 0x0000000000017941 */ /* 0x000fea0003800000 */
.L_x_564:
        /* <DEDUP_REMOVED lines=13> */
.L_x_567:
[----:B------:R-:W-:Y:S05]  /*2e260*/  BSYNC B1 ;  /* 0x0000000000017941 */ /* 0x000fea0003800000 */
.L_x_566:
        /* <DEDUP_REMOVED lines=13> */
.L_x_569:
[----:B------:R-:W-:Y:S05]  /*2e340*/  BSYNC B1 ;  /* 0x0000000000017941 */ /* 0x000fea0003800000 */
.L_x_568:
        /* <DEDUP_REMOVED lines=13> */
.L_x_571:
[----:B------:R-:W-:Y:S05]  /*2e420*/  BSYNC B1 ;  /* 0x0000000000017941 */ /* 0x000fea0003800000 */
.L_x_570:
        /* <DEDUP_REMOVED lines=13> */
.L_x_573:
[----:B------:R-:W-:Y:S05]  /*2e500*/  BSYNC B1 ;  /* 0x0000000000017941 */ /* 0x000fea0003800000 */
.L_x_572:
        /* <DEDUP_REMOVED lines=13> */
.L_x_575:
[----:B------:R-:W-:Y:S05]  /*2e5e0*/  BSYNC B1 ;  /* 0x0000000000017941 */ /* 0x000fea0003800000 */
.L_x_574:
        /* <DEDUP_REMOVED lines=13> */
.L_x_577:
[----:B------:R-:W-:Y:S05]  /*2e6c0*/  BSYNC B1 ;  /* 0x0000000000017941 */ /* 0x000fea0003800000 */
.L_x_576:
        /* <DEDUP_REMOVED lines=13> */
.L_x_579:
[----:B------:R-:W-:Y:S05]  /*2e7a0*/  BSYNC B1 ;  /* 0x0000000000017941 */ /* 0x000fea0003800000 */
.L_x_578:
        /* <DEDUP_REMOVED lines=13> */
.L_x_581:
[----:B------:R-:W-:Y:S05]  /*2e880*/  BSYNC B1 ;  /* 0x0000000000017941 */ /* 0x000fea0003800000 */
.L_x_580:
        /* <DEDUP_REMOVED lines=13> */
.L_x_583:
[----:B------:R-:W-:Y:S05]  /*2e960*/  BSYNC B1 ;  /* 0x0000000000017941 */ /* 0x000fea0003800000 */
.L_x_582:
        /* <DEDUP_REMOVED lines=13> */
.L_x_585:
[----:B------:R-:W-:Y:S05]  /*2ea40*/  BSYNC B1 ;  /* 0x0000000000017941 */ /* 0x000fea0003800000 */
.L_x_584:
        /* <DEDUP_REMOVED lines=13> */
.L_x_587:
[----:B------:R-:W-:Y:S05]  /*2eb20*/  BSYNC B1 ;  /* 0x0000000000017941 */ /* 0x000fea0003800000 */
.L_x_586:
        /* <DEDUP_REMOVED lines=13> */
.L_x_589:
[----:B------:R-:W-:Y:S05]  /*2ec00*/  BSYNC B1 ;  /* 0x0000000000017941 */ /* 0x000fea0003800000 */
.L_x_588:
        /* <DEDUP_REMOVED lines=13> */
.L_x_591:
[----:B------:R-:W-:Y:S05]  /*2ece0*/  BSYNC B1 ;  /* 0x0000000000017941 */ /* 0x000fea0003800000 */
.L_x_590:
        /* <DEDUP_REMOVED lines=13> */
.L_x_593:
[----:B------:R-:W-:Y:S05]  /*2edc0*/  BSYNC B1 ;  /* 0x0000000000017941 */ /* 0x000fea0003800000 */
.L_x_592:
        /* <DEDUP_REMOVED lines=13> */
.L_x_595:
[----:B------:R-:W-:Y:S05]  /*2eea0*/  BSYNC B1 ;  /* 0x0000000000017941 */ /* 0x000fea0003800000 */
.L_x_594:
        /* <DEDUP_REMOVED lines=13> */
.L_x_597:
[----:B------:R-:W-:Y:S05]  /*2ef80*/  BSYNC B1 ;  /* 0x0000000000017941 */ /* 0x000fea0003800000 */
.L_x_596:
        /* <DEDUP_REMOVED lines=13> */
.L_x_599:
[----:B------:R-:W-:Y:S05]  /*2f060*/  BSYNC B1 ;  /* 0x0000000000017941 */ /* 0x000fea0003800000 */
.L_x_598:
        /* <DEDUP_REMOVED lines=13> */
.L_x_601:
[----:B------:R-:W-:Y:S05]  /*2f140*/  BSYNC B1 ;  /* 0x0000000000017941 */ /* 0x000fea0003800000 */
.L_x_600:
        /* <DEDUP_REMOVED lines=13> */
.L_x_603:
[----:B------:R-:W-:Y:S05]  /*2f220*/  BSYNC B1 ;  /* 0x0000000000017941 */ /* 0x000fea0003800000 */
.L_x_602:
        /* <DEDUP_REMOVED lines=13> */
.L_x_605:
[----:B------:R-:W-:Y:S05]  /*2f300*/  BSYNC B1 ;  /* 0x0000000000017941 */ /* 0x000fea0003800000 */
.L_x_604:
        /* <DEDUP_REMOVED lines=13> */
.L_x_607:
[----:B------:R-:W-:Y:S05]  /*2f3e0*/  BSYNC B1 ;  /* 0x0000000000017941 */ /* 0x000fea0003800000 */
.L_x_606:
        /* <DEDUP_REMOVED lines=13> */
.L_x_609:
[----:B------:R-:W-:Y:S05]  /*2f4c0*/  BSYNC B1 ;  /* 0x0000000000017941 */ /* 0x000fea0003800000 */
.L_x_608:
        /* <DEDUP_REMOVED lines=13> */
.L_x_611:
[----:B------:R-:W-:Y:S05]  /*2f5a0*/  BSYNC B1 ;  /* 0x0000000000017941 */ /* 0x000fea0003800000 */
.L_x_610:
        /* <DEDUP_REMOVED lines=13> */
.L_x_613:
[----:B------:R-:W-:Y:S05]  /*2f680*/  BSYNC B1 ;  /* 0x0000000000017941 */ /* 0x000fea0003800000 */
.L_x_612:
        /* <DEDUP_REMOVED lines=13> */
.L_x_615:
[----:B------:R-:W-:Y:S05]  /*2f760*/  BSYNC B1 ;  /* 0x0000000000017941 */ /* 0x000fea0003800000 */
.L_x_614:
        /* <DEDUP_REMOVED lines=13> */
.L_x_617:
[----:B------:R-:W-:Y:S05]  /*2f840*/  BSYNC B1 ;  /* 0x0000000000017941 */ /* 0x000fea0003800000 */
.L_x_616:
        /* <DEDUP_REMOVED lines=13> */
.L_x_619:
[----:B------:R-:W-:Y:S05]  /*2f920*/  BSYNC B1 ;  /* 0x0000000000017941 */ /* 0x000fea0003800000 */
.L_x_618:
        /* <DEDUP_REMOVED lines=13> */
.L_x_621:
[----:B------:R-:W-:Y:S05]  /*2fa00*/  BSYNC B1 ;  /* 0x0000000000017941 */ /* 0x000fea0003800000 */
.L_x_620:
        /* <DEDUP_REMOVED lines=13> */
.L_x_623:
[----:B------:R-:W-:Y:S05]  /*2fae0*/  BSYNC B1 ;  /* 0x0000000000017941 */ /* 0x000fea0003800000 */
.L_x_622:
        /* <DEDUP_REMOVED lines=13> */
.L_x_625:
[----:B------:R-:W-:Y:S05]  /*2fbc0*/  BSYNC B1 ;  /* 0x0000000000017941 */ /* 0x000fea0003800000 */
.L_x_624:
        /* <DEDUP_REMOVED lines=13> */
.L_x_627:
[----:B------:R-:W-:Y:S05]  /*2fca0*/  BSYNC B1 ;  /* 0x0000000000017941 */ /* 0x000fea0003800000 */
.L_x_626:
        /* <DEDUP_REMOVED lines=13> */
.L_x_629:
[----:B------:R-:W-:Y:S05]  /*2fd80*/  BSYNC B1 ;  /* 0x0000000000017941 */ /* 0x000fea0003800000 */
.L_x_628:
        /* <DEDUP_REMOVED lines=13> */
.L_x_631:
[----:B------:R-:W-:Y:S05]  /*2fe60*/  BSYNC B1 ;  /* 0x0000000000017941 */ /* 0x000fea0003800000 */
.L_x_630:
        /* <DEDUP_REMOVED lines=13> */
.L_x_633:
[----:B------:R-:W-:Y:S05]  /*2ff40*/  BSYNC B1 ;  /* 0x0000000000017941 */ /* 0x000fea0003800000 */
.L_x_632:
        /* <DEDUP_REMOVED lines=13> */
.L_x_635:
[----:B------:R-:W-:Y:S05]  /*30020*/  BSYNC B1 ;  /* 0x0000000000017941 */ /* 0x000fea0003800000 */
.L_x_634:
        /* <DEDUP_REMOVED lines=13> */
.L_x_637:
[----:B------:R-:W-:Y:S05]  /*30100*/  BSYNC B1 ;  /* 0x0000000000017941 */ /* 0x000fea0003800000 */
.L_x_636:
        /* <DEDUP_REMOVED lines=13> */
.L_x_639:
[----:B------:R-:W-:Y:S05]  /*301e0*/  BSYNC B1 ;  /* 0x0000000000017941 */ /* 0x000fea0003800000 */
.L_x_638:
        /* <DEDUP_REMOVED lines=13> */
.L_x_641:
[----:B------:R-:W-:Y:S05]  /*302c0*/  BSYNC B1 ;  /* 0x0000000000017941 */ /* 0x000fea0003800000 */
.L_x_640:
        /* <DEDUP_REMOVED lines=13> */
.L_x_643:
[----:B------:R-:W-:Y:S05]  /*303a0*/  BSYNC B1 ;  /* 0x0000000000017941 */ /* 0x000fea0003800000 */
.L_x_642:
        /* <DEDUP_REMOVED lines=13> */
.L_x_645:
[----:B------:R-:W-:Y:S05]  /*30480*/  BSYNC B1 ;  /* 0x0000000000017941 */ /* 0x000fea0003800000 */
.L_x_644:
        /* <DEDUP_REMOVED lines=13> */
.L_x_647:
[----:B------:R-:W-:Y:S05]  /*30560*/  BSYNC B1 ;  /* 0x0000000000017941 */ /* 0x000fea0003800000 */
.L_x_646:
        /* <DEDUP_REMOVED lines=13> */
.L_x_649:
[----:B------:R-:W-:Y:S05]  /*30640*/  BSYNC B1 ;  /* 0x0000000000017941 */ /* 0x000fea0003800000 */
.L_x_648:
        /* <DEDUP_REMOVED lines=13> */
.L_x_651:
[----:B------:R-:W-:Y:S05]  /*30720*/  BSYNC B1 ;  /* 0x0000000000017941 */ /* 0x000fea0003800000 */
.L_x_650:
        /* <DEDUP_REMOVED lines=13> */
.L_x_653:
[----:B------:R-:W-:Y:S05]  /*30800*/  BSYNC B1 ;  /* 0x0000000000017941 */ /* 0x000fea0003800000 */
.L_x_652:
        /* <DEDUP_REMOVED lines=13> */
.L_x_655:
[----:B------:R-:W-:Y:S05]  /*308e0*/  BSYNC B1 ;  /* 0x0000000000017941 */ /* 0x000fea0003800000 */
.L_x_654:
        /* <DEDUP_REMOVED lines=13> */
.L_x_657:
[----:B------:R-:W-:Y:S05]  /*309c0*/  BSYNC B1 ;  /* 0x0000000000017941 */ /* 0x000fea0003800000 */
.L_x_656:
        /* <DEDUP_REMOVED lines=13> */
.L_x_659:
[----:B------:R-:W-:Y:S05]  /*30aa0*/  BSYNC B1 ;  /* 0x0000000000017941 */ /* 0x000fea0003800000 */
.L_x_658:
        /* <DEDUP_REMOVED lines=13> */
.L_x_661:
[----:B------:R-:W-:Y:S05]  /*30b80*/  BSYNC B1 ;  /* 0x0000000000017941 */ /* 0x000fea0003800000 */
.L_x_660:
        /* <DEDUP_REMOVED lines=13> */
.L_x_663:
[----:B------:R-:W-:Y:S05]  /*30c60*/  BSYNC B1 ;  /* 0x0000000000017941 */ /* 0x000fea0003800000 */
.L_x_662:
        /* <DEDUP_REMOVED lines=13> */
.L_x_665:
[----:B------:R-:W-:Y:S05]  /*30d40*/  BSYNC B1 ;  /* 0x0000000000017941 */ /* 0x000fea0003800000 */
.L_x_664:
        /* <DEDUP_REMOVED lines=13> */
.L_x_667:
[----:B------:R-:W-:Y:S05]  /*30e20*/  BSYNC B1 ;  /* 0x0000000000017941 */ /* 0x000fea0003800000 */
.L_x_666:
        /* <DEDUP_REMOVED lines=13> */
.L_x_669:
[----:B------:R-:W-:Y:S05]  /*30f00*/  BSYNC B1 ;  /* 0x0000000000017941 */ /* 0x000fea0003800000 */
.L_x_668:
        /* <DEDUP_REMOVED lines=13> */
.L_x_671:
[----:B------:R-:W-:Y:S05]  /*30fe0*/  BSYNC B1 ;  /* 0x0000000000017941 */ /* 0x000fea0003800000 */
.L_x_670:
        /* <DEDUP_REMOVED lines=13> */
.L_x_673:
[----:B------:R-:W-:Y:S05]  /*310c0*/  BSYNC B1 ;  /* 0x0000000000017941 */ /* 0x000fea0003800000 */
.L_x_672:
        /* <DEDUP_REMOVED lines=13> */
.L_x_675:
[----:B------:R-:W-:Y:S05]  /*311a0*/  BSYNC B1 ;  /* 0x0000000000017941 */ /* 0x000fea0003800000 */
.L_x_674:
        /* <DEDUP_REMOVED lines=13> */
.L_x_677:
[----:B------:R-:W-:Y:S05]  /*31280*/  BSYNC B1 ;  /* 0x0000000000017941 */ /* 0x000fea0003800000 */
.L_x_676:
        /* <DEDUP_REMOVED lines=13> */
.L_x_679:
[----:B------:R-:W-:Y:S05]  /*31360*/  BSYNC B1 ;  /* 0x0000000000017941 */ /* 0x000fea0003800000 */
.L_x_678:
        /* <DEDUP_REMOVED lines=13> */
.L_x_681:
[----:B------:R-:W-:Y:S05]  /*31440*/  BSYNC B1 ;  /* 0x0000000000017941 */ /* 0x000fea0003800000 */
.L_x_680:
        /* <DEDUP_REMOVED lines=13> */
.L_x_683:
[----:B------:R-:W-:Y:S05]  /*31520*/  BSYNC B1 ;  /* 0x0000000000017941 */ /* 0x000fea0003800000 */
.L_x_682:
        /* <DEDUP_REMOVED lines=13> */
.L_x_685:
[----:B------:R-:W-:Y:S05]  /*31600*/  BSYNC B1 ;  /* 0x0000000000017941 */ /* 0x000fea0003800000 */
.L_x_684:
        /* <DEDUP_REMOVED lines=13> */
.L_x_687:
[----:B------:R-:W-:Y:S05]  /*316e0*/  BSYNC B1 ;  /* 0x0000000000017941 */ /* 0x000fea0003800000 */
.L_x_686:
        /* <DEDUP_REMOVED lines=13> */
.L_x_689:
[----:B------:R-:W-:Y:S05]  /*317c0*/  BSYNC B1 ;  /* 0x0000000000017941 */ /* 0x000fea0003800000 */
.L_x_688:
        /* <DEDUP_REMOVED lines=13> */
.L_x_691:
[----:B------:R-:W-:Y:S05]  /*318a0*/  BSYNC B1 ;  /* 0x0000000000017941 */ /* 0x000fea0003800000 */
.L_x_690:
        /* <DEDUP_REMOVED lines=13> */
.L_x_693:
[----:B------:R-:W-:Y:S05]  /*31980*/  BSYNC B1 ;  /* 0x0000000000017941 */ /* 0x000fea0003800000 */
.L_x_692:
        /* <DEDUP_REMOVED lines=13> */
.L_x_695:
[----:B------:R-:W-:Y:S05]  /*31a60*/  BSYNC B1 ;  /* 0x0000000000017941 */ /* 0x000fea0003800000 */
.L_x_694:
        /* <DEDUP_REMOVED lines=13> */
.L_x_697:
[----:B------:R-:W-:Y:S05]  /*31b40*/  BSYNC B1 ;  /* 0x0000000000017941 */ /* 0x000fea0003800000 */
.L_x_696:
        /* <DEDUP_REMOVED lines=13> */
.L_x_699:
[----:B------:R-:W-:Y:S05]  /*31c20*/  BSYNC B1 ;  /* 0x0000000000017941 */ /* 0x000fea0003800000 */
.L_x_698:
        /* <DEDUP_REMOVED lines=13> */
.L_x_701:
[----:B------:R-:W-:Y:S05]  /*31d00*/  BSYNC B1 ;  /* 0x0000000000017941 */ /* 0x000fea0003800000 */
.L_x_700:
        /* <DEDUP_REMOVED lines=13> */
.L_x_703:
[----:B------:R-:W-:Y:S05]  /*31de0*/  BSYNC B1 ;  /* 0x0000000000017941 */ /* 0x000fea0003800000 */
.L_x_702:
        /* <DEDUP_REMOVED lines=13> */
.L_x_705:
[----:B------:R-:W-:Y:S05]  /*31ec0*/  BSYNC B1 ;  /* 0x0000000000017941 */ /* 0x000fea0003800000 */
.L_x_704:
        /* <DEDUP_REMOVED lines=13> */
.L_x_707:
[----:B------:R-:W-:Y:S05]  /*31fa0*/  BSYNC B1 ;  /* 0x0000000000017941 */ /* 0x000fea0003800000 */
.L_x_706:
        /* <DEDUP_REMOVED lines=13> */
.L_x_709:
[----:B------:R-:W-:Y:S05]  /*32080*/  BSYNC B1 ;  /* 0x0000000000017941 */ /* 0x000fea0003800000 */
.L_x_708:
        /* <DEDUP_REMOVED lines=13> */
.L_x_711:
[----:B------:R-:W-:Y:S05]  /*32160*/  BSYNC B1 ;  /* 0x0000000000017941 */ /* 0x000fea0003800000 */
.L_x_710:
        /* <DEDUP_REMOVED lines=13> */
.L_x_713:
[----:B------:R-:W-:Y:S05]  /*32240*/  BSYNC B1 ;  /* 0x0000000000017941 */ /* 0x000fea0003800000 */
.L_x_712:
        /* <DEDUP_REMOVED lines=13> */
.L_x_715:
[----:B------:R-:W-:Y:S05]  /*32320*/  BSYNC B1 ;  /* 0x0000000000017941 */ /* 0x000fea0003800000 */
.L_x_714:
        /* <DEDUP_REMOVED lines=13> */
.L_x_717:
[----:B------:R-:W-:Y:S05]  /*32400*/  BSYNC B1 ;  /* 0x0000000000017941 */ /* 0x000fea0003800000 */
.L_x_716:
        /* <DEDUP_REMOVED lines=13> */
.L_x_719:
[----:B------:R-:W-:Y:S05]  /*324e0*/  BSYNC B1 ;  /* 0x0000000000017941 */ /* 0x000fea0003800000 */
.L_x_718:
        /* <DEDUP_REMOVED lines=13> */
.L_x_721:
[----:B------:R-:W-:Y:S05]  /*325c0*/  BSYNC B1 ;  /* 0x0000000000017941 */ /* 0x000fea0003800000 */
.L_x_720:
        /* <DEDUP_REMOVED lines=13> */
.L_x_723:
[----:B------:R-:W-:Y:S05]  /*326a0*/  BSYNC B1 ;  /* 0x0000000000017941 */ /* 0x000fea0003800000 */
.L_x_722:
        /* <DEDUP_REMOVED lines=13> */
.L_x_725:
[----:B------:R-:W-:Y:S05]  /*32780*/  BSYNC B1 ;  /* 0x0000000000017941 */ /* 0x000fea0003800000 */
.L_x_724:
        /* <DEDUP_REMOVED lines=13> */
.L_x_727:
[----:B------:R-:W-:Y:S05]  /*32860*/  BSYNC B1 ;  /* 0x0000000000017941 */ /* 0x000fea0003800000 */
.L_x_726:
        /* <DEDUP_REMOVED lines=13> */
.L_x_729:
[----:B------:R-:W-:Y:S05]  /*32940*/  BSYNC B1 ;  /* 0x0000000000017941 */ /* 0x000fea0003800000 */
.L_x_728:
        /* <DEDUP_REMOVED lines=13> */
.L_x_731:
[----:B------:R-:W-:Y:S05]  /*32a20*/  BSYNC B1 ;  /* 0x0000000000017941 */ /* 0x000fea0003800000 */
.L_x_730:
        /* <DEDUP_REMOVED lines=13> */
.L_x_733:
[----:B------:R-:W-:Y:S05]  /*32b00*/  BSYNC B1 ;  /* 0x0000000000017941 */ /* 0x000fea0003800000 */
.L_x_732:
        /* <DEDUP_REMOVED lines=13> */
.L_x_735:
[----:B------:R-:W-:Y:S05]  /*32be0*/  BSYNC B1 ;  /* 0x0000000000017941 */ /* 0x000fea0003800000 */
.L_x_734:
        /* <DEDUP_REMOVED lines=13> */
.L_x_737:
[----:B------:R-:W-:Y:S05]  /*32cc0*/  BSYNC B1 ;  /* 0x0000000000017941 */ /* 0x000fea0003800000 */
.L_x_736:
        /* <DEDUP_REMOVED lines=13> */
.L_x_739:
[----:B------:R-:W-:Y:S05]  /*32da0*/  BSYNC B1 ;  /* 0x0000000000017941 */ /* 0x000fea0003800000 */
.L_x_738:
        /* <DEDUP_REMOVED lines=13> */
.L_x_741:
[----:B------:R-:W-:Y:S05]  /*32e80*/  BSYNC B1 ;  /* 0x0000000000017941 */ /* 0x000fea0003800000 */
.L_x_740:
        /* <DEDUP_REMOVED lines=13> */
.L_x_743:
[----:B------:R-:W-:Y:S05]  /*32f60*/  BSYNC B1 ;  /* 0x0000000000017941 */ /* 0x000fea0003800000 */
.L_x_742:
        /* <DEDUP_REMOVED lines=13> */
.L_x_745:
[----:B------:R-:W-:Y:S05]  /*33040*/  BSYNC B1 ;  /* 0x0000000000017941 */ /* 0x000fea0003800000 */
.L_x_744:
        /* <DEDUP_REMOVED lines=13> */
.L_x_747:
[----:B------:R-:W-:Y:S05]  /*33120*/  BSYNC B1 ;  /* 0x0000000000017941 */ /* 0x000fea0003800000 */
.L_x_746:
        /* <DEDUP_REMOVED lines=13> */
.L_x_749:
[----:B------:R-:W-:Y:S05]  /*33200*/  BSYNC B1 ;  /* 0x0000000000017941 */ /* 0x000fea0003800000 */
.L_x_748:
        /* <DEDUP_REMOVED lines=13> */
.L_x_751:
[----:B------:R-:W-:Y:S05]  /*332e0*/  BSYNC B1 ;  /* 0x0000000000017941 */ /* 0x000fea0003800000 */
.L_x_750:
        /* <DEDUP_REMOVED lines=13> */
.L_x_753:
[----:B------:R-:W-:Y:S05]  /*333c0*/  BSYNC B1 ;  /* 0x0000000000017941 */ /* 0x000fea0003800000 */
.L_x_752:
        /* <DEDUP_REMOVED lines=13> */
.L_x_755:
[----:B------:R-:W-:Y:S05]  /*334a0*/  BSYNC B1 ;  /* 0x0000000000017941 */ /* 0x000fea0003800000 */
.L_x_754:
        /* <DEDUP_REMOVED lines=13> */
.L_x_757:
[----:B------:R-:W-:Y:S05]  /*33580*/  BSYNC B1 ;  /* 0x0000000000017941 */ /* 0x000fea0003800000 */
.L_x_756:
        /* <DEDUP_REMOVED lines=13> */
.L_x_759:
[----:B------:R-:W-:Y:S05]  /*33660*/  BSYNC B1 ;  /* 0x0000000000017941 */ /* 0x000fea0003800000 */
.L_x_758:
        /* <DEDUP_REMOVED lines=13> */
.L_x_761:
[----:B------:R-:W-:Y:S05]  /*33740*/  BSYNC B1 ;  /* 0x0000000000017941 */ /* 0x000fea0003800000 */
.L_x_760:
        /* <DEDUP_REMOVED lines=13> */
.L_x_763:
[----:B------:R-:W-:Y:S05]  /*33820*/  BSYNC B1 ;  /* 0x0000000000017941 */ /* 0x000fea0003800000 */
.L_x_762:
        /* <DEDUP_REMOVED lines=13> */
.L_x_765:
[----:B------:R-:W-:Y:S05]  /*33900*/  BSYNC B1 ;  /* 0x0000000000017941 */ /* 0x000fea0003800000 */
.L_x_764:
        /* <DEDUP_REMOVED lines=13> */
.L_x_767:
[----:B------:R-:W-:Y:S05]  /*339e0*/  BSYNC B1 ;  /* 0x0000000000017941 */ /* 0x000fea0003800000 */
.L_x_766:
        /* <DEDUP_REMOVED lines=13> */
.L_x_769:
[----:B------:R-:W-:Y:S05]  /*33ac0*/  BSYNC B1 ;  /* 0x0000000000017941 */ /* 0x000fea0003800000 */
.L_x_768:
        /* <DEDUP_REMOVED lines=13> */
.L_x_771:
[----:B------:R-:W-:Y:S05]  /*33ba0*/  BSYNC B1 ;  /* 0x0000000000017941 */ /* 0x000fea0003800000 */
.L_x_770:
        /* <DEDUP_REMOVED lines=13> */
.L_x_773:
[----:B------:R-:W-:Y:S05]  /*33c80*/  BSYNC B1 ;  /* 0x0000000000017941 */ /* 0x000fea0003800000 */
.L_x_772:
        /* <DEDUP_REMOVED lines=13> */
.L_x_775:
[----:B------:R-:W-:Y:S05]  /*33d60*/  BSYNC B1 ;  /* 0x0000000000017941 */ /* 0x000fea0003800000 */
.L_x_774:
        /* <DEDUP_REMOVED lines=13> */
.L_x_777:
[----:B------:R-:W-:Y:S05]  /*33e40*/  BSYNC B1 ;  /* 0x0000000000017941 */ /* 0x000fea0003800000 */
.L_x_776:
        /* <DEDUP_REMOVED lines=13> */
.L_x_779:
[----:B------:R-:W-:Y:S05]  /*33f20*/  BSYNC B1 ;  /* 0x0000000000017941 */ /* 0x000fea0003800000 */
.L_x_778:
        /* <DEDUP_REMOVED lines=13> */
.L_x_781:
[----:B------:R-:W-:Y:S05]  /*34000*/  BSYNC B1 ;  /* 0x0000000000017941 */ /* 0x000fea0003800000 */
.L_x_780:
        /* <DEDUP_REMOVED lines=13> */
.L_x_783:
[----:B------:R-:W-:Y:S05]  /*340e0*/  BSYNC B1 ;  /* 0x0000000000017941 */ /* 0x000fea0003800000 */
.L_x_782:
        /* <DEDUP_REMOVED lines=13> */
.L_x_785:
[----:B------:R-:W-:Y:S05]  /*341c0*/  BSYNC B1 ;  /* 0x0000000000017941 */ /* 0x000fea0003800000 */
.L_x_784:
        /* <DEDUP_REMOVED lines=13> */
.L_x_787:
[----:B------:R-:W-:Y:S05]  /*342a0*/  BSYNC B1 ;  /* 0x0000000000017941 */ /* 0x000fea0003800000 */
.L_x_786:
        /* <DEDUP_REMOVED lines=13> */
.L_x_789:
[----:B------:R-:W-:Y:S05]  /*34380*/  BSYNC B1 ;  /* 0x0000000000017941 */ /* 0x000fea0003800000 */
.L_x_788:
        /* <DEDUP_REMOVED lines=13> */
.L_x_791:
[----:B------:R-:W-:Y:S05]  /*34460*/  BSYNC B1 ;  /* 0x0000000000017941 */ /* 0x000fea0003800000 */
.L_x_790:
        /* <DEDUP_REMOVED lines=13> */
.L_x_793:
[----:B------:R-:W-:Y:S05]  /*34540*/  BSYNC B1 ;  /* 0x0000000000017941 */ /* 0x000fea0003800000 */
.L_x_792:
        /* <DEDUP_REMOVED lines=13> */
.L_x_795:
[----:B------:R-:W-:Y:S05]  /*34620*/  BSYNC B1 ;  /* 0x0000000000017941 */ /* 0x000fea0003800000 */
.L_x_794:
        /* <DEDUP_REMOVED lines=13> */
.L_x_797:
[----:B------:R-:W-:Y:S05]  /*34700*/  BSYNC B1 ;  /* 0x0000000000017941 */ /* 0x000fea0003800000 */
.L_x_796:
        /* <DEDUP_REMOVED lines=13> */
.L_x_799:
[----:B------:R-:W-:Y:S05]  /*347e0*/  BSYNC B1 ;  /* 0x0000000000017941 */ /* 0x000fea0003800000 */
.L_x_798:
[----:B---3--:R-:W3:Y:S01]  /*347f0*/  LDL.LU R3, [R1+0xa50] ;  /* 0x000a500001037983 */ /* 0x008ee20000300800 */
[----:B-----5:R-:W-:Y:S01]  /*34800*/  LOP3.LUT R10, R10, 0xff, RZ, 0xc0, !PT ;  /* 0x000000ff0a0a7812 */ /* 0x020fe200078ec0ff */
[----:B------:R-:W-:Y:S01]  /*34810*/  BSSY B1, `(.L_x_800) ;  /* 0x000000b000017945 */ /* 0x000fe20003800000 */
[----:B------:R-:W-:Y:S02]  /*34820*/  ISETP.LT.OR P2, PT, R0, 0x1fa, !P2 ;  /* 0x000001fa0000780c */ /* 0x000fe40005741670 */
[----:B------:R-:W-:Y:S02]  /*34830*/  F2FP.F16.E4M3.UNPACK_B R10, R10 ;  /* 0x0000000aff0a723e */ /* 0x000fe400020006ff */
[----:B------:R-:W-:-:S03]  /*34840*/  PRMT R2, RZ, 0x7610, R2 ;  /* 0x00007610ff027816 */ /* 0x000fc60000000002 */
[----:B------:R-:W-:-:S05]  /*34850*/  HADD2.F32 R10, -RZ, R10.H0_H0 ;  /* 0x2000000aff0a7230 */ /* 0x000fca0000004100 */
[----:B------:R-:W-:-:S04]  /*34860*/  FMUL R10, R10, UR24 ;  /* 0x000000180a0a7c20 */ /* 0x000fc80008400000 */
[----:B---3--:R-:W-:-:S05]  /*34870*/  FFMA R10, R3, UR21, R10 ;  /* 0x00000015030a7c23 */ /* 0x008fca000800000a */
[----:B------:R-:W-:-:S05]  /*34880*/  F2FP.SATFINITE.E4M3.F32.PACK_AB_MERGE_C R3, RZ, R10, RZ ;  /* 0x0000000aff03723e */ /* 0x000fca00048070ff */
[----:B------:R3:W-:Y:S01]  /*34890*/  @!P5 STG.E.U8 desc[UR22][R24.64+0x1f8], R3 ;  /* 0x0001f8031800d986 */ /* 0x0007e2000c101116 */
[----:B------:R-:W-:Y:S05]  /*348a0*/  @P2 BRA `(.L_x_801) ;  /* 0x0000000000042947 */ /* 0x000fea0003800000 */
[----:B------:R0:W5:Y:S02]  /*348b0*/  LDG.E.U8 R2, desc[UR22][R4.64+0x1f9] ;  /* 0x0001f91604027981 */ /* 0x000164000c1e1100 */
.L_x_801:
[----:B------:R-:W-:Y:S05]  /*348c0*/  BSYNC B1 ;  /* 0x0000000000017941 */ /* 0x000fea0003800000 */
.L_x_800:
        /* <DEDUP_REMOVED lines=13> */
.L_x_803:
[----:B------:R-:W-:Y:S05]  /*349a0*/  BSYNC B1 ;  /* 0x0000000000017941 */ /* 0x000fea0003800000 */
.L_x_802:
        /* <DEDUP_REMOVED lines=13> */
.L_x_805:
[----:B------:R-:W-:Y:S05]  /*34a80*/  BSYNC B1 ;  /* 0x0000000000017941 */ /* 0x000fea0003800000 */
.L_x_804:
        /* <DEDUP_REMOVED lines=13> */
.L_x_807:
[----:B------:R-:W-:Y:S05]  /*34b60*/  BSYNC B1 ;  /* 0x0000000000017941 */ /* 0x000fea0003800000 */
.L_x_806:
        /* <DEDUP_REMOVED lines=13> */
.L_x_809:
[----:B------:R-:W-:Y:S05]  /*34c40*/  BSYNC B1 ;  /* 0x0000000000017941 */ /* 0x000fea0003800000 */
.L_x_808:
        /* <DEDUP_REMOVED lines=13> */
.L_x_811:
[----:B------:R-:W-:Y:S05]  /*34d20*/  BSYNC B1 ;  /* 0x0000000000017941 */ /* 0x000fea0003800000 */
.L_x_810:
        /* <DEDUP_REMOVED lines=13> */
.L_x_813:
[----:B------:R-:W-:Y:S05]  /*34e00*/  BSYNC B1 ;  /* 0x0000000000017941 */ /* 0x000fea0003800000 */
.L_x_812:
        /* <DEDUP_REMOVED lines=13> */
.L_x_815:
[----:B------:R-:W-:Y:S05]  /*34ee0*/  BSYNC B1 ;  /* 0x0000000000017941 */ /* 0x000fea0003800000 */
.L_x_814:
        /* <DEDUP_REMOVED lines=13> */
.L_x_817:
[----:B------:R-:W-:Y:S05]  /*34fc0*/  BSYNC B1 ;  /* 0x0000000000017941 */ /* 0x000fea0003800000 */
.L_x_816:
        /* <DEDUP_REMOVED lines=13> */
.L_x_819:
[----:B------:R-:W-:Y:S05]  /*350a0*/  BSYNC B1 ;  /* 0x0000000000017941 */ /* 0x000fea0003800000 */
.L_x_818:
        /* <DEDUP_REMOVED lines=13> */
.L_x_821:
[----:B------:R-:W-:Y:S05]  /*35180*/  BSYNC B1 ;  /* 0x0000000000017941 */ /* 0x000fea0003800000 */
.L_x_820:
        /* <DEDUP_REMOVED lines=13> */
.L_x_823:
[----:B------:R-:W-:Y:S05]  /*35260*/  BSYNC B1 ;  /* 0x0000000000017941 */ /* 0x000fea0003800000 */
.L_x_822:
        /* <DEDUP_REMOVED lines=13> */
.L_x_825:
[----:B------:R-:W-:Y:S05]  /*35340*/  BSYNC B1 ;  /* 0x0000000000017941 */ /* 0x000fea0003800000 */
.L_x_824:
        /* <DEDUP_REMOVED lines=13> */
.L_x_827:
[----:B------:R-:W-:Y:S05]  /*35420*/  BSYNC B1 ;  /* 0x0000000000017941 */ /* 0x000fea0003800000 */
.L_x_826:
        /* <DEDUP_REMOVED lines=13> */
.L_x_829:
[----:B------:R-:W-:Y:S05]  /*35500*/  BSYNC B1 ;  /* 0x0000000000017941 */ /* 0x000fea0003800000 */
.L_x_828:
        /* <DEDUP_REMOVED lines=13> */
.L_x_831:
[----:B------:R-:W-:Y:S05]  /*355e0*/  BSYNC B1 ;  /* 0x0000000000017941 */ /* 0x000fea0003800000 */
.L_x_830:
        /* <DEDUP_REMOVED lines=13> */
.L_x_833:
[----:B------:R-:W-:Y:S05]  /*356c0*/  BSYNC B1 ;  /* 0x0000000000017941 */ /* 0x000fea0003800000 */
.L_x_832:
        /* <DEDUP_REMOVED lines=13> */
.L_x_835:
[----:B------:R-:W-:Y:S05]  /*357a0*/  BSYNC B1 ;  /* 0x0000000000017941 */ /* 0x000fea0003800000 */
.L_x_834:
        /* <DEDUP_REMOVED lines=13> */
.L_x_837:
[----:B------:R-:W-:Y:S05]  /*35880*/  BSYNC B1 ;  /* 0x0000000000017941 */ /* 0x000fea0003800000 */
.L_x_836:
        /* <DEDUP_REMOVED lines=13> */
.L_x_839:
[----:B------:R-:W-:Y:S05]  /*35960*/  BSYNC B1 ;  /* 0x0000000000017941 */ /* 0x000fea0003800000 */
.L_x_838:
        /* <DEDUP_REMOVED lines=13> */
.L_x_841:
[----:B------:R-:W-:Y:S05]  /*35a40*/  BSYNC B1 ;  /* 0x0000000000017941 */ /* 0x000fea0003800000 */
.L_x_840:
        /* <DEDUP_REMOVED lines=13> */
.L_x_843:
[----:B------:R-:W-:Y:S05]  /*35b20*/  BSYNC B1 ;  /* 0x0000000000017941 */ /* 0x000fea0003800000 */
.L_x_842:
        /* <DEDUP_REMOVED lines=13> */
.L_x_845:
[----:B------:R-:W-:Y:S05]  /*35c00*/  BSYNC B1 ;  /* 0x0000000000017941 */ /* 0x000fea0003800000 */
.L_x_844:
        /* <DEDUP_REMOVED lines=13> */
.L_x_847:
[----:B------:R-:W-:Y:S05]  /*35ce0*/  BSYNC B1 ;  /* 0x0000000000017941 */ /* 0x000fea0003800000 */
.L_x_846:
        /* <DEDUP_REMOVED lines=13> */
.L_x_849:
[----:B------:R-:W-:Y:S05]  /*35dc0*/  BSYNC B1 ;  /* 0x0000000000017941 */ /* 0x000fea0003800000 */
.L_x_848:
        /* <DEDUP_REMOVED lines=13> */
.L_x_851:
[----:B------:R-:W-:Y:S05]  /*35ea0*/  BSYNC B1 ;  /* 0x0000000000017941 */ /* 0x000fea0003800000 */
.L_x_850:
        /* <DEDUP_REMOVED lines=13> */
.L_x_853:
[----:B------:R-:W-:Y:S05]  /*35f80*/  BSYNC B1 ;  /* 0x0000000000017941 */ /* 0x000fea0003800000 */
.L_x_852:
        /* <DEDUP_REMOVED lines=13> */
.L_x_855:
[----:B------:R-:W-:Y:S05]  /*36060*/  BSYNC B1 ;  /* 0x0000000000017941 */ /* 0x000fea0003800000 */
.L_x_854:
        /* <DEDUP_REMOVED lines=13> */
.L_x_857:
[----:B------:R-:W-:Y:S05]  /*36140*/  BSYNC B1 ;  /* 0x0000000000017941 */ /* 0x000fea0003800000 */
.L_x_856:
        /* <DEDUP_REMOVED lines=13> */
.L_x_859:
[----:B------:R-:W-:Y:S05]  /*36220*/  BSYNC B1 ;  /* 0x0000000000017941 */ /* 0x000fea0003800000 */
.L_x_858:
        /* <DEDUP_REMOVED lines=13> */
.L_x_861:
[----:B------:R-:W-:Y:S05]  /*36300*/  BSYNC B1 ;  /* 0x0000000000017941 */ /* 0x000fea0003800000 */
.L_x_860:
        /* <DEDUP_REMOVED lines=13> */
.L_x_863:
[----:B------:R-:W-:Y:S05]  /*363e0*/  BSYNC B1 ;  /* 0x0000000000017941 */ /* 0x000fea0003800000 */
.L_x_862:
        /* <DEDUP_REMOVED lines=13> */
.L_x_865:
[----:B------:R-:W-:Y:S05]  /*364c0*/  BSYNC B1 ;  /* 0x0000000000017941 */ /* 0x000fea0003800000 */
.L_x_864:
        /* <DEDUP_REMOVED lines=13> */
.L_x_867:
[----:B------:R-:W-:Y:S05]  /*365a0*/  BSYNC B1 ;  /* 0x0000000000017941 */ /* 0x000fea0003800000 */
.L_x_866:
        /* <DEDUP_REMOVED lines=13> */
.L_x_869:
[----:B------:R-:W-:Y:S05]  /*36680*/  BSYNC B1 ;  /* 0x0000000000017941 */ /* 0x000fea0003800000 */
.L_x_868:
        /* <DEDUP_REMOVED lines=13> */
.L_x_871:
[----:B------:R-:W-:Y:S05]  /*36760*/  BSYNC B1 ;  /* 0x0000000000017941 */ /* 0x000fea0003800000 */
.L_x_870:
        /* <DEDUP_REMOVED lines=13> */
.L_x_873:
[----:B------:R-:W-:Y:S05]  /*36840*/  BSYNC B1 ;  /* 0x0000000000017941 */ /* 0x000fea0003800000 */
.L_x_872:
        /* <DEDUP_REMOVED lines=13> */
.L_x_875:
[----:B------:R-:W-:Y:S05]  /*36920*/  BSYNC B1 ;  /* 0x0000000000017941 */ /* 0x000fea0003800000 */
.L_x_874:
        /* <DEDUP_REMOVED lines=13> */
.L_x_877:
[----:B------:R-:W-:Y:S05]  /*36a00*/  BSYNC B1 ;  /* 0x0000000000017941 */ /* 0x000fea0003800000 */
.L_x_876:
        /* <DEDUP_REMOVED lines=13> */
.L_x_879:
[----:B------:R-:W-:Y:S05]  /*36ae0*/  BSYNC B1 ;  /* 0x0000000000017941 */ /* 0x000fea0003800000 */
.L_x_878:
        /* <DEDUP_REMOVED lines=13> */
.L_x_881:
[----:B------:R-:W-:Y:S05]  /*36bc0*/  BSYNC B1 ;  /* 0x0000000000017941 */ /* 0x000fea0003800000 */
.L_x_880:
        /* <DEDUP_REMOVED lines=13> */
.L_x_883:
[----:B------:R-:W-:Y:S05]  /*36ca0*/  BSYNC B1 ;  /* 0x0000000000017941 */ /* 0x000fea0003800000 */
.L_x_882:
        /* <DEDUP_REMOVED lines=13> */
.L_x_885:
[----:B------:R-:W-:Y:S05]  /*36d80*/  BSYNC B1 ;  /* 0x0000000000017941 */ /* 0x000fea0003800000 */
.L_x_884:
        /* <DEDUP_REMOVED lines=13> */
.L_x_887:
[----:B------:R-:W-:Y:S05]  /*36e60*/  BSYNC B1 ;  /* 0x0000000000017941 */ /* 0x000fea0003800000 */
.L_x_886:
        /* <DEDUP_REMOVED lines=13> */
.L_x_889:
[----:B------:R-:W-:Y:S05]  /*36f40*/  BSYNC B1 ;  /* 0x0000000000017941 */ /* 0x000fea0003800000 */
.L_x_888:
        /* <DEDUP_REMOVED lines=13> */
.L_x_891:
[----:B------:R-:W-:Y:S05]  /*37020*/  BSYNC B1 ;  /* 0x0000000000017941 */ /* 0x000fea0003800000 */
.L_x_890:
        /* <DEDUP_REMOVED lines=13> */
.L_x_893:
[----:B------:R-:W-:Y:S05]  /*37100*/  BSYNC B1 ;  /* 0x0000000000017941 */ /* 0x000fea0003800000 */
.L_x_892:
        /* <DEDUP_REMOVED lines=13> */
.L_x_895:
[----:B------:R-:W-:Y:S05]  /*371e0*/  BSYNC B1 ;  /* 0x0000000000017941 */ /* 0x000fea0003800000 */
.L_x_894:
        /* <DEDUP_REMOVED lines=13> */
.L_x_897:
[----:B------:R-:W-:Y:S05]  /*372c0*/  BSYNC B1 ;  /* 0x0000000000017941 */ /* 0x000fea0003800000 */
.L_x_896:
        /* <DEDUP_REMOVED lines=13> */
.L_x_899:
[----:B------:R-:W-:Y:S05]  /*373a0*/  BSYNC B1 ;  /* 0x0000000000017941 */ /* 0x000fea0003800000 */
.L_x_898:
        /* <DEDUP_REMOVED lines=13> */
.L_x_901:
[----:B------:R-:W-:Y:S05]  /*37480*/  BSYNC B1 ;  /* 0x0000000000017941 */ /* 0x000fea0003800000 */
.L_x_900:
        /* <DEDUP_REMOVED lines=13> */
.L_x_903:
[----:B------:R-:W-:Y:S05]  /*37560*/  BSYNC B1 ;  /* 0x0000000000017941 */ /* 0x000fea0003800000 */
.L_x_902:
        /* <DEDUP_REMOVED lines=13> */
.L_x_905:
[----:B------:R-:W-:Y:S05]  /*37640*/  BSYNC B1 ;  /* 0x0000000000017941 */ /* 0x000fea0003800000 */
.L_x_904:
        /* <DEDUP_REMOVED lines=13> */
.L_x_907:
[----:B------:R-:W-:Y:S05]  /*37720*/  BSYNC B1 ;  /* 0x0000000000017941 */ /* 0x000fea0003800000 */
.L_x_906:
        /* <DEDUP_REMOVED lines=13> */
.L_x_909:
[----:B------:R-:W-:Y:S05]  /*37800*/  BSYNC B1 ;  /* 0x0000000000017941 */ /* 0x000fea0003800000 */
.L_x_908:
        /* <DEDUP_REMOVED lines=13> */
.L_x_911:
[----:B------:R-:W-:Y:S05]  /*378e0*/  BSYNC B1 ;  /* 0x0000000000017941 */ /* 0x000fea0003800000 */
.L_x_910:
        /* <DEDUP_REMOVED lines=13> */
.L_x_913:
[----:B------:R-:W-:Y:S05]  /*379c0*/  BSYNC B1 ;  /* 0x0000000000017941 */ /* 0x000fea0003800000 */
.L_x_912:
        /* <DEDUP_REMOVED lines=13> */
.L_x_915:
[----:B------:R-:W-:Y:S05]  /*37aa0*/  BSYNC B1 ;  /* 0x0000000000017941 */ /* 0x000fea0003800000 */
.L_x_914:
        /* <DEDUP_REMOVED lines=13> */
.L_x_917:
[----:B------:R-:W-:Y:S05]  /*37b80*/  BSYNC B1 ;  /* 0x0000000000017941 */ /* 0x000fea0003800000 */
.L_x_916:
        /* <DEDUP_REMOVED lines=13> */
.L_x_919:
[----:B------:R-:W-:Y:S05]  /*37c60*/  BSYNC B1 ;  /* 0x0000000000017941 */ /* 0x000fea0003800000 */
.L_x_918:
        /* <DEDUP_REMOVED lines=13> */
.L_x_921:
[----:B------:R-:W-:Y:S05]  /*37d40*/  BSYNC B1 ;  /* 0x0000000000017941 */ /* 0x000fea0003800000 */
.L_x_920:
        /* <DEDUP_REMOVED lines=13> */
.L_x_923:
[----:B------:R-:W-:Y:S05]  /*37e20*/  BSYNC B1 ;  /* 0x0000000000017941 */ /* 0x000fea0003800000 */
.L_x_922:
        /* <DEDUP_REMOVED lines=13> */
.L_x_925:
[----:B------:R-:W-:Y:S05]  /*37f00*/  BSYNC B1 ;  /* 0x0000000000017941 */ /* 0x000fea0003800000 */
.L_x_924:
        /* <DEDUP_REMOVED lines=13> */
.L_x_927:
[----:B------:R-:W-:Y:S05]  /*37fe0*/  BSYNC B1 ;  /* 0x0000000000017941 */ /* 0x000fea0003800000 */
.L_x_926:
        /* <DEDUP_REMOVED lines=13> */
.L_x_929:
[----:B------:R-:W-:Y:S05]  /*380c0*/  BSYNC B1 ;  /* 0x0000000000017941 */ /* 0x000fea0003800000 */
.L_x_928:
        /* <DEDUP_REMOVED lines=13> */
.L_x_931:
[----:B------:R-:W-:Y:S05]  /*381a0*/  BSYNC B1 ;  /* 0x0000000000017941 */ /* 0x000fea0003800000 */
.L_x_930:
        /* <DEDUP_REMOVED lines=13> */
.L_x_933:
[----:B------:R-:W-:Y:S05]  /*38280*/  BSYNC B1 ;  /* 0x0000000000017941 */ /* 0x000fea0003800000 */
.L_x_932:
        /* <DEDUP_REMOVED lines=13> */
.L_x_935:
[----:B------:R-:W-:Y:S05]  /*38360*/  BSYNC B1 ;  /* 0x0000000000017941 */ /* 0x000fea0003800000 */
.L_x_934:
        /* <DEDUP_REMOVED lines=13> */
.L_x_937:
[----:B------:R-:W-:Y:S05]  /*38440*/  BSYNC B1 ;  /* 0x0000000000017941 */ /* 0x000fea0003800000 */
.L_x_936:
        /* <DEDUP_REMOVED lines=13> */
.L_x_939:
[----:B------:R-:W-:Y:S05]  /*38520*/  BSYNC B1 ;  /* 0x0000000000017941 */ /* 0x000fea0003800000 */
.L_x_938:
        /* <DEDUP_REMOVED lines=13> */
.L_x_941:
[----:B------:R-:W-:Y:S05]  /*38600*/  BSYNC B1 ;  /* 0x0000000000017941 */ /* 0x000fea0003800000 */
.L_x_940:
        /* <DEDUP_REMOVED lines=13> */
.L_x_943:
[----:B------:R-:W-:Y:S05]  /*386e0*/  BSYNC B1 ;  /* 0x0000000000017941 */ /* 0x000fea0003800000 */
.L_x_942:
        /* <DEDUP_REMOVED lines=13> */
.L_x_945:
[----:B------:R-:W-:Y:S05]  /*387c0*/  BSYNC B1 ;  /* 0x0000000000017941 */ /* 0x000fea0003800000 */
.L_x_944:
        /* <DEDUP_REMOVED lines=13> */
.L_x_947:
[----:B------:R-:W-:Y:S05]  /*388a0*/  BSYNC B1 ;  /* 0x0000000000017941 */ /* 0x000fea0003800000 */
.L_x_946:
        /* <DEDUP_REMOVED lines=13> */
.L_x_949:
[----:B------:R-:W-:Y:S05]  /*38980*/  BSYNC B1 ;  /* 0x0000000000017941 */ /* 0x000fea0003800000 */
.L_x_948:
        /* <DEDUP_REMOVED lines=13> */
.L_x_951:
[----:B------:R-:W-:Y:S05]  /*38a60*/  BSYNC B1 ;  /* 0x0000000000017941 */ /* 0x000fea0003800000 */
.L_x_950:
        /* <DEDUP_REMOVED lines=13> */
.L_x_953:
[----:B------:R-:W-:Y:S05]  /*38b40*/  BSYNC B1 ;  /* 0x0000000000017941 */ /* 0x000fea0003800000 */
.L_x_952:
        /* <DEDUP_REMOVED lines=13> */
.L_x_955:
[----:B------:R-:W-:Y:S05]  /*38c20*/  BSYNC B1 ;  /* 0x0000000000017941 */ /* 0x000fea0003800000 */
.L_x_954:
        /* <DEDUP_REMOVED lines=13> */
.L_x_957:
[----:B------:R-:W-:Y:S05]  /*38d00*/  BSYNC B1 ;  /* 0x0000000000017941 */ /* 0x000fea0003800000 */
.L_x_956:
        /* <DEDUP_REMOVED lines=13> */
.L_x_959:
[----:B------:R-:W-:Y:S05]  /*38de0*/  BSYNC B1 ;  /* 0x0000000000017941 */ /* 0x000fea0003800000 */
.L_x_958:
        /* <DEDUP_REMOVED lines=13> */
.L_x_961:
[----:B------:R-:W-:Y:S05]  /*38ec0*/  BSYNC B1 ;  /* 0x0000000000017941 */ /* 0x000fea0003800000 */
.L_x_960:
        /* <DEDUP_REMOVED lines=13> */
.L_x_963:
[----:B------:R-:W-:Y:S05]  /*38fa0*/  BSYNC B1 ;  /* 0x0000000000017941 */ /* 0x000fea0003800000 */
.L_x_962:
        /* <DEDUP_REMOVED lines=13> */
.L_x_965:
[----:B------:R-:W-:Y:S05]  /*39080*/  BSYNC B1 ;  /* 0x0000000000017941 */ /* 0x000fea0003800000 */
.L_x_964:
        /* <DEDUP_REMOVED lines=13> */
.L_x_967:
[----:B------:R-:W-:Y:S05]  /*39160*/  BSYNC B1 ;  /* 0x0000000000017941 */ /* 0x000fea0003800000 */
.L_x_966:
        /* <DEDUP_REMOVED lines=13> */
.L_x_969:
[----:B------:R-:W-:Y:S05]  /*39240*/  BSYNC B1 ;  /* 0x0000000000017941 */ /* 0x000fea0003800000 */
.L_x_968:
        /* <DEDUP_REMOVED lines=13> */
.L_x_971:
[----:B------:R-:W-:Y:S05]  /*39320*/  BSYNC B1 ;  /* 0x0000000000017941 */ /* 0x000fea0003800000 */
.L_x_970:
        /* <DEDUP_REMOVED lines=13> */
.L_x_973:
[----:B------:R-:W-:Y:S05]  /*39400*/  BSYNC B1 ;  /* 0x0000000000017941 */ /* 0x000fea0003800000 */
.L_x_972:
        /* <DEDUP_REMOVED lines=13> */
.L_x_975:
[----:B------:R-:W-:Y:S05]  /*394e0*/  BSYNC B1 ;  /* 0x0000000000017941 */ /* 0x000fea0003800000 */
.L_x_974:
        /* <DEDUP_REMOVED lines=13> */
.L_x_977:
[----:B------:R-:W-:Y:S05]  /*395c0*/  BSYNC B1 ;  /* 0x0000000000017941 */ /* 0x000fea0003800000 */
.L_x_976:
        /* <DEDUP_REMOVED lines=13> */
.L_x_979:
[----:B------:R-:W-:Y:S05]  /*396a0*/  BSYNC B1 ;  /* 0x0000000000017941 */ /* 0x000fea0003800000 */
.L_x_978:
        /* <DEDUP_REMOVED lines=13> */
.L_x_981:
[----:B------:R-:W-:Y:S05]  /*39780*/  BSYNC B1 ;  /* 0x0000000000017941 */ /* 0x000fea0003800000 */
.L_x_980:
        /* <DEDUP_REMOVED lines=13> */
.L_x_983:
[----:B------:R-:W-:Y:S05]  /*39860*/  BSYNC B1 ;  /* 0x0000000000017941 */ /* 0x000fea0003800000 */
.L_x_982:
        /* <DEDUP_REMOVED lines=13> */
.L_x_985:
[----:B------:R-:W-:Y:S05]  /*39940*/  BSYNC B1 ;  /* 0x0000000000017941 */ /* 0x000fea0003800000 */
.L_x_984:
        /* <DEDUP_REMOVED lines=13> */
.L_x_987:
[----:B------:R-:W-:Y:S05]  /*39a20*/  BSYNC B1 ;  /* 0x0000000000017941 */ /* 0x000fea0003800000 */
.L_x_986:
        /* <DEDUP_REMOVED lines=13> */
.L_x_989:
[----:B------:R-:W-:Y:S05]  /*39b00*/  BSYNC B1 ;  /* 0x0000000000017941 */ /* 0x000fea0003800000 */
.L_x_988:
        /* <DEDUP_REMOVED lines=13> */
.L_x_991:
[----:B------:R-:W-:Y:S05]  /*39be0*/  BSYNC B1 ;  /* 0x0000000000017941 */ /* 0x000fea0003800000 */
.L_x_990:
        /* <DEDUP_REMOVED lines=13> */
.L_x_993:
[----:B------:R-:W-:Y:S05]  /*39cc0*/  BSYNC B1 ;  /* 0x0000000000017941 */ /* 0x000fea0003800000 */
.L_x_992:
        /* <DEDUP_REMOVED lines=13> */
.L_x_995:
[----:B------:R-:W-:Y:S05]  /*39da0*/  BSYNC B1 ;  /* 0x0000000000017941 */ /* 0x000fea0003800000 */
.L_x_994:
        /* <DEDUP_REMOVED lines=13> */
.L_x_997:
[----:B------:R-:W-:Y:S05]  /*39e80*/  BSYNC B1 ;  /* 0x0000000000017941 */ /* 0x000fea0003800000 */
.L_x_996:
        /* <DEDUP_REMOVED lines=13> */
.L_x_999:
[----:B------:R-:W-:Y:S05]  /*39f60*/  BSYNC B1 ;  /* 0x0000000000017941 */ /* 0x000fea0003800000 */
.L_x_998:
        /* <DEDUP_REMOVED lines=13> */
.L_x_1001:
[----:B------:R-:W-:Y:S05]  /*3a040*/  BSYNC B1 ;  /* 0x0000000000017941 */ /* 0x000fea0003800000 */
.L_x_1000:
        /* <DEDUP_REMOVED lines=13> */
.L_x_1003:
[----:B------:R-:W-:Y:S05]  /*3a120*/  BSYNC B1 ;  /* 0x0000000000017941 */ /* 0x000fea0003800000 */
.L_x_1002:
        /* <DEDUP_REMOVED lines=13> */
.L_x_1005:
[----:B------:R-:W-:Y:S05]  /*3a200*/  BSYNC B1 ;  /* 0x0000000000017941 */ /* 0x000fea0003800000 */
.L_x_1004:
        /* <DEDUP_REMOVED lines=13> */
.L_x_1007:
[----:B------:R-:W-:Y:S05]  /*3a2e0*/  BSYNC B1 ;  /* 0x0000000000017941 */ /* 0x000fea0003800000 */
.L_x_1006:
        /* <DEDUP_REMOVED lines=13> */
.L_x_1009:
[----:B------:R-:W-:Y:S05]  /*3a3c0*/  BSYNC B1 ;  /* 0x0000000000017941 */ /* 0x000fea0003800000 */
.L_x_1008:
        /* <DEDUP_REMOVED lines=13> */
.L_x_1011:
[----:B------:R-:W-:Y:S05]  /*3a4a0*/  BSYNC B1 ;  /* 0x0000000000017941 */ /* 0x000fea0003800000 */
.L_x_1010:
        /* <DEDUP_REMOVED lines=13> */
.L_x_1013:
[----:B------:R-:W-:Y:S05]  /*3a580*/  BSYNC B1 ;  /* 0x0000000000017941 */ /* 0x000fea0003800000 */
.L_x_1012:
        /* <DEDUP_REMOVED lines=13> */
.L_x_1015:
[----:B------:R-:W-:Y:S05]  /*3a660*/  BSYNC B1 ;  /* 0x0000000000017941 */ /* 0x000fea0003800000 */
.L_x_1014:
        /* <DEDUP_REMOVED lines=13> */
.L_x_1017:
[----:B------:R-:W-:Y:S05]  /*3a740*/  BSYNC B1 ;  /* 0x0000000000017941 */ /* 0x000fea0003800000 */
.L_x_1016:
        /* <DEDUP_REMOVED lines=13> */
.L_x_1019:
[----:B------:R-:W-:Y:S05]  /*3a820*/  BSYNC B1 ;  /* 0x0000000000017941 */ /* 0x000fea0003800000 */
.L_x_1018:
        /* <DEDUP_REMOVED lines=13> */
.L_x_1021:
[----:B------:R-:W-:Y:S05]  /*3a900*/  BSYNC B1 ;  /* 0x0000000000017941 */ /* 0x000fea0003800000 */
.L_x_1020:
        /* <DEDUP_REMOVED lines=13> */
.L_x_1023:
[----:B------:R-:W-:Y:S05]  /*3a9e0*/  BSYNC B1 ;  /* 0x0000000000017941 */ /* 0x000fea0003800000 */
.L_x_1022:
        /* <DEDUP_REMOVED lines=13> */
.L_x_1025:
[----:B------:R-:W-:Y:S05]  /*3aac0*/  BSYNC B1 ;  /* 0x0000000000017941 */ /* 0x000fea0003800000 */
.L_x_1024:
        /* <DEDUP_REMOVED lines=13> */
.L_x_1027:
[----:B------:R-:W-:Y:S05]  /*3aba0*/  BSYNC B1 ;  /* 0x0000000000017941 */ /* 0x000fea0003800000 */
.L_x_1026:
        /* <DEDUP_REMOVED lines=13> */
.L_x_1029:
[----:B------:R-:W-:Y:S05]  /*3ac80*/  BSYNC B1 ;  /* 0x0000000000017941 */ /* 0x000fea0003800000 */
.L_x_1028:
        /* <DEDUP_REMOVED lines=13> */
.L_x_1031:
[----:B------:R-:W-:Y:S05]  /*3ad60*/  BSYNC B1 ;  /* 0x0000000000017941 */ /* 0x000fea0003800000 */
.L_x_1030:
        /* <DEDUP_REMOVED lines=13> */
.L_x_1033:
[----:B------:R-:W-:Y:S05]  /*3ae40*/  BSYNC B1 ;  /* 0x0000000000017941 */ /* 0x000fea0003800000 */
.L_x_1032:
        /* <DEDUP_REMOVED lines=13> */
.L_x_1035:
[----:B------:R-:W-:Y:S05]  /*3af20*/  BSYNC B1 ;  /* 0x0000000000017941 */ /* 0x000fea0003800000 */
.L_x_1034:
        /* <DEDUP_REMOVED lines=13> */
.L_x_1037:
[----:B------:R-:W-:Y:S05]  /*3b000*/  BSYNC B1 ;  /* 0x0000000000017941 */ /* 0x000fea0003800000 */
.L_x_1036:
        /* <DEDUP_REMOVED lines=13> */
.L_x_1039:
[----:B------:R-:W-:Y:S05]  /*3b0e0*/  BSYNC B1 ;  /* 0x0000000000017941 */ /* 0x000fea0003800000 */
.L_x_1038:
        /* <DEDUP_REMOVED lines=13> */
.L_x_1041:
[----:B------:R-:W-:Y:S05]  /*3b1c0*/  BSYNC B1 ;  /* 0x0000000000017941 */ /* 0x000fea0003800000 */
.L_x_1040:
        /* <DEDUP_REMOVED lines=13> */
.L_x_1043:
[----:B------:R-:W-:Y:S05]  /*3b2a0*/  BSYNC B1 ;  /* 0x0000000000017941 */ /* 0x000fea0003800000 */
.L_x_1042:
        /* <DEDUP_REMOVED lines=13> */
.L_x_1045:
[----:B------:R-:W-:Y:S05]  /*3b380*/  BSYNC B1 ;  /* 0x0000000000017941 */ /* 0x000fea0003800000 */
.L_x_1044:
        /* <DEDUP_REMOVED lines=13> */
.L_x_1047:
[----:B------:R-:W-:Y:S05]  /*3b460*/  BSYNC B1 ;  /* 0x0000000000017941 */ /* 0x000fea0003800000 */
.L_x_1046:
        /* <DEDUP_REMOVED lines=13> */
.L_x_1049:
[----:B------:R-:W-:Y:S05]  /*3b540*/  BSYNC B1 ;  /* 0x0000000000017941 */ /* 0x000fea0003800000 */
.L_x_1048:
        /* <DEDUP_REMOVED lines=13> */
.L_x_1051:
[----:B------:R-:W-:Y:S05]  /*3b620*/  BSYNC B1 ;  /* 0x0000000000017941 */ /* 0x000fea0003800000 */
.L_x_1050:
        /* <DEDUP_REMOVED lines=13> */
.L_x_1053:
[----:B------:R-:W-:Y:S05]  /*3b700*/  BSYNC B1 ;  /* 0x0000000000017941 */ /* 0x000fea0003800000 */
.L_x_1052:
        /* <DEDUP_REMOVED lines=13> */
.L_x_1055:
[----:B------:R-:W-:Y:S05]  /*3b7e0*/  BSYNC B1 ;  /* 0x0000000000017941 */ /* 0x000fea0003800000 */
.L_x_1054:
        /* <DEDUP_REMOVED lines=13> */
.L_x_1057:
[----:B------:R-:W-:Y:S05]  /*3b8c0*/  BSYNC B1 ;  /* 0x0000000000017941 */ /* 0x000fea0003800000 */
.L_x_1056:
[----:B------:R-:W-:Y:S05]  /*3b8d0*/  @P0 BRA `(.L_x_1058) ;  /* 0x00000098008c0947 */ /* 0x000fea0003800000 */
[----:B------:R-:W2:Y:S01]  /*3b8e0*/  LDL.LU R2, [R1+0xc54] ;  /* 0x000c540001027983 */ /* 0x000ea20000300800 */
[----:B-----5:R-:W-:-:S04]  /*3b8f0*/  LOP3.LUT R0, R0, 0xff, RZ, 0xc0, !PT ;  /* 0x000000ff00007812 */ /* 0x020fc800078ec0ff */
[----:B------:R-:W-:-:S05]  /*3b900*/  F2FP.F16.E4M3.UNPACK_B R0, R0 ;  /* 0x00000000ff00723e */ /* 0x000fca00020006ff */
[----:B------:R-:W-:-:S05]  /*3b910*/  HADD2.F32 R0, -RZ, R0.H0_H0 ;  /* 0x20000000ff007230 */ /* 0x000fca0000004100 */
[----:B------:R-:W-:-:S04]  /*3b920*/  FMUL R0, R0, UR24 ;  /* 0x0000001800007c20 */ /* 0x000fc80008400000 */
[----:B--2---:R-:W-:-:S05]  /*3b930*/  FFMA R0, R2, UR21, R0 ;  /* 0x0000001502007c23 */ /* 0x004fca0008000000 */
[----:B---3--:R-:W-:-:S05]  /*3b940*/  F2FP.SATFINITE.E4M3.F32.PACK_AB_MERGE_C R3, RZ, R0, RZ ;  /* 0x00000000ff03723e */ /* 0x008fca00048070ff */
[----:B------:R2:W-:Y:S01]  /*3b950*/  STG.E.U8 desc[UR22][R26.64+0x1f9], R3 ;  /* 0x0001f9031a007986 */ /* 0x0005e2000c101116 */
[----:B------:R-:W-:Y:S05]  /*3b960*/  BRA `(.L_x_1058) ;  /* 0x0000009800687947 */ /* 0x000fea0003800000 */
.L_x_33:
[----:B------:R-:W2:Y:S04]  /*3b970*/  LDL.LU R33, [R1+0x600] ;  /* 0x0006000001217983 */ /* 0x000ea80000300800 */
[----:B------:R-:W3:Y:S04]  /*3b980*/  LDL.LU R32, [R1+0x604] ;  /* 0x0006040001207983 */ /* 0x000ee80000300800 */
[----:B------:R-:W4:Y:S04]  /*3b990*/  LDL.LU R31, [R1+0x608] ;  /* 0x00060800011f7983 */ /* 0x000f280000300800 */
[----:B------:R-:W4:Y:S01]  /*3b9a0*/  LDL.LU R30, [R1+0x60c] ;  /* 0x00060c00011e7983 */ /* 0x000f220000300800 */
[----:B------:R-:W-:-:S02]  /*3b9b0*/  ISETP.GE.AND P3, PT, R34, 0x1, PT ;  /* 0x000000012200780c */ /* 0x000fc40003f66270 */
[----:B------:R-:W-:Y:S01]  /*3b9c0*/  ISETP.GE.AND P2, PT, R34, 0x9, PT ;  /* 0x000000092200780c */ /* 0x000fe20003f46270 */
[----:B------:R-:W-:Y:S01]  /*3b9d0*/  FMUL R4, R4, UR21 ;  /* 0x0000001504047c20 */ /* 0x000fe20008400000 */
[C---:B------:R-:W-:Y:S01]  /*3b9e0*/  ISETP.LT.OR P0, PT, R0.reuse, 0x1, !P3 ;  /* 0x000000010000780c */ /* 0x040fe20005f01670 */
[----:B------:R-:W-:Y:S01]  /*3b9f0*/  FMUL R5, R5, UR21 ;  /* 0x0000001505057c20 */ /* 0x000fe20008400000 */
[----:B------:R-:W-:Y:S01]  /*3ba00*/  ISETP.LT.OR P1, PT, R0, 0x2, !P3 ;  /* 0x000000020000780c */ /* 0x000fe20005f21670 */
[----:B------:R-:W-:Y:S01]  /*3ba10*/  FMUL R6, R6, UR21 ;  /* 0x0000001506067c20 */ /* 0x000fe20008400000 */
[----:B------:R-:W-:Y:S01]  /*3ba20*/  ISETP.LT.OR P5, PT, R0, 0x1, !P2 ;  /* 0x000000010000780c */ /* 0x000fe200057a1670 */
[----:B------:R-:W-:Y:S01]  /*3ba30*/  FMUL R7, R7, UR21 ;  /* 0x0000001507077c20 */ /* 0x000fe20008400000 */
[----:B------:R-:W-:Y:S01]  /*3ba40*/  F2FP.SATFINITE.E4M3.F32.PACK_AB_MERGE_C R4, RZ, R4, RZ ;  /* 0x00000004ff04723e */ /* 0x000fe200048070ff */
[----:B------:R-:W-:Y:S01]  /*3ba50*/  FMUL R8, R8, UR21 ;  /* 0x0000001508087c20 */ /* 0x000fe20008400000 */
[----:B------:R-:W-:Y:S01]  /*3ba60*/  F2FP.SATFINITE.E4M3.F32.PACK_AB_MERGE_C R5, RZ, R5, RZ ;  /* 0x00000005ff05723e */ /* 0x000fe200048070ff */
[----:B------:R-:W-:Y:S01]  /*3ba70*/  FMUL R9, R9, UR21 ;  /* 0x0000001509097c20 */ /* 0x000fe20008400000 */
[----:B------:R-:W-:Y:S01]  /*3ba80*/  F2FP.SATFINITE.E4M3.F32.PACK_AB_MERGE_C R6, RZ, R6, RZ ;  /* 0x00000006ff06723e */ /* 0x000fe200048070ff */
[----:B------:R-:W-:Y:S01]  /*3ba90*/  FMUL R10, R10, UR21 ;  /* 0x000000150a0a7c20 */ /* 0x000fe20008400000 */
[----:B------:R-:W-:Y:S01]  /*3baa0*/  FMUL R11, R11, UR21 ;  /* 0x000000150b0b7c20 */ /* 0x000fe20008400000 */
[----:B------:R-:W-:Y:S01]  /*3bab0*/  @!P0 STG.E.U8 desc[UR22][R2.64], R4 ;  /* 0x0000000402008986 */ /* 0x000fe2000c101116 */
[----:B------:R-:W-:-:S03]  /*3bac0*/  ISETP.LT.OR P0, PT, R0, 0x2, !P2 ;  /* 0x000000020000780c */ /* 0x000fc60005701670 */
[----:B------:R-:W-:Y:S01]  /*3bad0*/  @!P1 STG.E.U8 desc[UR22][R2.64+0x1], R5 ;  /* 0x0000010502009986 */ /* 0x000fe2000c101116 */
[----:B------:R-:W-:-:S03]  /*3bae0*/  ISETP.LT.OR P1, PT, R0, 0x9, !P3 ;  /* 0x000000090000780c */ /* 0x000fc60005f21670 */
[----:B------:R-:W-:Y:S01]  /*3baf0*/  @!P5 STG.E.U8 desc[UR22][R24.64], R6 ;  /* 0x000000061800d986 */ /* 0x000fe2000c101116 */
[----:B------:R-:W-:Y:S02]  /*3bb00*/  ISETP.LT.OR P5, PT, R0, 0xa, !P3 ;  /* 0x0000000a0000780c */ /* 0x000fe40005fa1670 */
[----:B------:R-:W-:Y:S01]  /*3bb10*/  F2FP.SATFINITE.E4M3.F32.PACK_AB_MERGE_C R7, RZ, R7, RZ ;  /* 0x00000007ff07723e */ /* 0x000fe200048070ff */
[----:B------:R-:W-:Y:S01]  /*3bb20*/  FMUL R12, R12, UR21 ;  /* 0x000000150c0c7c20 */ /* 0x000fe20008400000 */
[----:B------:R-:W-:Y:S01]  /*3bb30*/  F2FP.SATFINITE.E4M3.F32.PACK_AB_MERGE_C R8, RZ, R8, RZ ;  /* 0x00000008ff08723e */ /* 0x000fe200048070ff */
[----:B------:R-:W-:Y:S01]  /*3bb40*/  FMUL R13, R13, UR21 ;  /* 0x000000150d0d7c20 */ /* 0x000fe20008400000 */
[----:B------:R-:W-:Y:S01]  /*3bb50*/  F2FP.SATFINITE.E4M3.F32.PACK_AB_MERGE_C R9, RZ, R9, RZ ;  /* 0x00000009ff09723e */ /* 0x000fe200048070ff */
[----:B------:R2:W-:Y:S01]  /*3bb60*/  @!P0 STG.E.U8 desc[UR22][R24.64+0x1], R7 ;  /* 0x0000010718008986 */ /* 0x0005e2000c101116 */
        /* <DEDUP_REMOVED lines=26> */
[----:B------:R-:W-:Y:S01]  /*3bd10*/  ISETP.LT.OR P5, PT, R0, 0x19, !P2 ;  /* 0x000000190000780c */ /* 0x000fe200057a1670 */
[----:B------:R-:W-:Y:S01]  /*3bd20*/  FMUL R18, R18, UR21 ;  /* 0x0000001512127c20 */ /* 0x000fe20008400000 */
        /* <DEDUP_REMOVED lines=49> */
[----:B------:R-:W4:Y:S01]  /*3c040*/  LDL.LU R38, [R1+0x610] ;  /* 0x0006100001267983 */ /* 0x000f220000300800 */
[----:B------:R-:W-:-:S03]  /*3c050*/  F2FP.SATFINITE.E4M3.F32.PACK_AB_MERGE_C R157, RZ, R157, RZ ;  /* 0x0000009dff9d723e */ /* 0x000fc600048070ff */
[----:B------:R-:W4:Y:S01]  /*3c060*/  LDL.LU R37, [R1+0x614] ;  /* 0x0006140001257983 */ /* 0x000f220000300800 */
[----:B------:R-:W-:-:S03]  /*3c070*/  F2FP.SATFINITE.E4M3.F32.PACK_AB_MERGE_C R158, RZ, R158, RZ ;  /* 0x0000009eff9e723e */ /* 0x000fc600048070ff */
[----:B------:R-:W4:Y:S01]  /*3c080*/  LDL.LU R35, [R1+0x618] ;  /* 0x0006180001237983 */ /* 0x000f220000300800 */
[----:B------:R-:W-:Y:S01]  /*3c090*/  FMUL R159, R159, UR21 ;  /* 0x000000159f9f7c20 */ /* 0x000fe20008400000 */
[----:B------:R-:W-:Y:S01]  /*3c0a0*/  FMUL R160, R160, UR21 ;  /* 0x00000015a0a07c20 */ /* 0x000fe20008400000 */
[----:B------:R-:W-:Y:S01]  /*3c0b0*/  FMUL R161, R161, UR21 ;  /* 0x00000015a1a17c20 */ /* 0x000fe20008400000 */
[----:B------:R-:W-:Y:S01]  /*3c0c0*/  @!P0 STG.E.U8 desc[UR22][R2.64+0x30], R156 ;  /* 0x0000309c02008986 */ /* 0x000fe2000c101116 */
[----:B------:R-:W-:Y:S01]  /*3c0d0*/  ISETP.LT.OR P0, PT, R0, 0x32, !P2 ;  /* 0x000000320000780c */ /* 0x000fe20005701670 */
[----:B------:R-:W-:Y:S01]  /*3c0e0*/  FMUL R162, R162, UR21 ;  /* 0x00000015a2a27c20 */ /* 0x000fe20008400000 */
[----:B------:R-:W-:Y:S01]  /*3c0f0*/  F2FP.SATFINITE.E4M3.F32.PACK_AB_MERGE_C R159, RZ, R159, RZ ;  /* 0x0000009fff9f723e */ /* 0x000fe200048070ff */
[----:B------:R-:W-:Y:S01]  /*3c100*/  @!P1 STG.E.U8 desc[UR22][R2.64+0x31], R157 ;  /* 0x0000319d02009986 */ /* 0x000fe2000c101116 */
[C---:B------:R-:W-:Y:S01]  /*3c110*/  ISETP.LT.OR P1, PT, R0.reuse, 0x39, !P3 ;  /* 0x000000390000780c */ /* 0x040fe20005f21670 */
[----:B------:R-:W-:Y:S01]  /*3c120*/  FMUL R163, R163, UR21 ;  /* 0x00000015a3a37c20 */ /* 0x000fe20008400000 */
[----:B------:R-:W-:Y:S01]  /*3c130*/  F2FP.SATFINITE.E4M3.F32.PACK_AB_MERGE_C R160, RZ, R160, RZ ;  /* 0x000000a0ffa0723e */ /* 0x000fe200048070ff */
[----:B------:R-:W-:Y:S01]  /*3c140*/  @!P5 STG.E.U8 desc[UR22][R24.64+0x30], R158 ;  /* 0x0000309e1800d986 */ /* 0x000fe2000c101116 */
[----:B------:R-:W-:Y:S01]  /*3c150*/  ISETP.LT.OR P5, PT, R0, 0x3a, !P3 ;  /* 0x0000003a0000780c */ /* 0x000fe20005fa1670 */
[----:B------:R-:W-:Y:S01]  /*3c160*/  FMUL R164, R164, UR21 ;  /* 0x00000015a4a47c20 */ /* 0x000fe20008400000 */
[----:B------:R-:W-:Y:S01]  /*3c170*/  F2FP.SATFINITE.E4M3.F32.PACK_AB_MERGE_C R161, RZ, R161, RZ ;  /* 0x000000a1ffa1723e */ /* 0x000fe200048070ff */
[----:B------:R-:W-:Y:S01]  /*3c180*/  FMUL R165, R165, UR21 ;  /* 0x00000015a5a57c20 */ /* 0x000fe20008400000 */
[C---:B------:R-:W-:Y:S01]  /*3c190*/  ISETP.LT.OR P6, PT, R0.reuse, 0x42, !P3 ;  /* 0x000000420000780c */ /* 0x040fe20005fc1670 */
        /* <DEDUP_REMOVED lines=13> */
[----:B------:R-:W-:Y:S01]  /*3c270*/  F2FP.SATFINITE.E4M3.F32.PACK_AB_MERGE_C R165, RZ, R165, RZ ;  /* 0x000000a5ffa5723e */ /* 0x000fe200048070ff */
        /* <DEDUP_REMOVED lines=106> */
[----:B--2---:R-:W-:Y:S01]  /*3c920*/  FMUL R7, R33, UR21 ;  /* 0x0000001521077c20 */ /* 0x004fe20008400000 */
[----:B------:R-:W-:Y:S01]  /*3c930*/  F2FP.SATFINITE.E4M3.F32.PACK_AB_MERGE_C R192, RZ, R192, RZ ;  /* 0x000000c0ffc0723e */ /* 0x000fe200048070ff */
[----:B------:R-:W2:Y:S01]  /*3c940*/  LDL.LU R33, [R1+0x61c] ;  /* 0x00061c0001217983 */ /* 0x000ea20000300800 */
[----:B------:R-:W-:Y:S01]  /*3c950*/  F2FP.SATFINITE.E4M3.F32.PACK_AB_MERGE_C R193, RZ, R193, RZ ;  /* 0x000000c1ffc1723e */ /* 0x000fe200048070ff */
[----:B---3--:R-:W-:Y:S01]  /*3c960*/  FMUL R6, R32, UR21 ;  /* 0x0000001520067c20 */ /* 0x008fe20008400000 */
[----:B------:R-:W-:Y:S01]  /*3c970*/  FMUL R196, R196, UR21 ;  /* 0x00000015c4c47c20 */ /* 0x000fe20008400000 */
[----:B------:R-:W3:Y:S01]  /*3c980*/  LDL.LU R32, [R1+0x620] ;  /* 0x0006200001207983 */ /* 0x000ee20000300800 */
[----:B------:R-:W-:Y:S01]  /*3c990*/  F2FP.SATFINITE.E4M3.F32.PACK_AB_MERGE_C R194, RZ, R194, RZ ;  /* 0x000000c2ffc2723e */ /* 0x000fe200048070ff */
[----:B----4-:R-:W-:Y:S01]  /*3c9a0*/  FMUL R5, R31, UR21 ;  /* 0x000000151f057c20 */ /* 0x010fe20008400000 */
[----:B------:R-:W-:Y:S01]  /*3c9b0*/  F2FP.SATFINITE.E4M3.F32.PACK_AB_MERGE_C R195, RZ, R195, RZ ;  /* 0x000000c3ffc3723e */ /* 0x000fe200048070ff */
[----:B------:R-:W4:Y:S01]  /*3c9c0*/  LDL.LU R36, [R1+0x624] ;  /* 0x0006240001247983 */ /* 0x000f220000300800 */
[----:B------:R-:W-:Y:S01]  /*3c9d0*/  FMUL R197, R197, UR21 ;  /* 0x00000015c5c57c20 */ /* 0x000fe20008400000 */
[----:B------:R-:W-:Y:S01]  /*3c9e0*/  FMUL R4, R30, UR21 ;  /* 0x000000151e047c20 */ /* 0x000fe20008400000 */
[----:B------:R-:W-:Y:S01]  /*3c9f0*/  F2FP.SATFINITE.E4M3.F32.PACK_AB_MERGE_C R196, RZ, R196, RZ ;  /* 0x000000c4ffc4723e */ /* 0x000fe200048070ff */
[----:B------:R-:W4:Y:S01]  /*3ca00*/  LDL.LU R31, [R1+0x628] ;  /* 0x00062800011f7983 */ /* 0x000f220000300800 */
[----:B------:R-:W-:Y:S01]  /*3ca10*/  FMUL R198, R198, UR21 ;  /* 0x00000015c6c67c20 */ /* 0x000fe20008400000 */
[----:B------:R-:W-:Y:S01]  /*3ca20*/  F2FP.SATFINITE.E4M3.F32.PACK_AB_MERGE_C R197, RZ, R197, RZ ;  /* 0x000000c5ffc5723e */ /* 0x000fe200048070ff */
[----:B------:R-:W-:Y:S01]  /*3ca30*/  FMUL R199, R199, UR21 ;  /* 0x00000015c7c77c20 */ /* 0x000fe20008400000 */
[----:B------:R-:W4:Y:S01]  /*3ca40*/  LDL.LU R30, [R1+0x62c] ;  /* 0x00062c00011e7983 */ /* 0x000f220000300800 */
[----:B------:R-:W-:Y:S01]  /*3ca50*/  FMUL R200, R200, UR21 ;  /* 0x00000015c8c87c20 */ /* 0x000fe20008400000 */
[----:B------:R-:W-:Y:S01]  /*3ca60*/  F2FP.SATFINITE.E4M3.F32.PACK_AB_MERGE_C R198, RZ, R198, RZ ;  /* 0x000000c6ffc6723e */ /* 0x000fe200048070ff */
        /* <DEDUP_REMOVED lines=146> */
[----:B------:R-:W-:-:S02]  /*3d390*/  ISETP.LT.OR P6, PT, R0, 0xc2, !P3 ;  /* 0x000000c20000780c */ /* 0x000fc40005fc1670 */
[----:B------:R-:W-:Y:S01]  /*3d3a0*/  F2FP.SATFINITE.E4M3.F32.PACK_AB_MERGE_C R235, RZ, R235, RZ ;  /* 0x000000ebffeb723e */ /* 0x000fe200048070ff */
[----:B------:R-:W-:Y:S01]  /*3d3b0*/  @!P0 STG.E.U8 desc[UR22][R24.64+0xb8], R226 ;  /* 0x0000b8e218008986 */ /* 0x000fe2000c101116 */
[C---:B------:R-:W-:Y:S02]  /*3d3c0*/  ISETP.LT.OR P0, PT, R0.reuse, 0xc1, !P2 ;  /* 0x000000c10000780c */ /* 0x040fe40005701670 */
[----:B------:R-:W-:Y:S01]  /*3d3d0*/  F2FP.SATFINITE.E4M3.F32.PACK_AB_MERGE_C R236, RZ, R236, RZ ;  /* 0x000000ecffec723e */ /* 0x000fe200048070ff */
[----:B------:R-:W-:Y:S01]  /*3d3e0*/  @!P1 STG.E.U8 desc[UR22][R24.64+0xb9], R227 ;  /* 0x0000b9e318009986 */ /* 0x000fe2000c101116 */
[C---:B------:R-:W-:Y:S02]  /*3d3f0*/  ISETP.LT.OR P1, PT, R0.reuse, 0xc2, !P2 ;  /* 0x000000c20000780c */ /* 0x040fe40005721670 */
[----:B------:R-:W-:Y:S01]  /*3d400*/  F2FP.SATFINITE.E4M3.F32.PACK_AB_MERGE_C R237, RZ, R237, RZ ;  /* 0x000000edffed723e */ /* 0x000fe200048070ff */
[----:B------:R-:W-:Y:S01]  /*3d410*/  @!P5 STG.E.U8 desc[UR22][R2.64+0xc0], R228 ;  /* 0x0000c0e40200d986 */ /* 0x000fe2000c101116 */
[----:B------:R-:W-:-:S03]  /*3d420*/  ISETP.LT.OR P5, PT, R0, 0xc9, !P3 ;  /* 0x000000c90000780c */ /* 0x000fc60005fa1670 */
        /* <DEDUP_REMOVED lines=17> */
[C---:B------:R-:W-:Y:S02]  /*3d540*/  ISETP.LT.OR P6, PT, R0.reuse, 0xda, !P3 ;  /* 0x000000da0000780c */ /* 0x040fe40005fc1670 */
[----:B------:R-:W-:Y:S02]  /*3d550*/  F2FP.SATFINITE.E4M3.F32.PACK_AB_MERGE_C R7, RZ, R7, RZ ;  /* 0x00000007ff07723e */ /* 0x000fe400048070ff */
[----:B------:R-:W-:Y:S02]  /*3d560*/  F2FP.SATFINITE.E4M3.F32.PACK_AB_MERGE_C R6, RZ, R6, RZ ;  /* 0x00000006ff06723e */ /* 0x000fe400048070ff */
[----:B------:R-:W-:Y:S01]  /*3d570*/  F2FP.SATFINITE.E4M3.F32.PACK_AB_MERGE_C R5, RZ, R5, RZ ;  /* 0x00000005ff05723e */ /* 0x000fe200048070ff */
[----:B------:R0:W-:Y:S04]  /*3d580*/  @!P0 STG.E.U8 desc[UR22][R24.64+0xd0], R7 ;  /* 0x0000d00718008986 */ /* 0x0001e8000c101116 */
[----:B------:R1:W-:Y:S01]  /*3d590*/  @!P1 STG.E.U8 desc[UR22][R24.64+0xd1], R6 ;  /* 0x0000d10618009986 */ /* 0x0003e2000c101116 */
[----:B------:R-:W-:-:S03]  /*3d5a0*/  ISETP.LT.OR P1, PT, R0, 0xda, !P2 ;  /* 0x000000da0000780c */ /* 0x000fc60005721670 */
[----:B------:R1:W-:Y:S01]  /*3d5b0*/  @!P5 STG.E.U8 desc[UR22][R2.64+0xd8], R5 ;  /* 0x0000d8050200d986 */ /* 0x0003e2000c101116 */
[----:B0-----:R-:W-:Y:S01]  /*3d5c0*/  F2FP.SATFINITE.E4M3.F32.PACK_AB_MERGE_C R7, RZ, R4, RZ ;  /* 0x00000004ff07723e */ /* 0x001fe200048070ff */
[----:B------:R-:W-:Y:S01]  /*3d5d0*/  FMUL R4, R35, UR21 ;  /* 0x0000001523047c20 */ /* 0x000fe20008400000 */
[----:B-1----:R-:W-:Y:S02]  /*3d5e0*/  FMUL R6, R38, UR21 ;  /* 0x0000001526067c20 */ /* 0x002fe40008400000 */
[----:B------:R-:W4:Y:S01]  /*3d5f0*/  LDL.LU R38, [R1+0x630] ;  /* 0x0006300001267983 */ /* 0x000f220000300800 */
[----:B------:R-:W-:-:S03]  /*3d600*/  FMUL R5, R37, UR21 ;  /* 0x0000001525057c20 */ /* 0x000fc60008400000 */
[----:B------:R-:W4:Y:S01]  /*3d610*/  LDL.LU R35, [R1+0x634] ;  /* 0x0006340001237983 */ /* 0x000f220000300800 */
[C---:B------:R-:W-:Y:S02]  /*3d620*/  ISETP.LT.OR P0, PT, R0.reuse, 0xd9, !P2 ;  /* 0x000000d90000780c */ /* 0x040fe40005701670 */
[C---:B------:R-:W-:Y:S01]  /*3d630*/  ISETP.LT.OR P5, PT, R0.reuse, 0xe1, !P3 ;  /* 0x000000e10000780c */ /* 0x040fe20005fa1670 */
[----:B------:R0:W-:Y:S01]  /*3d640*/  @!P6 STG.E.U8 desc[UR22][R2.64+0xd9], R7 ;  /* 0x0000d9070200e986 */ /* 0x0001e2000c101116 */
[----:B------:R-:W-:Y:S02]  /*3d650*/  ISETP.LT.OR P6, PT, R0, 0xe2, !P3 ;  /* 0x000000e20000780c */ /* 0x000fe40005fc1670 */
[----:B0-----:R-:W-:Y:S02]  /*3d660*/  F2FP.SATFINITE.E4M3.F32.PACK_AB_MERGE_C R7, RZ, R6, RZ ;  /* 0x00000006ff07723e */ /* 0x001fe400048070ff */
[----:B------:R-:W-:Y:S02]  /*3d670*/  F2FP.SATFINITE.E4M3.F32.PACK_AB_MERGE_C R6, RZ, R5, RZ ;  /* 0x00000005ff06723e */ /* 0x000fe400048070ff */
[----:B------:R-:W-:-:S03]  /*3d680*/  F2FP.SATFINITE.E4M3.F32.PACK_AB_MERGE_C R5, RZ, R4, RZ ;  /* 0x00000004ff05723e */ /* 0x000fc600048070ff */
[----:B------:R3:W-:Y:S04]  /*3d690*/  @!P1 STG.E.U8 desc[UR22][R24.64+0xd9], R6 ;  /* 0x0000d90618009986 */ /* 0x0007e8000c101116 */
[----:B------:R0:W-:Y:S04]  /*3d6a0*/  @!P0 STG.E.U8 desc[UR22][R24.64+0xd8], R7 ;  /* 0x0000d80718008986 */ /* 0x0001e8000c101116 */
[----:B------:R4:W-:Y:S01]  /*3d6b0*/  @!P5 STG.E.U8 desc[UR22][R2.64+0xe0], R5 ;  /* 0x0000e0050200d986 */ /* 0x0009e2000c101116 */
[----:B--2---:R-:W-:-:S03]  /*3d6c0*/  FMUL R4, R33, UR21 ;  /* 0x0000001521047c20 */ /* 0x004fc60008400000 */
[----:B------:R-:W2:Y:S01]  /*3d6d0*/  LDL.LU R33, [R1+0x638] ;  /* 0x0006380001217983 */ /* 0x000ea20000300800 */
[----:B---3--:R-:W-:-:S03]  /*3d6e0*/  FMUL R6, R32, UR21 ;  /* 0x0000001520067c20 */ /* 0x008fc60008400000 */
[----:B------:R-:W3:Y:S01]  /*3d6f0*/  LDL.LU R32, [R1+0x63c] ;  /* 0x00063c0001207983 */ /* 0x000ee20000300800 */
[----:B0-----:R-:W-:Y:S01]  /*3d700*/  F2FP.SATFINITE.E4M3.F32.PACK_AB_MERGE_C R7, RZ, R4, RZ ;  /* 0x00000004ff07723e */ /* 0x001fe200048070ff */
[----:B----4-:R-:W-:Y:S02]  /*3d710*/  FMUL R5, R36, UR21 ;  /* 0x0000001524057c20 */ /* 0x010fe40008400000 */
[----:B------:R-:W4:Y:S01]  /*3d720*/  LDL.LU R37, [R1+0x640] ;  /* 0x0006400001257983 */ /* 0x000f220000300800 */
[----:B------:R-:W-:-:S03]  /*3d730*/  FMUL R4, R31, UR21 ;  /* 0x000000151f047c20 */ /* 0x000fc60008400000 */
[----:B------:R-:W4:Y:S04]  /*3d740*/  LDL.LU R36, [R1+0x644] ;  /* 0x0006440001247983 */ /* 0x000f280000300800 */
[----:B------:R-:W4:Y:S04]  /*3d750*/  LDL.LU R31, [R1+0x648] ;  /* 0x00064800011f7983 */ /* 0x000f280000300800 */
[----:B------:R0:W-:Y:S02]  /*3d760*/  @!P6 STG.E.U8 desc[UR22][R2.64+0xe1], R7 ;  /* 0x0000e1070200e986 */ /* 0x0001e4000c101116 */
[----:B0-----:R-:W-:-:S02]  /*3d770*/  F2FP.SATFINITE.E4M3.F32.PACK_AB_MERGE_C R7, RZ, R6, RZ ;  /* 0x00000006ff07723e */ /* 0x001fc400048070ff */
[----:B------:R-:W-:Y:S02]  /*3d780*/  F2FP.SATFINITE.E4M3.F32.PACK_AB_MERGE_C R6, RZ, R5, RZ ;  /* 0x00000005ff06723e */ /* 0x000fe400048070ff */
[----:B------:R-:W-:Y:S01]  /*3d790*/  F2FP.SATFINITE.E4M3.F32.PACK_AB_MERGE_C R5, RZ, R4, RZ ;  /* 0x00000004ff05723e */ /* 0x000fe200048070ff */
[----:B------:R-:W-:Y:S02]  /*3d7a0*/  FMUL R4, R30, UR21 ;  /* 0x000000151e047c20 */ /* 0x000fe40008400000 */
[----:B------:R-:W4:Y:S01]  /*3d7b0*/  LDL.LU R30, [R1+0x64c] ;  /* 0x00064c00011e7983 */ /* 0x000f220000300800 */
[C---:B------:R-:W-:Y:S02]  /*3d7c0*/  ISETP.LT.OR P0, PT, R0.reuse, 0xe1, !P2 ;  /* 0x000000e10000780c */ /* 0x040fe40005701670 */
[C---:B------:R-:W-:Y:S02]  /*3d7d0*/  ISETP.LT.OR P1, PT, R0.reuse, 0xe2, !P2 ;  /* 0x000000e20000780c */ /* 0x040fe40005721670 */
[----:B------:R-:W-:-:S02]  /*3d7e0*/  ISETP.LT.OR P5, PT, R0, 0xe9, !P3 ;  /* 0x000000e90000780c */ /* 0x000fc40005fa1670 */
[----:B------:R-:W-:-:S07]  /*3d7f0*/  ISETP.LT.OR P6, PT, R0, 0xea, !P3 ;  /* 0x000000ea0000780c */ /* 0x000fce0005fc1670 */
[----:B------:R-:W-:Y:S04]  /*3d800*/  @!P0 STG.E.U8 desc[UR22][R24.64+0xe0], R7 ;  /* 0x0000e00718008986 */ /* 0x000fe8000c101116 */
[----:B------:R-:W-:Y:S04]  /*3d810*/  @!P1 STG.E.U8 desc[UR22][R24.64+0xe1], R6 ;  /* 0x0000e10618009986 */ /* 0x000fe8000c101116 */
[----:B------:R0:W-:Y:S01]  /*3d820*/  @!P5 STG.E.U8 desc[UR22][R2.64+0xe8], R5 ;  /* 0x0000e8050200d986 */ /* 0x0001e2000c101116 */
[C---:B------:R-:W-:Y:S02]  /*3d830*/  ISETP.LT.OR P0, PT, R0.reuse, 0xe9, !P2 ;  /* 0x000000e90000780c */ /* 0x040fe40005701670 */
[----:B------:R-:W-:-:S02]  /*3d840*/  ISETP.LT.OR P1, PT, R0, 0xea, !P2 ;  /* 0x000000ea0000780c */ /* 0x000fc40005721670 */
[----:B------:R-:W-:Y:S02]  /*3d850*/  ISETP.LT.OR P5, PT, R0, 0xf1, !P3 ;  /* 0x000000f10000780c */ /* 0x000fe40005fa1670 */
[----:B0-----:R-:W-:-:S05]  /*3d860*/  F2FP.SATFINITE.E4M3.F32.PACK_AB_MERGE_C R5, RZ, R4, RZ ;  /* 0x00000004ff05723e */ /* 0x001fca00048070ff */
[----:B------:R2:W-:Y:S01]  /*3d870*/  @!P6 STG.E.U8 desc[UR22][R2.64+0xe9], R5 ;  /* 0x0000e9050200e986 */ /* 0x0005e2000c101116 */
[----:B------:R-:W-:Y:S01]  /*3d880*/  ISETP.LT.OR P6, PT, R0, 0xf2, !P3 ;  /* 0x000000f20000780c */ /* 0x000fe20005fc1670 */
[----:B------:R-:W-:Y:S02]  /*3d890*/  FMUL R4, R35, UR21 ;  /* 0x0000001523047c20 */ /* 0x000fe40008400000 */
[----:B------:R-:W4:Y:S01]  /*3d8a0*/  LDL.LU R35, [R1+0x650] ;  /* 0x0006500001237983 */ /* 0x000f220000300800 */
[----:B------:R-:W-:-:S05]  /*3d8b0*/  FMUL R6, R38, UR21 ;  /* 0x0000001526067c20 */ /* 0x000fca0008400000 */
[----:B------:R-:W-:Y:S02]  /*3d8c0*/  F2FP.SATFINITE.E4M3.F32.PACK_AB_MERGE_C R7, RZ, R6, RZ ;  /* 0x00000006ff07723e */ /* 0x000fe400048070ff */
[----:B------:R-:W-:-:S03]  /*3d8d0*/  F2FP.SATFINITE.E4M3.F32.PACK_AB_MERGE_C R6, RZ, R4, RZ ;  /* 0x00000004ff06723e */ /* 0x000fc600048070ff */
[----:B------:R-:W-:Y:S04]  /*3d8e0*/  @!P0 STG.E.U8 desc[UR22][R24.64+0xe8], R7 ;  /* 0x0000e80718008986 */ /* 0x000fe8000c101116 */
[----:B------:R-:W-:Y:S01]  /*3d8f0*/  @!P1 STG.E.U8 desc[UR22][R24.64+0xe9], R6 ;  /* 0x0000e90618009986 */ /* 0x000fe2000c101116 */
[----:B--2---:R-:W-:-:S03]  /*3d900*/  FMUL R5, R33, UR21 ;  /* 0x0000001521057c20 */ /* 0x004fc60008400000 */
[----:B------:R-:W2:Y:S01]  /*3d910*/  LDL.LU R33, [R1+0x654] ;  /* 0x0006540001217983 */ /* 0x000ea20000300800 */
[----:B---3--:R-:W-:Y:S01]  /*3d920*/  FMUL R4, R32, UR21 ;  /* 0x0000001520047c20 */ /* 0x008fe20008400000 */
[----:B------:R-:W-:Y:S02]  /*3d930*/  F2FP.SATFINITE.E4M3.F32.PACK_AB_MERGE_C R5, RZ, R5, RZ ;  /* 0x00000005ff05723e */ /* 0x000fe400048070ff */
[----:B------:R-:W3:Y:S02]  /*3d940*/  LDL.LU R32, [R1+0x658] ;  /* 0x0006580001207983 */ /* 0x000ee40000300800 */
[----:B------:R-:W-:Y:S02]  /*3d950*/  F2FP.SATFINITE.E4M3.F32.PACK_AB_MERGE_C R4, RZ, R4, RZ ;  /* 0x00000004ff04723e */ /* 0x000fe400048070ff */
[----:B------:R4:W-:Y:S04]  /*3d960*/  @!P5 STG.E.U8 desc[UR22][R2.64+0xf0], R5 ;  /* 0x0000f0050200d986 */ /* 0x0009e8000c101116 */
[----:B------:R0:W-:Y:S01]  /*3d970*/  @!P6 STG.E.U8 desc[UR22][R2.64+0xf1], R4 ;  /* 0x0000f1040200e986 */ /* 0x0001e2000c101116 */
[----:B----4-:R-:W-:-:S03]  /*3d980*/  FMUL R5, R31, UR21 ;  /* 0x000000151f057c20 */ /* 0x010fc60008400000 */
[----:B------:R-:W4:Y:S01]  /*3d990*/  LDL.LU R31, [R1+0x65c] ;  /* 0x00065c00011f7983 */ /* 0x000f220000300800 */
[----:B0-----:R-:W-:-:S03]  /*3d9a0*/  FMUL R4, R30, UR21 ;  /* 0x000000151e047c20 */ /* 0x001fc60008400000 */
[----:B------:R-:W4:Y:S01]  /*3d9b0*/  LDL.LU R30, [R1+0x660] ;  /* 0x00066000011e7983 */ /* 0x000f220000300800 */
[C---:B------:R-:W-:Y:S01]  /*3d9c0*/  ISETP.LT.OR P0, PT, R0.reuse, 0xf1, !P2 ;  /* 0x000000f10000780c */ /* 0x040fe20005701670 */
[----:B------:R-:W-:Y:S01]  /*3d9d0*/  FMUL R7, R37, UR21 ;  /* 0x0000001525077c20 */ /* 0x000fe20008400000 */
[C---:B------:R-:W-:Y:S01]  /*3d9e0*/  ISETP.LT.OR P1, PT, R0.reuse, 0xf2, !P2 ;  /* 0x000000f20000780c */ /* 0x040fe20005721670 */
[----:B------:R-:W4:Y:S01]  /*3d9f0*/  LDL.LU R37, [R1+0x664] ;  /* 0x0006640001257983 */ /* 0x000f220000300800 */
[----:B------:R-:W-:Y:S01]  /*3da00*/  ISETP.LT.OR P5, PT, R0, 0xf9, !P3 ;  /* 0x000000f90000780c */ /* 0x000fe20005fa1670 */
[----:B------:R-:W-:Y:S01]  /*3da10*/  FMUL R6, R36, UR21 ;  /* 0x0000001524067c20 */ /* 0x000fe20008400000 */
[----:B------:R-:W-:Y:S01]  /*3da20*/  F2FP.SATFINITE.E4M3.F32.PACK_AB_MERGE_C R7, RZ, R7, RZ ;  /* 0x00000007ff07723e */ /* 0x000fe200048070ff */
[----:B------:R-:W4:Y:S01]  /*3da30*/  LDL.LU R36, [R1+0x668] ;  /* 0x0006680001247983 */ /* 0x000f220000300800 */
[----:B------:R-:W-:Y:S02]  /*3da40*/  F2FP.SATFINITE.E4M3.F32.PACK_AB_MERGE_C R5, RZ, R5, RZ ;  /* 0x00000005ff05723e */ /* 0x000fe400048070ff */
[----:B------:R-:W-:-:S02]  /*3da50*/  F2FP.SATFINITE.E4M3.F32.PACK_AB_MERGE_C R6, RZ, R6, RZ ;  /* 0x00000006ff06723e */ /* 0x000fc400048070ff */
[C---:B------:R-:W-:Y:S01]  /*3da60*/  ISETP.LT.OR P6, PT, R0.reuse, 0xfa, !P3 ;  /* 0x000000fa0000780c */ /* 0x040fe20005fc1670 */
[----:B------:R-:W-:Y:S04]  /*3da70*/  @!P0 STG.E.U8 desc[UR22][R24.64+0xf0], R7 ;  /* 0x0000f00718008986 */ /* 0x000fe8000c101116 */
[----:B------:R0:W-:Y:S04]  /*3da80*/  @!P1 STG.E.U8 desc[UR22][R24.64+0xf1], R6 ;  /* 0x0000f10618009986 */ /* 0x0001e8000c101116 */
[----:B------:R1:W-:Y:S01]  /*3da90*/  @!P5 STG.E.U8 desc[UR22][R2.64+0xf8], R5 ;  /* 0x0000f8050200d986 */ /* 0x0003e2000c101116 */
[----:B------:R-:W-:-:S02]  /*3daa0*/  ISETP.LT.OR P5, PT, R0, 0xfa, !P2 ;  /* 0x000000fa0000780c */ /* 0x000fc400057a1670 */
[----:B------:R-:W-:Y:S02]  /*3dab0*/  ISETP.GE.AND P1, PT, R34, 0x81, PT ;  /* 0x000000812200780c */ /* 0x000fe40003f26270 */
[----:B0-----:R-:W-:Y:S02]  /*3dac0*/  F2FP.SATFINITE.E4M3.F32.PACK_AB_MERGE_C R6, RZ, R4, RZ ;  /* 0x00000004ff06723e */ /* 0x001fe400048070ff */
[----:B------:R-:W-:-:S03]  /*3dad0*/  ISETP.LT.OR P0, PT, R0, 0xf9, !P2 ;  /* 0x000000f90000780c */ /* 0x000fc60005701670 */
[----:B------:R0:W-:Y:S01]  /*3dae0*/  @!P6 STG.E.U8 desc[UR22][R2.64+0xf9], R6 ;  /* 0x0000f9060200e986 */ /* 0x0001e2000c101116 */
[----:B------:R-:W-:Y:S01]  /*3daf0*/  ISETP.LT.OR P6, PT, R0, 0x1, !P1 ;  /* 0x000000010000780c */ /* 0x000fe20004fc1670 */
[----:B-1----:R-:W-:Y:S02]  /*3db00*/  FMUL R5, R35, UR21 ;  /* 0x0000001523057c20 */ /* 0x002fe40008400000 */
[----:B------:R-:W4:Y:S03]  /*3db10*/  LDL.LU R35, [R1+0x66c] ;  /* 0x00066c0001237983 */ /* 0x000f260000300800 */
[----:B0-----:R-:W-:-:S05]  /*3db20*/  F2FP.SATFINITE.E4M3.F32.PACK_AB_MERGE_C R6, RZ, R5, RZ ;  /* 0x00000005ff06723e */ /* 0x001fca00048070ff */
[----:B------:R-:W-:Y:S01]  /*3db30*/  @!P0 STG.E.U8 desc[UR22][R24.64+0xf8], R6 ;  /* 0x0000f80618008986 */ /* 0x000fe2000c101116 */
[----:B--2---:R-:W-:-:S03]  /*3db40*/  FMUL R4, R33, UR21 ;  /* 0x0000001521047c20 */ /* 0x004fc60008400000 */
[----:B------:R-:W2:Y:S02]  /*3db50*/  LDL.LU R33, [R1+0x670] ;  /* 0x0006700001217983 */ /* 0x000ea40000300800 */
[----:B------:R-:W-:Y:S01]  /*3db60*/  F2FP.SATFINITE.E4M3.F32.PACK_AB_MERGE_C R5, RZ, R4, RZ ;  /* 0x00000004ff05723e */ /* 0x000fe200048070ff */
[----:B---3--:R-:W-:Y:S02]  /*3db70*/  FMUL R4, R32, UR21 ;  /* 0x0000001520047c20 */ /* 0x008fe40008400000 */
[----:B------:R-:W3:Y:S04]  /*3db80*/  LDL.LU R32, [R1+0x674] ;  /* 0x0006740001207983 */ /* 0x000ee80000300800 */
[----:B------:R0:W-:Y:S02]  /*3db90*/  @!P5 STG.E.U8 desc[UR22][R24.64+0xf9], R5 ;  /* 0x0000f9051800d986 */ /* 0x0001e4000c101116 */
[----:B0-----:R-:W-:Y:S01]  /*3dba0*/  F2FP.SATFINITE.E4M3.F32.PACK_AB_MERGE_C R5, RZ, R4, RZ ;  /* 0x00000004ff05723e */ /* 0x001fe200048070ff */
[----:B----4-:R-:W-:-:S02]  /*3dbb0*/  FMUL R4, R31, UR21 ;  /* 0x000000151f047c20 */ /* 0x010fc40008400000 */
[----:B------:R-:W4:Y:S04]  /*3dbc0*/  LDL.LU R31, [R1+0x678] ;  /* 0x00067800011f7983 */ /* 0x000f280000300800 */
[----:B------:R0:W-:Y:S02]  /*3dbd0*/  @!P6 STG.E.U8 desc[UR22][R28.64], R5 ;  /* 0x000000051c00e986 */ /* 0x0001e4000c101116 */
[----:B0-----:R-:W-:Y:S01]  /*3dbe0*/  F2FP.SATFINITE.E4M3.F32.PACK_AB_MERGE_C R5, RZ, R4, RZ ;  /* 0x00000004ff05723e */ /* 0x001fe200048070ff */
[----:B------:R-:W-:Y:S02]  /*3dbf0*/  FMUL R4, R30, UR21 ;  /* 0x000000151e047c20 */ /* 0x000fe40008400000 */
[----:B------:R-:W4:Y:S01]  /*3dc00*/  LDL.LU R30, [R1+0x67c] ;  /* 0x00067c00011e7983 */ /* 0x000f220000300800 */
[----:B------:R-:W-:-:S02]  /*3dc10*/  ISETP.LT.OR P5, PT, R0, 0x2, !P1 ;  /* 0x000000020000780c */ /* 0x000fc40004fa1670 */
[----:B------:R-:W-:-:S04]  /*3dc20*/  ISETP.GE.AND P0, PT, R34, 0x89, PT ;  /* 0x000000892200780c */ /* 0x000fc80003f06270 */
[----:B------:R-:W-:-:S07]  /*3dc30*/  ISETP.LT.OR P6, PT, R0, 0x1, !P0 ;  /* 0x000000010000780c */ /* 0x000fce00047c1670 */
[----:B------:R0:W-:Y:S01]  /*3dc40*/  @!P5 STG.E.U8 desc[UR22][R28.64+0x1], R5 ;  /* 0x000001051c00d986 */ /* 0x0001e2000c101116 */
[C---:B------:R-:W-:Y:S02]  /*3dc50*/  ISETP.LT.OR P5, PT, R0.reuse, 0x2, !P0 ;  /* 0x000000020000780c */ /* 0x040fe400047a1670 */
[----:B0-----:R-:W-:Y:S01]  /*3dc60*/  F2FP.SATFINITE.E4M3.F32.PACK_AB_MERGE_C R5, RZ, R4, RZ ;  /* 0x00000004ff05723e */ /* 0x001fe200048070ff */
[----:B------:R-:W-:Y:S02]  /*3dc70*/  FMUL R4, R37, UR21 ;  /* 0x0000001525047c20 */ /* 0x000fe40008400000 */
[----:B------:R-:W4:Y:S04]  /*3dc80*/  LDL.LU R37, [R1+0x680] ;  /* 0x0006800001257983 */ /* 0x000f280000300800 */
[----:B------:R0:W-:Y:S01]  /*3dc90*/  @!P6 STG.E.U8 desc[UR22][R26.64], R5 ;  /* 0x000000051a00e986 */ /* 0x0001e2000c101116 */
[----:B------:R-:W-:-:S02]  /*3dca0*/  ISETP.LT.OR P6, PT, R0, 0x9, !P1 ;  /* 0x000000090000780c */ /* 0x000fc40004fc1670 */
[----:B0-----:R-:W-:Y:S01]  /*3dcb0*/  F2FP.SATFINITE.E4M3.F32.PACK_AB_MERGE_C R5, RZ, R4, RZ ;  /* 0x00000004ff05723e */ /* 0x001fe200048070ff */
[----:B------:R-:W-:Y:S02]  /*3dcc0*/  FMUL R4, R36, UR21 ;  /* 0x0000001524047c20 */ /* 0x000fe40008400000 */
[----:B------:R-:W4:Y:S04]  /*3dcd0*/  LDL.LU R36, [R1+0x684] ;  /* 0x0006840001247983 */ /* 0x000f280000300800 */
[----:B------:R0:W-:Y:S01]  /*3dce0*/  @!P5 STG.E.U8 desc[UR22][R26.64+0x1], R5 ;  /* 0x000001051a00d986 */ /* 0x0001e2000c101116 */
[----:B------:R-:W-:Y:S02]  /*3dcf0*/  ISETP.LT.OR P5, PT, R0, 0xa, !P1 ;  /* 0x0000000a0000780c */ /* 0x000fe40004fa1670 */
[----:B0-----:R-:W-:-:S05]  /*3dd00*/  F2FP.SATFINITE.E4M3.F32.PACK_AB_MERGE_C R5, RZ, R4, RZ ;  /* 0x00000004ff05723e */ /* 0x001fca00048070ff */
[----:B------:R0:W-:Y:S01]  /*3dd10*/  @!P6 STG.E.U8 desc[UR22][R28.64+0x8], R5 ;  /* 0x000008051c00e986 */ /* 0x0001e2000c101116 */
[----:B------:R-:W-:Y:S01]  /*3dd20*/  ISETP.LT.OR P6, PT, R0, 0x9, !P0 ;  /* 0x000000090000780c */ /* 0x000fe200047c1670 */
[----:B------:R-:W-:Y:S02]  /*3dd30*/  FMUL R4, R35, UR21 ;  /* 0x0000001523047c20 */ /* 0x000fe40008400000 */
[----:B------:R-:W4:Y:S03]  /*3dd40*/  LDL.LU R35, [R1+0x688] ;  /* 0x0006880001237983 */ /* 0x000f260000300800 */
[----:B0-----:R-:W-:-:S05]  /*3dd50*/  F2FP.SATFINITE.E4M3.F32.PACK_AB_MERGE_C R5, RZ, R4, RZ ;  /* 0x00000004ff05723e */ /* 0x001fca00048070ff */
[----:B------:R0:W-:Y:S01]  /*3dd60*/  @!P5 STG.E.U8 desc[UR22][R28.64+0x9], R5 ;  /* 0x000009051c00d986 */ /* 0x0001e2000c101116 */
[----:B------:R-:W-:Y:S01]  /*3dd70*/  ISETP.LT.OR P5, PT, R0, 0xa, !P0 ;  /* 0x0000000a0000780c */ /* 0x000fe200047a1670 */
[----:B--2---:R-:W-:Y:S02]  /*3dd80*/  FMUL R4, R33, UR21 ;  /* 0x0000001521047c20 */ /* 0x004fe40008400000 */
[----:B------:R-:W2:Y:S03]  /*3dd90*/  LDL.LU R33, [R1+0x68c] ;  /* 0x00068c0001217983 */ /* 0x000ea60000300800 */
[----:B0-----:R-:W-:Y:S01]  /*3dda0*/  F2FP.SATFINITE.E4M3.F32.PACK_AB_MERGE_C R5, RZ, R4, RZ ;  /* 0x00000004ff05723e */ /* 0x001fe200048070ff */
        /* <DEDUP_REMOVED lines=11> */
[----:B------:R-:W-:-:S11]  /*3de60*/  ISETP.LT.OR P5, PT, R0, 0x12, !P1 ;  /* 0x000000120000780c */ /* 0x000fd60004fa1670 */
        /* <DEDUP_REMOVED lines=742> */
[----:B------:R-:W-:-:S05]  /*40cd0*/  F2FP.SATFINITE.E4M3.F32.PACK_AB_MERGE_C R4, RZ, R4, RZ ;  /* 0x00000004ff04723e */ /* 0x000fca00048070ff */
[----:B------:R1:W-:Y:S01]  /*40ce0*/  @!P5 STG.E.U8 desc[UR22][R2.64+0x139], R4 ;  /* 0x000139040200d986 */ /* 0x0003e2000c101116 */
[----:B0-----:R-:W-:-:S03]  /*40cf0*/  FMUL R5, R36, UR21 ;  /* 0x0000001524057c20 */ /* 0x001fc60008400000 */
[----:B------:R-:W4:Y:S02]  /*40d00*/  LDL.LU R36, [R1+0x8ec] ;  /* 0x0008ec0001247983 */ /* 0x000f240000300800 */
[----:B------:R-:W-:-:S05]  /*40d10*/  F2FP.SATFINITE.E4M3.F32.PACK_AB_MERGE_C R5, RZ, R5, RZ ;  /* 0x00000005ff05723e */ /* 0x000fca00048070ff */
[----:B------:R2:W-:Y:S01]  /*40d20*/  @!P6 STG.E.U8 desc[UR22][R24.64+0x138], R5 ;  /* 0x000138051800e986 */ /* 0x0005e2000c101116 */
[----:B------:R-:W-:Y:S01]  /*40d30*/  ISETP.LT.OR P5, PT, R0, 0x13a, !P2 ;  /* 0x0000013a0000780c */ /* 0x000fe200057a1670 */
[----:B-1----:R-:W-:Y:S02]  /*40d40*/  FMUL R4, R35, UR21 ;  /* 0x0000001523047c20 */ /* 0x002fe40008400000 */
[----:B------:R-:W4:Y:S03]  /*40d50*/  LDL.LU R35, [R1+0x8f0] ;  /* 0x0008f00001237983 */ /* 0x000f260000300800 */
[----:B------:R-:W-:-:S07]  /*40d60*/  F2FP.SATFINITE.E4M3.F32.PACK_AB_MERGE_C R4, RZ, R4, RZ ;  /* 0x00000004ff04723e */ /* 0x000fce00048070ff */
[----:B------:R0:W-:Y:S01]  /*40d70*/  @!P5 STG.E.U8 desc[UR22][R24.64+0x139], R4 ;  /* 0x000139041800d986 */ /* 0x0001e2000c101116 */
[----:B--2---:R-:W-:-:S03]  /*40d80*/  FMUL R5, R33, UR21 ;  /* 0x0000001521057c20 */ /* 0x004fc60008400000 */
[----:B------:R-:W2:Y:S01]  /*40d90*/  LDL.LU R33, [R1+0x8f4] ;  /* 0x0008f40001217983 */ /* 0x000ea20000300800 */
[----:B---3--:R-:W-:-:S03]  /*40da0*/  FMUL R6, R32, UR21 ;  /* 0x0000001520067c20 */ /* 0x008fc60008400000 */
[----:B------:R-:W3:Y:S01]  /*40db0*/  LDL.LU R32, [R1+0x8f8] ;  /* 0x0008f80001207983 */ /* 0x000ee20000300800 */
[----:B------:R-:W-:Y:S01]  /*40dc0*/  F2FP.SATFINITE.E4M3.F32.PACK_AB_MERGE_C R7, RZ, R5, RZ ;  /* 0x00000005ff07723e */ /* 0x000fe200048070ff */
[----:B----4-:R-:W-:Y:S02]  /*40dd0*/  FMUL R5, R31, UR21 ;  /* 0x000000151f057c20 */ /* 0x010fe40008400000 */
[----:B------:R-:W4:Y:S01]  /*40de0*/  LDL.LU R31, [R1+0x8fc] ;  /* 0x0008fc00011f7983 */ /* 0x000f220000300800 */
[----:B0-----:R-:W-:-:S03]  /*40df0*/  FMUL R4, R30, UR21 ;  /* 0x000000151e047c20 */ /* 0x001fc60008400000 */
[----:B------:R-:W4:Y:S01]  /*40e00*/  LDL.LU R30, [R1+0x900] ;  /* 0x00090000011e7983 */ /* 0x000f220000300800 */
[C---:B------:R-:W-:Y:S02]  /*40e10*/  ISETP.LT.OR P6, PT, R0.reuse, 0x141, !P3 ;  /* 0x000001410000780c */ /* 0x040fe40005fc1670 */
[----:B------:R-:W-:Y:S02]  /*40e20*/  ISETP.LT.OR P5, PT, R0, 0x142, !P3 ;  /* 0x000001420000780c */ /* 0x000fe40005fa1670 */
[----:B------:R-:W-:Y:S02]  /*40e30*/  F2FP.SATFINITE.E4M3.F32.PACK_AB_MERGE_C R11, RZ, R4, RZ ;  /* 0x00000004ff0b723e */ /* 0x000fe400048070ff */
[----:B------:R-:W-:-:S07]  /*40e40*/  F2FP.SATFINITE.E4M3.F32.PACK_AB_MERGE_C R9, RZ, R6, RZ ;  /* 0x00000006ff09723e */ /* 0x000fce00048070ff */
[----:B------:R0:W-:Y:S01]  /*40e50*/  @!P6 STG.E.U8 desc[UR22][R2.64+0x140], R7 ;  /* 0x000140070200e986 */ /* 0x0001e2000c101116 */
[----:B------:R-:W-:-:S03]  /*40e60*/  ISETP.LT.OR P6, PT, R0, 0x141, !P2 ;  /* 0x000001410000780c */ /* 0x000fc600057c1670 */
[----:B------:R1:W-:Y:S01]  /*40e70*/  @!P5 STG.E.U8 desc[UR22][R2.64+0x141], R9 ;  /* 0x000141090200d986 */ /* 0x0003e2000c101116 */
[----:B------:R-:W-:Y:S01]  /*40e80*/  ISETP.LT.OR P5, PT, R0, 0x142, !P2 ;  /* 0x000001420000780c */ /* 0x000fe200057a1670 */
[----:B------:R-:W-:Y:S02]  /*40e90*/  FMUL R4, R37, UR21 ;  /* 0x0000001525047c20 */ /* 0x000fe40008400000 */
[----:B------:R-:W4:Y:S03]  /*40ea0*/  LDL.LU R37, [R1+0x904] ;  /* 0x0009040001257983 */ /* 0x000f260000300800 */
[----:B0-----:R-:W-:Y:S02]  /*40eb0*/  F2FP.SATFINITE.E4M3.F32.PACK_AB_MERGE_C R7, RZ, R4, RZ ;  /* 0x00000004ff07723e */ /* 0x001fe400048070ff */
[----:B------:R-:W-:Y:S01]  /*40ec0*/  F2FP.SATFINITE.E4M3.F32.PACK_AB_MERGE_C R5, RZ, R5, RZ ;  /* 0x00000005ff05723e */ /* 0x000fe200048070ff */
[----:B------:R-:W-:-:S02]  /*40ed0*/  FMUL R4, R36, UR21 ;  /* 0x0000001524047c20 */ /* 0x000fc40008400000 */
[----:B------:R-:W4:Y:S03]  /*40ee0*/  LDL.LU R36, [R1+0x908] ;  /* 0x0009080001247983 */ /* 0x000f260000300800 */
[----:B-1----:R-:W-:Y:S01]  /*40ef0*/  F2FP.SATFINITE.E4M3.F32.PACK_AB_MERGE_C R9, RZ, R4, RZ ;  /* 0x00000004ff09723e */ /* 0x002fe200048070ff */
[----:B------:R0:W-:Y:S01]  /*40f00*/  @!P6 STG.E.U8 desc[UR22][R24.64+0x140], R5 ;  /* 0x000140051800e986 */ /* 0x0001e2000c101116 */
[----:B------:R-:W-:-:S03]  /*40f10*/  ISETP.LT.OR P6, PT, R0, 0x149, !P3 ;  /* 0x000001490000780c */ /* 0x000fc60005fc1670 */
[----:B------:R1:W-:Y:S01]  /*40f20*/  @!P5 STG.E.U8 desc[UR22][R24.64+0x141], R11 ;  /* 0x0001410b1800d986 */ /* 0x0003e2000c101116 */
[----:B------:R-:W-:-:S09]  /*40f30*/  ISETP.LT.OR P5, PT, R0, 0x14a, !P3 ;  /* 0x0000014a0000780c */ /* 0x000fd20005fa1670 */
[----:B------:R3:W-:Y:S04]  /*40f40*/  @!P6 STG.E.U8 desc[UR22][R2.64+0x148], R7 ;  /* 0x000148070200e986 */ /* 0x0007e8000c101116 */
[----:B------:R4:W-:Y:S01]  /*40f50*/  @!P5 STG.E.U8 desc[UR22][R2.64+0x149], R9 ;  /* 0x000149090200d986 */ /* 0x0009e2000c101116 */
[----:B------:R-:W-:-:S03]  /*40f60*/  FMUL R4, R35, UR21 ;  /* 0x0000001523047c20 */ /* 0x000fc60008400000 */
[----:B------:R-:W4:Y:S02]  /*40f70*/  LDL.LU R35, [R1+0x90c] ;  /* 0x00090c0001237983 */ /* 0x000f240000300800 */
[----:B0-----:R-:W-:Y:S01]  /*40f80*/  F2FP.SATFINITE.E4M3.F32.PACK_AB_MERGE_C R5, RZ, R4, RZ ;  /* 0x00000004ff05723e */ /* 0x001fe200048070ff */
[----:B--2---:R-:W-:Y:S02]  /*40f90*/  FMUL R4, R33, UR21 ;  /* 0x0000001521047c20 */ /* 0x004fe40008400000 */
[----:B------:R-:W2:Y:S03]  /*40fa0*/  LDL.LU R33, [R1+0x910] ;  /* 0x0009100001217983 */ /* 0x000ea60000300800 */
[----:B-1----:R-:W-:Y:S01]  /*40fb0*/  F2FP.SATFINITE.E4M3.F32.PACK_AB_MERGE_C R11, RZ, R4, RZ ;  /* 0x00000004ff0b723e */ /* 0x002fe200048070ff */
[----:B---3--:R-:W-:Y:S02]  /*40fc0*/  FMUL R4, R32, UR21 ;  /* 0x0000001520047c20 */ /* 0x008fe40008400000 */
[----:B------:R-:W3:Y:S03]  /*40fd0*/  LDL.LU R32, [R1+0x914] ;  /* 0x0009140001207983 */ /* 0x000ee60000300800 */
[----:B------:R-:W-:Y:S01]  /*40fe0*/  F2FP.SATFINITE.E4M3.F32.PACK_AB_MERGE_C R7, RZ, R4, RZ ;  /* 0x00000004ff07723e */ /* 0x000fe200048070ff */
[----:B----4-:R-:W-:-:S02]  /*40ff0*/  FMUL R4, R31, UR21 ;  /* 0x000000151f047c20 */ /* 0x010fc40008400000 */
[----:B------:R-:W4:Y:S03]  /*41000*/  LDL.LU R31, [R1+0x918] ;  /* 0x00091800011f7983 */ /* 0x000f260000300800 */
[----:B------:R-:W-:Y:S01]  /*41010*/  F2FP.SATFINITE.E4M3.F32.PACK_AB_MERGE_C R9, RZ, R4, RZ ;  /* 0x00000004ff09723e */ /* 0x000fe200048070ff */
[----:B------:R-:W-:Y:S02]  /*41020*/  FMUL R4, R30, UR21 ;  /* 0x000000151e047c20 */ /* 0x000fe40008400000 */
[----:B------:R-:W4:Y:S01]  /*41030*/  LDL.LU R30, [R1+0x91c] ;  /* 0x00091c00011e7983 */ /* 0x000f220000300800 */
[C---:B------:R-:W-:Y:S02]  /*41040*/  ISETP.LT.OR P6, PT, R0.reuse, 0x149, !P2 ;  /* 0x000001490000780c */ /* 0x040fe400057c1670 */
[----:B------:R-:W-:-:S11]  /*41050*/  ISETP.LT.OR P5, PT, R0, 0x14a, !P2 ;  /* 0x0000014a0000780c */ /* 0x000fd600057a1670 */
[----:B------:R0:W-:Y:S01]  /*41060*/  @!P6 STG.E.U8 desc[UR22][R24.64+0x148], R5 ;  /* 0x000148051800e986 */ /* 0x0001e2000c101116 */
[----:B------:R-:W-:-:S03]  /*41070*/  ISETP.LT.OR P6, PT, R0, 0x151, !P3 ;  /* 0x000001510000780c */ /* 0x000fc60005fc1670 */
[----:B------:R1:W-:Y:S01]  /*41080*/  @!P5 STG.E.U8 desc[UR22][R24.64+0x149], R11 ;  /* 0x0001490b1800d986 */ /* 0x0003e2000c101116 */
[C---:B------:R-:W-:Y:S02]  /*41090*/  ISETP.LT.OR P5, PT, R0.reuse, 0x152, !P3 ;  /* 0x000001520000780c */ /* 0x040fe40005fa1670 */
[----:B0-----:R-:W-:Y:S01]  /*410a0*/  F2FP.SATFINITE.E4M3.F32.PACK_AB_MERGE_C R5, RZ, R4, RZ ;  /* 0x00000004ff05723e */ /* 0x001fe200048070ff */
[----:B------:R-:W-:Y:S02]  /*410b0*/  FMUL R4, R37, UR21 ;  /* 0x0000001525047c20 */ /* 0x000fe40008400000 */
[----:B------:R-:W4:Y:S03]  /*410c0*/  LDL.LU R37, [R1+0x920] ;  /* 0x0009200001257983 */ /* 0x000f260000300800 */
[----:B-1----:R-:W-:Y:S01]  /*410d0*/  F2FP.SATFINITE.E4M3.F32.PACK_AB_MERGE_C R11, RZ, R4, RZ ;  /* 0x00000004ff0b723e */ /* 0x002fe200048070ff */
[----:B------:R0:W-:Y:S01]  /*410e0*/  @!P6 STG.E.U8 desc[UR22][R2.64+0x150], R7 ;  /* 0x000150070200e986 */ /* 0x0001e2000c101116 */
[----:B------:R-:W-:-:S03]  /*410f0*/  ISETP.LT.OR P6, PT, R0, 0x151, !P2 ;  /* 0x000001510000780c */ /* 0x000fc600057c1670 */
[----:B------:R1:W-:Y:S01]  /*41100*/  @!P5 STG.E.U8 desc[UR22][R2.64+0x151], R9 ;  /* 0x000151090200d986 */ /* 0x0003e2000c101116 */
[----:B------:R-:W-:-:S03]  /*41110*/  FMUL R4, R36, UR21 ;  /* 0x0000001524047c20 */ /* 0x000fc60008400000 */
[----:B------:R-:W4:Y:S02]  /*41120*/  LDL.LU R36, [R1+0x924] ;  /* 0x0009240001247983 */ /* 0x000f240000300800 */
[----:B0-----:R-:W-:Y:S02]  /*41130*/  F2FP.SATFINITE.E4M3.F32.PACK_AB_MERGE_C R7, RZ, R4, RZ ;  /* 0x00000004ff07723e */ /* 0x001fe400048070ff */
[C---:B------:R-:W-:Y:S02]  /*41140*/  ISETP.LT.OR P5, PT, R0.reuse, 0x152, !P2 ;  /* 0x000001520000780c */ /* 0x040fe400057a1670 */
[----:B------:R0:W-:Y:S01]  /*41150*/  @!P6 STG.E.U8 desc[UR22][R24.64+0x150], R5 ;  /* 0x000150051800e986 */ /* 0x0001e2000c101116 */
[----:B------:R-:W-:-:S10]  /*41160*/  ISETP.LT.OR P6, PT, R0, 0x159, !P3 ;  /* 0x000001590000780c */ /* 0x000fd40005fc1670 */
[----:B------:R3:W-:Y:S04]  /*41170*/  @!P5 STG.E.U8 desc[UR22][R24.64+0x151], R11 ;  /* 0x0001510b1800d986 */ /* 0x0007e8000c101116 */
[----:B------:R4:W-:Y:S01]  /*41180*/  @!P6 STG.E.U8 desc[UR22][R2.64+0x158], R7 ;  /* 0x000158070200e986 */ /* 0x0009e2000c101116 */
[----:B------:R-:W-:-:S03]  /*41190*/  FMUL R4, R35, UR21 ;  /* 0x0000001523047c20 */ /* 0x000fc60008400000 */
[----:B------:R-:W4:Y:S02]  /*411a0*/  LDL.LU R35, [R1+0x928] ;  /* 0x0009280001237983 */ /* 0x000f240000300800 */
[----:B-1----:R-:W-:Y:S01]  /*411b0*/  F2FP.SATFINITE.E4M3.F32.PACK_AB_MERGE_C R9, RZ, R4, RZ ;  /* 0x00000004ff09723e */ /* 0x002fe200048070ff */
[----:B--2---:R-:W-:Y:S02]  /*411c0*/  FMUL R4, R33, UR21 ;  /* 0x0000001521047c20 */ /* 0x004fe40008400000 */
[----:B------:R-:W2:Y:S03]  /*411d0*/  LDL.LU R33, [R1+0x92c] ;  /* 0x00092c0001217983 */ /* 0x000ea60000300800 */
[----:B0-----:R-:W-:Y:S01]  /*411e0*/  F2FP.SATFINITE.E4M3.F32.PACK_AB_MERGE_C R5, RZ, R4, RZ ;  /* 0x00000004ff05723e */ /* 0x001fe200048070ff */
        /* <DEDUP_REMOVED lines=328> */
[----:B------:R-:W-:Y:S02]  /*42670*/  ISETP.LT.OR P5, PT, R0, 0x1da, !P2 ;  /* 0x000001da0000780c */ /* 0x000fe400057a1670 */
[----:B0-----:R-:W-:Y:S01]  /*42680*/  F2FP.SATFINITE.E4M3.F32.PACK_AB_MERGE_C R7, RZ, R4, RZ ;  /* 0x00000004ff07723e */ /* 0x001fe200048070ff */
[----:B------:R-:W-:-:S06]  /*42690*/  FMUL R4, R37, UR21 ;  /* 0x0000001525047c20 */ /* 0x000fcc0008400000 */
[----:B------:R0:W-:Y:S01]  /*426a0*/  @!P6 STG.E.U8 desc[UR22][R24.64+0x1d8], R5 ;  /* 0x0001d8051800e986 */ /* 0x0001e2000c101116 */
[----:B------:R-:W-:Y:S02]  /*426b0*/  ISETP.LT.OR P6, PT, R0, 0x1e1, !P3 ;  /* 0x000001e10000780c */ /* 0x000fe40005fc1670 */
[----:B-1----:R-:W-:Y:S01]  /*426c0*/  F2FP.SATFINITE.E4M3.F32.PACK_AB_MERGE_C R9, RZ, R4, RZ ;  /* 0x00000004ff09723e */ /* 0x002fe200048070ff */
[----:B------:R-:W4:Y:S04]  /*426d0*/  LDL.LU R37, [R1+0xa38] ;  /* 0x000a380001257983 */ /* 0x000f280000300800 */
[----:B------:R1:W-:Y:S01]  /*426e0*/  @!P5 STG.E.U8 desc[UR22][R24.64+0x1d9], R11 ;  /* 0x0001d90b1800d986 */ /* 0x0003e2000c101116 */
[----:B------:R-:W-:-:S03]  /*426f0*/  FMUL R4, R36, UR21 ;  /* 0x0000001524047c20 */ /* 0x000fc60008400000 */
[----:B------:R-:W4:Y:S02]  /*42700*/  LDL.LU R36, [R1+0xa3c] ;  /* 0x000a3c0001247983 */ /* 0x000f240000300800 */
[----:B0-----:R-:W-:Y:S02]  /*42710*/  F2FP.SATFINITE.E4M3.F32.PACK_AB_MERGE_C R5, RZ, R4, RZ ;  /* 0x00000004ff05723e */ /* 0x001fe400048070ff */
[C---:B------:R-:W-:Y:S01]  /*42720*/  ISETP.LT.OR P5, PT, R0.reuse, 0x1e2, !P3 ;  /* 0x000001e20000780c */ /* 0x040fe20005fa1670 */
[----:B------:R0:W-:Y:S01]  /*42730*/  @!P6 STG.E.U8 desc[UR22][R2.64+0x1e0], R7 ;  /* 0x0001e0070200e986 */ /* 0x0001e2000c101116 */
[----:B------:R-:W-:-:S11]  /*42740*/  ISETP.LT.OR P6, PT, R0, 0x1e1, !P2 ;  /* 0x000001e10000780c */ /* 0x000fd600057c1670 */
        /* <DEDUP_REMOVED lines=17> */
[C---:B------:R-:W-:Y:S01]  /*42860*/  ISETP.LT.OR P6, PT, R0.reuse, 0x1e9, !P3 ;  /* 0x000001e90000780c */ /* 0x040fe20005fc1670 */
[----:B------:R-:W4:Y:S10]  /*42870*/  LDL.LU R38, [R1+0xa54] ;  /* 0x000a540001267983 */ /* 0x000f340000300800 */
[----:B------:R0:W-:Y:S01]  /*42880*/  @!P5 STG.E.U8 desc[UR22][R24.64+0x1e1], R11 ;  /* 0x0001e10b1800d986 */ /* 0x0001e2000c101116 */
[----:B------:R-:W-:-:S03]  /*42890*/  ISETP.LT.OR P5, PT, R0, 0x1ea, !P3 ;  /* 0x000001ea0000780c */ /* 0x000fc60005fa1670 */
[----:B------:R1:W-:Y:S01]  /*428a0*/  @!P6 STG.E.U8 desc[UR22][R2.64+0x1e8], R7 ;  /* 0x0001e8070200e986 */ /* 0x0003e2000c101116 */
[----:B------:R-:W-:Y:S02]  /*428b0*/  ISETP.LT.OR P6, PT, R0, 0x1e9, !P2 ;  /* 0x000001e90000780c */ /* 0x000fe400057c1670 */
[----:B0-----:R-:W-:-:S07]  /*428c0*/  F2FP.SATFINITE.E4M3.F32.PACK_AB_MERGE_C R11, RZ, R4, RZ ;  /* 0x00000004ff0b723e */ /* 0x001fce00048070ff */
[----:B------:R0:W-:Y:S01]  /*428d0*/  @!P5 STG.E.U8 desc[UR22][R2.64+0x1e9], R9 ;  /* 0x0001e9090200d986 */ /* 0x0001e2000c101116 */
[C---:B------:R-:W-:Y:S01]  /*428e0*/  ISETP.LT.OR P5, PT, R0.reuse, 0x1ea, !P2 ;  /* 0x000001ea0000780c */ /* 0x040fe200057a1670 */
[----:B------:R-:W-:Y:S02]  /*428f0*/  FMUL R4, R37, UR21 ;  /* 0x0000001525047c20 */ /* 0x000fe40008400000 */
[----:B------:R-:W-:Y:S03]  /*42900*/  @!P6 STG.E.U8 desc[UR22][R24.64+0x1e8], R5 ;  /* 0x0001e8051800e986 */ /* 0x000fe6000c101116 */
[----:B-1----:R-:W-:Y:S01]  /*42910*/  F2FP.SATFINITE.E4M3.F32.PACK_AB_MERGE_C R7, RZ, R4, RZ ;  /* 0x00000004ff07723e */ /* 0x002fe200048070ff */
[----:B------:R-:W4:Y:S01]  /*42920*/  LDL.LU R37, [R1+0xa58] ;  /* 0x000a580001257983 */ /* 0x000f220000300800 */
[----:B------:R-:W-:Y:S01]  /*42930*/  ISETP.LT.OR P6, PT, R0, 0x1f1, !P3 ;  /* 0x000001f10000780c */ /* 0x000fe20005fc1670 */
[----:B------:R-:W-:-:S04]  /*42940*/  FMUL R4, R36, UR21 ;  /* 0x0000001524047c20 */ /* 0x000fc80008400000 */
[----:B------:R-:W-:Y:S01]  /*42950*/  @!P5 STG.E.U8 desc[UR22][R24.64+0x1e9], R11 ;  /* 0x0001e90b1800d986 */ /* 0x000fe2000c101116 */
[----:B0-----:R-:W-:-:S03]  /*42960*/  F2FP.SATFINITE.E4M3.F32.PACK_AB_MERGE_C R9, RZ, R4, RZ ;  /* 0x00000004ff09723e */ /* 0x001fc600048070ff */
[----:B------:R-:W4:Y:S01]  /*42970*/  LDL.LU R36, [R1+0xa5c] ;  /* 0x000a5c0001247983 */ /* 0x000f220000300800 */
[----:B------:R-:W-:-:S03]  /*42980*/  ISETP.LT.OR P5, PT, R0, 0x1f2, !P3 ;  /* 0x000001f20000780c */ /* 0x000fc60005fa1670 */
[----:B------:R0:W-:Y:S10]  /*42990*/  @!P6 STG.E.U8 desc[UR22][R2.64+0x1f0], R7 ;  /* 0x0001f0070200e986 */ /* 0x0001f4000c101116 */
[----:B------:R1:W-:Y:S01]  /*429a0*/  @!P5 STG.E.U8 desc[UR22][R2.64+0x1f1], R9 ;  /* 0x0001f1090200d986 */ /* 0x0003e2000c101116 */
[----:B------:R-:W-:-:S03]  /*429b0*/  FMUL R4, R35, UR21 ;  /* 0x0000001523047c20 */ /* 0x000fc60008400000 */
[----:B------:R-:W4:Y:S02]  /*429c0*/  LDL.LU R35, [R1+0xa60] ;  /* 0x000a600001237983 */ /* 0x000f240000300800 */
[----:B------:R-:W-:Y:S01]  /*429d0*/  F2FP.SATFINITE.E4M3.F32.PACK_AB_MERGE_C R13, RZ, R4, RZ ;  /* 0x00000004ff0d723e */ /* 0x000fe200048070ff */
[----:B--2---:R-:W-:Y:S02]  /*429e0*/  FMUL R4, R33, UR21 ;  /* 0x0000001521047c20 */ /* 0x004fe40008400000 */
[----:B------:R-:W2:Y:S03]  /*429f0*/  LDL.LU R33, [R1+0xa64] ;  /* 0x000a640001217983 */ /* 0x000ea60000300800 */
[----:B0-----:R-:W-:Y:S01]  /*42a00*/  F2FP.SATFINITE.E4M3.F32.PACK_AB_MERGE_C R7, RZ, R4, RZ ;  /* 0x00000004ff07723e */ /* 0x001fe200048070ff */
[----:B---3--:R-:W-:Y:S02]  /*42a10*/  FMUL R4, R32, UR21 ;  /* 0x0000001520047c20 */ /* 0x008fe40008400000 */
[----:B------:R-:W3:Y:S03]  /*42a20*/  LDL.LU R32, [R1+0xa68] ;  /* 0x000a680001207983 */ /* 0x000ee60000300800 */
[----:B-1----:R-:W-:Y:S01]  /*42a30*/  F2FP.SATFINITE.E4M3.F32.PACK_AB_MERGE_C R9, RZ, R4, RZ ;  /* 0x00000004ff09723e */ /* 0x002fe200048070ff */
[----:B----4-:R-:W-:-:S02]  /*42a40*/  FMUL R5, R31, UR21 ;  /* 0x000000151f057c20 */ /* 0x010fc40008400000 */
[----:B------:R-:W4:Y:S01]  /*42a50*/  LDL.LU R31, [R1+0xa6c] ;  /* 0x000a6c00011f7983 */ /* 0x000f220000300800 */
[----:B------:R-:W-:-:S03]  /*42a60*/  FMUL R4, R30, UR21 ;  /* 0x000000151e047c20 */ /* 0x000fc60008400000 */
[----:B------:R-:W4:Y:S01]  /*42a70*/  LDL.LU R30, [R1+0xa70] ;  /* 0x000a7000011e7983 */ /* 0x000f220000300800 */
[C---:B------:R-:W-:Y:S02]  /*42a80*/  ISETP.LT.OR P6, PT, R0.reuse, 0x1f1, !P2 ;  /* 0x000001f10000780c */ /* 0x040fe400057c1670 */
[----:B------:R-:W-:Y:S02]  /*42a90*/  ISETP.LT.OR P5, PT, R0, 0x1f2, !P2 ;  /* 0x000001f20000780c */ /* 0x000fe400057a1670 */
[----:B------:R-:W-:-:S09]  /*42aa0*/  F2FP.SATFINITE.E4M3.F32.PACK_AB_MERGE_C R11, RZ, R5, RZ ;  /* 0x00000005ff0b723e */ /* 0x000fd200048070ff */
[----:B------:R0:W-:Y:S01]  /*42ab0*/  @!P6 STG.E.U8 desc[UR22][R24.64+0x1f0], R13 ;  /* 0x0001f00d1800e986 */ /* 0x0001e2000c101116 */
[C---:B------:R-:W-:Y:S02]  /*42ac0*/  ISETP.LT.OR P6, PT, R0.reuse, 0x1f9, !P3 ;  /* 0x000001f90000780c */ /* 0x040fe40005fc1670 */
[----:B------:R-:W-:Y:S01]  /*42ad0*/  ISETP.LT.OR P3, PT, R0, 0x1fa, !P3 ;  /* 0x000001fa0000780c */ /* 0x000fe20005f61670 */
[----:B------:R-:W-:Y:S02]  /*42ae0*/  FMUL R5, R38, UR21 ;  /* 0x0000001526057c20 */ /* 0x000fe40008400000 */
[----:B------:R-:W4:Y:S01]  /*42af0*/  LDL.LU R38, [R1+0xa74] ;  /* 0x000a740001267983 */ /* 0x000f220000300800 */
[----:B0-----:R-:W-:-:S03]  /*42b00*/  F2FP.SATFINITE.E4M3.F32.PACK_AB_MERGE_C R13, RZ, R4, RZ ;  /* 0x00000004ff0d723e */ /* 0x001fc600048070ff */
[----:B------:R0:W-:Y:S01]  /*42b10*/  @!P5 STG.E.U8 desc[UR22][R24.64+0x1f1], R7 ;  /* 0x0001f1071800d986 */ /* 0x0001e2000c101116 */
[C---:B------:R-:W-:Y:S02]  /*42b20*/  ISETP.LT.OR P5, PT, R0.reuse, 0x1f9, !P2 ;  /* 0x000001f90000780c */ /* 0x040fe400057a1670 */
[----:B------:R-:W-:Y:S01]  /*42b30*/  ISETP.LT.OR P2, PT, R0, 0x1fa, !P2 ;  /* 0x000001fa0000780c */ /* 0x000fe20005741670 */
[----:B------:R-:W-:Y:S02]  /*42b40*/  FMUL R4, R37, UR21 ;  /* 0x0000001525047c20 */ /* 0x000fe40008400000 */
[----:B------:R-:W4:Y:S04]  /*42b50*/  LDL.LU R37, [R1+0xa78] ;  /* 0x000a780001257983 */ /* 0x000f280000300800 */
[----:B------:R-:W-:Y:S04]  /*42b60*/  @!P6 STG.E.U8 desc[UR22][R2.64+0x1f8], R9 ;  /* 0x0001f8090200e986 */ /* 0x000fe8000c101116 */
[----:B------:R1:W-:Y:S01]  /*42b70*/  @!P3 STG.E.U8 desc[UR22][R2.64+0x1f9], R11 ;  /* 0x0001f90b0200b986 */ /* 0x0003e2000c101116 */
[----:B------:R-:W-:-:S03]  /*42b80*/  FMUL R6, R36, UR21 ;  /* 0x0000001524067c20 */ /* 0x000fc60008400000 */
[----:B------:R-:W4:Y:S01]  /*42b90*/  LDL.LU R36, [R1+0xa7c] ;  /* 0x000a7c0001247983 */ /* 0x000f220000300800 */
[----:B------:R-:W-:Y:S02]  /*42ba0*/  F2FP.SATFINITE.E4M3.F32.PACK_AB_MERGE_C R5, RZ, R5, RZ ;  /* 0x00000005ff05723e */ /* 0x000fe400048070ff */
[----:B0-----:R-:W-:-:S03]  /*42bb0*/  F2FP.SATFINITE.E4M3.F32.PACK_AB_MERGE_C R7, RZ, R4, RZ ;  /* 0x00000004ff07723e */ /* 0x001fc600048070ff */
[----:B------:R0:W-:Y:S01]  /*42bc0*/  @!P2 STG.E.U8 desc[UR22][R24.64+0x1f9], R5 ;  /* 0x0001f9051800a986 */ /* 0x0001e2000c101116 */
[----:B-1----:R-:W-:-:S03]  /*42bd0*/  FMUL R2, R35, UR21 ;  /* 0x0000001523027c20 */ /* 0x002fc60008400000 */
[----:B------:R-:W4:Y:S02]  /*42be0*/  LDL.LU R35, [R1+0xa80] ;  /* 0x000a800001237983 */ /* 0x000f240000300800 */
[----:B------:R-:W-:Y:S01]  /*42bf0*/  F2FP.SATFINITE.E4M3.F32.PACK_AB_MERGE_C R11, RZ, R2, RZ ;  /* 0x00000002ff0b723e */ /* 0x000fe200048070ff */
[----:B--2---:R-:W-:Y:S02]  /*42c00*/  FMUL R2, R33, UR21 ;  /* 0x0000001521027c20 */ /* 0x004fe40008400000 */
[----:B------:R-:W2:Y:S01]  /*42c10*/  LDL.LU R33, [R1+0xa84] ;  /* 0x000a840001217983 */ /* 0x000ea20000300800 */
[----:B---3--:R-:W-:-:S03]  /*42c20*/  FMUL R3, R32, UR21 ;  /* 0x0000001520037c20 */ /* 0x008fc60008400000 */
[----:B------:R-:W3:Y:S01]  /*42c30*/  LDL.LU R32, [R1+0xa88] ;  /* 0x000a880001207983 */ /* 0x000ee20000300800 */
[----:B----4-:R-:W-:-:S03]  /*42c40*/  FMUL R4, R31, UR21 ;  /* 0x000000151f047c20 */ /* 0x010fc60008400000 */
[----:B------:R-:W4:Y:S01]  /*42c50*/  LDL.LU R31, [R1+0xa8c] ;  /* 0x000a8c00011f7983 */ /* 0x000f220000300800 */
[----:B0-----:R-:W-:-:S03]  /*42c60*/  FMUL R5, R30, UR21 ;  /* 0x000000151e057c20 */ /* 0x001fc60008400000 */
[----:B------:R-:W4:Y:S01]  /*42c70*/  LDL.LU R30, [R1+0xa90] ;  /* 0x000a9000011e7983 */ /* 0x000f220000300800 */
[C---:B------:R-:W-:Y:S02]  /*42c80*/  ISETP.LT.OR P6, PT, R0.reuse, 0x101, !P1 ;  /* 0x000001010000780c */ /* 0x040fe40004fc1670 */
[C---:B------:R-:W-:Y:S01]  /*42c90*/  ISETP.LT.OR P3, PT, R0.reuse, 0x102, !P1 ;  /* 0x000001020000780c */ /* 0x040fe20004f61670 */
[----:B------:R-:W-:Y:S01]  /*42ca0*/  @!P5 STG.E.U8 desc[UR22][R24.64+0x1f8], R13 ;  /* 0x0001f80d1800d986 */ /* 0x000fe2000c101116 */
[----:B------:R-:W-:Y:S02]  /*42cb0*/  F2FP.SATFINITE.E4M3.F32.PACK_AB_MERGE_C R9, RZ, R6, RZ ;  /* 0x00000006ff09723e */ /* 0x000fe400048070ff */
[----:B------:R-:W-:-:S07]  /*42cc0*/  ISETP.LT.OR P5, PT, R0, 0x101, !P0 ;  /* 0x000001010000780c */ /* 0x000fce00047a1670 */
[----:B------:R0:W-:Y:S01]  /*42cd0*/  @!P6 STG.E.U8 desc[UR22][R28.64+0x100], R7 ;  /* 0x000100071c00e986 */ /* 0x0001e2000c101116 */
[----:B------:R-:W-:-:S03]  /*42ce0*/  ISETP.LT.OR P6, PT, R0, 0x102, !P0 ;  /* 0x000001020000780c */ /* 0x000fc600047c1670 */
[----:B------:R1:W-:Y:S01]  /*42cf0*/  @!P3 STG.E.U8 desc[UR22][R28.64+0x101], R9 ;  /* 0x000101091c00b986 */ /* 0x0003e2000c101116 */
[C---:B------:R-:W-:Y:S02]  /*42d00*/  ISETP.LT.OR P3, PT, R0.reuse, 0x109, !P1 ;  /* 0x000001090000780c */ /* 0x040fe40004f61670 */
[----:B------:R-:W-:Y:S02]  /*42d10*/  ISETP.LT.OR P2, PT, R0, 0x10a, !P1 ;  /* 0x0000010a0000780c */ /* 0x000fe40004f41670 */
[----:B0-----:R-:W-:Y:S01]  /*42d20*/  F2FP.SATFINITE.E4M3.F32.PACK_AB_MERGE_C R7, RZ, R2, RZ ;  /* 0x00000002ff07723e */ /* 0x001fe200048070ff */
[----:B------:R-:W-:Y:S02]  /*42d30*/  FMUL R2, R38, UR21 ;  /* 0x0000001526027c20 */ /* 0x000fe40008400000 */
[----:B------:R-:W4:Y:S01]  /*42d40*/  LDL.LU R38, [R1+0xa94] ;  /* 0x000a940001267983 */ /* 0x000f220000300800 */
[----:B-1----:R-:W-:Y:S01]  /*42d50*/  F2FP.SATFINITE.E4M3.F32.PACK_AB_MERGE_C R9, RZ, R3, RZ ;  /* 0x00000003ff09723e */ /* 0x002fe200048070ff */
[----:B------:R-:W-:-:S02]  /*42d60*/  FMUL R3, R37, UR21 ;  /* 0x0000001525037c20 */ /* 0x000fc40008400000 */
[----:B------:R-:W4:Y:S01]  /*42d70*/  LDL.LU R37, [R1+0xa98] ;  /* 0x000a980001257983 */ /* 0x000f220000300800 */
[----:B------:R-:W-:-:S03]  /*42d80*/  F2FP.SATFINITE.E4M3.F32.PACK_AB_MERGE_C R13, RZ, R4, RZ ;  /* 0x00000004ff0d723e */ /* 0x000fc600048070ff */
[----:B------:R0:W-:Y:S01]  /*42d90*/  @!P6 STG.E.U8 desc[UR22][R26.64+0x101], R7 ;  /* 0x000101071a00e986 */ /* 0x0001e2000c101116 */
[----:B------:R-:W-:-:S03]  /*42da0*/  ISETP.LT.OR P6, PT, R0, 0x10a, !P0 ;  /* 0x0000010a0000780c */ /* 0x000fc600047c1670 */
[----:B------:R1:W-:Y:S01]  /*42db0*/  @!P5 STG.E.U8 desc[UR22][R26.64+0x100], R11 ;  /* 0x0001000b1a00d986 */ /* 0x0003e2000c101116 */
[----:B------:R-:W-:-:S03]  /*42dc0*/  FMUL R4, R36, UR21 ;  /* 0x0000001524047c20 */ /* 0x000fc60008400000 */
[----:B------:R-:W4:Y:S01]  /*42dd0*/  LDL.LU R36, [R1+0xa9c] ;  /* 0x000a9c0001247983 */ /* 0x000f220000300800 */
[----:B0-----:R-:W-:-:S03]  /*42de0*/  F2FP.SATFINITE.E4M3.F32.PACK_AB_MERGE_C R7, RZ, R2, RZ ;  /* 0x00000002ff07723e */ /* 0x001fc600048070ff */
[----:B------:R0:W-:Y:S04]  /*42df0*/  @!P3 STG.E.U8 desc[UR22][R28.64+0x108], R9 ;  /* 0x000108091c00b986 */ /* 0x0001e8000c101116 */
[----:B------:R0:W-:Y:S01]  /*42e00*/  @!P2 STG.E.U8 desc[UR22][R28.64+0x109], R13 ;  /* 0x0001090d1c00a986 */ /* 0x0001e2000c101116 */
[----:B-1----:R-:W-:Y:S02]  /*42e10*/  F2FP.SATFINITE.E4M3.F32.PACK_AB_MERGE_C R11, RZ, R4, RZ ;  /* 0x00000004ff0b723e */ /* 0x002fe400048070ff */
[----:B0-----:R-:W-:Y:S01]  /*42e20*/  F2FP.SATFINITE.E4M3.F32.PACK_AB_MERGE_C R9, RZ, R3, RZ ;  /* 0x00000003ff09723e */ /* 0x001fe200048070ff */
[----:B------:R0:W-:Y:S01]  /*42e30*/  @!P6 STG.E.U8 desc[UR22][R26.64+0x109], R7 ;  /* 0x000109071a00e986 */ /* 0x0001e2000c101116 */
[----:B------:R-:W-:-:S03]  /*42e40*/  FMUL R2, R35, UR21 ;  /* 0x0000001523027c20 */ /* 0x000fc60008400000 */
[----:B------:R-:W4:Y:S02]  /*42e50*/  LDL.LU R35, [R1+0xaa0] ;  /* 0x000aa00001237983 */ /* 0x000f240000300800 */
[----:B------:R-:W-:Y:S01]  /*42e60*/  F2FP.SATFINITE.E4M3.F32.PACK_AB_MERGE_C R13, RZ, R2, RZ ;  /* 0x00000002ff0d723e */ /* 0x000fe200048070ff */
[----:B--2---:R-:W-:Y:S02]  /*42e70*/  FMUL R3, R33, UR21 ;  /* 0x0000001521037c20 */ /* 0x004fe40008400000 */
[----:B------:R-:W2:Y:S01]  /*42e80*/  LDL.LU R33, [R1+0xaa4] ;  /* 0x000aa40001217983 */ /* 0x000ea20000300800 */
[----:B---3--:R-:W-:-:S03]  /*42e90*/  FMUL R2, R32, UR21 ;  /* 0x0000001520027c20 */ /* 0x008fc60008400000 */
[----:B------:R-:W3:Y:S02]  /*42ea0*/  LDL.LU R32, [R1+0xaa8] ;  /* 0x000aa80001207983 */ /* 0x000ee40000300800 */
[----:B0-----:R-:W-:Y:S01]  /*42eb0*/  F2FP.SATFINITE.E4M3.F32.PACK_AB_MERGE_C R7, RZ, R2, RZ ;  /* 0x00000002ff07723e */ /* 0x001fe200048070ff */
[----:B----4-:R-:W-:Y:S02]  /*42ec0*/  FMUL R4, R31, UR21 ;  /* 0x000000151f047c20 */ /* 0x010fe40008400000 */
[----:B------:R-:W4:Y:S01]  /*42ed0*/  LDL.LU R31, [R1+0xaac] ;  /* 0x000aac00011f7983 */ /* 0x000f220000300800 */
[----:B------:R-:W-:-:S03]  /*42ee0*/  FMUL R2, R30, UR21 ;  /* 0x000000151e027c20 */ /* 0x000fc60008400000 */
[----:B------:R-:W4:Y:S01]  /*42ef0*/  LDL.LU R30, [R1+0xab0] ;  /* 0x000ab000011e7983 */ /* 0x000f220000300800 */
[C---:B------:R-:W-:Y:S02]  /*42f00*/  ISETP.LT.OR P5, PT, R0.reuse, 0x109, !P0 ;  /* 0x000001090000780c */ /* 0x040fe400047a1670 */
[C---:B------:R-:W-:Y:S02]  /*42f10*/  ISETP.LT.OR P3, PT, R0.reuse, 0x111, !P1 ;  /* 0x000001110000780c */ /* 0x040fe40004f61670 */
[C---:B------:R-:W-:Y:S02]  /*42f20*/  ISETP.LT.OR P2, PT, R0.reuse, 0x112, !P1 ;  /* 0x000001120000780c */ /* 0x040fe40004f41670 */
[----:B------:R-:W-:Y:S02]  /*42f30*/  F2FP.SATFINITE.E4M3.F32.PACK_AB_MERGE_C R5, RZ, R5, RZ ;  /* 0x00000005ff05723e */ /* 0x000fe400048070ff */
[----:B------:R-:W-:-:S05]  /*42f40*/  ISETP.LT.OR P6, PT, R0, 0x112, !P0 ;  /* 0x000001120000780c */ /* 0x000fca00047c1670 */
[----:B------:R0:W-:Y:S01]  /*42f50*/  @!P5 STG.E.U8 desc[UR22][R26.64+0x108], R5 ;  /* 0x000108051a00d986 */ /* 0x0001e2000c101116 */
[----:B------:R-:W-:-:S03]  /*42f60*/  ISETP.LT.OR P5, PT, R0, 0x111, !P0 ;  /* 0x000001110000780c */ /* 0x000fc600047a1670 */
[----:B------:R-:W-:Y:S01]  /*42f70*/  @!P3 STG.E.U8 desc[UR22][R28.64+0x110], R9 ;  /* 0x000110091c00b986 */ /* 0x000fe2000c101116 */
[----:B------:R-:W-:-:S03]  /*42f80*/  ISETP.LT.OR P3, PT, R0, 0x119, !P1 ;  /* 0x000001190000780c */ /* 0x000fc60004f61670 */
[----:B------:R1:W-:Y:S01]  /*42f90*/  @!P2 STG.E.U8 desc[UR22][R28.64+0x111], R11 ;  /* 0x0001110b1c00a986 */ /* 0x0003e2000c101116 */
[----:B------:R-:W-:Y:S02]  /*42fa0*/  ISETP.LT.OR P2, PT, R0, 0x11a, !P1 ;  /* 0x0000011a0000780c */ /* 0x000fe40004f41670 */
[----:B0-----:R-:W-:Y:S02]  /*42fb0*/  F2FP.SATFINITE.E4M3.F32.PACK_AB_MERGE_C R5, RZ, R3, RZ ;  /* 0x00000003ff05723e */ /* 0x001fe400048070ff */
[----:B-1----:R-:W-:Y:S01]  /*42fc0*/  F2FP.SATFINITE.E4M3.F32.PACK_AB_MERGE_C R11, RZ, R2, RZ ;  /* 0x00000002ff0b723e */ /* 0x002fe200048070ff */
[----:B------:R-:W-:Y:S01]  /*42fd0*/  FMUL R2, R38, UR21 ;  /* 0x0000001526027c20 */ /* 0x000fe20008400000 */
[----:B------:R-:W-:Y:S01]  /*42fe0*/  FMUL R3, R37, UR21 ;  /* 0x0000001525037c20 */ /* 0x000fe20008400000 */
[----:B------:R-:W4:Y:S01]  /*42ff0*/  LDL.LU R38, [R1+0xab4] ;  /* 0x000ab40001267983 */ /* 0x000f220000300800 */
[----:B------:R-:W-:-:S03]  /*43000*/  F2FP.SATFINITE.E4M3.F32.PACK_AB_MERGE_C R9, RZ, R4, RZ ;  /* 0x00000004ff09723e */ /* 0x000fc600048070ff */
[----:B------:R-:W4:Y:S04]  /*43010*/  LDL.LU R37, [R1+0xab8] ;  /* 0x000ab80001257983 */ /* 0x000f280000300800 */
[----:B------:R-:W-:Y:S01]  /*43020*/  @!P6 STG.E.U8 desc[UR22][R26.64+0x111], R5 ;  /* 0x000111051a00e986 */ /* 0x000fe2000c101116 */
[----:B------:R-:W-:Y:S01]  /*43030*/  ISETP.LT.OR P6, PT, R0, 0x11a, !P0 ;  /* 0x0000011a0000780c */ /* 0x000fe200047c1670 */
[----:B------:R-:W-:Y:S02]  /*43040*/  FMUL R4, R36, UR21 ;  /* 0x0000001524047c20 */ /* 0x000fe40008400000 */
[----:B------:R-:W4:Y:S04]  /*43050*/  LDL.LU R36, [R1+0xabc] ;  /* 0x000abc0001247983 */ /* 0x000f280000300800 */
[----:B------:R-:W-:Y:S04]  /*43060*/  @!P5 STG.E.U8 desc[UR22][R26.64+0x110], R13 ;  /* 0x0001100d1a00d986 */ /* 0x000fe8000c101116 */
[----:B------:R0:W-:Y:S04]  /*43070*/  @!P3 STG.E.U8 desc[UR22][R28.64+0x118], R7 ;  /* 0x000118071c00b986 */ /* 0x0001e8000c101116 */
[----:B------:R1:W-:Y:S01]  /*43080*/  @!P2 STG.E.U8 desc[UR22][R28.64+0x119], R9 ;  /* 0x000119091c00a986 */ /* 0x0003e2000c101116 */
[----:B0-----:R-:W-:-:S02]  /*43090*/  F2FP.SATFINITE.E4M3.F32.PACK_AB_MERGE_C R7, RZ, R2, RZ ;  /* 0x00000002ff07723e */ /* 0x001fc400048070ff */
[----:B-1----:R-:W-:-:S03]  /*430a0*/  F2FP.SATFINITE.E4M3.F32.PACK_AB_MERGE_C R9, RZ, R3, RZ ;  /* 0x00000003ff09723e */ /* 0x002fc600048070ff */
[----:B------:R0:W-:Y:S01]  /*430b0*/  @!P6 STG.E.U8 desc[UR22][R26.64+0x119], R7 ;  /* 0x000119071a00e986 */ /* 0x0001e2000c101116 */
[----:B------:R-:W-:Y:S01]  /*430c0*/  F2FP.SATFINITE.E4M3.F32.PACK_AB_MERGE_C R13, RZ, R4, RZ ;  /* 0x00000004ff0d723e */ /* 0x000fe200048070ff */
[----:B------:R-:W-:Y:S02]  /*430d0*/  FMUL R5, R35, UR21 ;  /* 0x0000001523057c20 */ /* 0x000fe40008400000 */
[----:B------:R-:W4:Y:S01]  /*430e0*/  LDL.LU R35, [R1+0xac0] ;  /* 0x000ac00001237983 */ /* 0x000f220000300800 */
        /* <DEDUP_REMOVED lines=12> */
[----:B------:R-:W-:-:S07]  /*431b0*/  ISETP.LT.OR P6, PT, R0, 0x122, !P0 ;  /* 0x000001220000780c */ /* 0x000fce00047c1670 */
[----:B------:R-:W-:Y:S01]  /*431c0*/  @!P5 STG.E.U8 desc[UR22][R26.64+0x118], R11 ;  /* 0x0001180b1a00d986 */ /* 0x000fe2000c101116 */
[----:B------:R-:W-:-:S03]  /*431d0*/  ISETP.LT.OR P5, PT, R0, 0x121, !P0 ;  /* 0x000001210000780c */ /* 0x000fc600047a1670 */
[----:B------:R0:W-:Y:S04]  /*431e0*/  @!P3 STG.E.U8 desc[UR22][R28.64+0x120], R9 ;  /* 0x000120091c00b986 */ /* 0x0001e8000c101116 */
[----:B------:R1:W-:Y:S01]  /*431f0*/  @!P2 STG.E.U8 desc[UR22][R28.64+0x121], R13 ;  /* 0x0001210d1c00a986 */ /* 0x0003e2000c101116 */
[C---:B------:R-:W-:Y:S02]  /*43200*/  ISETP.LT.OR P2, PT, R0.reuse, 0x12a, !P1 ;  /* 0x0000012a0000780c */ /* 0x040fe40004f41670 */
[----:B------:R-:W-:Y:S02]  /*43210*/  ISETP.LT.OR P3, PT, R0, 0x129, !P1 ;  /* 0x000001290000780c */ /* 0x000fe40004f61670 */
[----:B0-----:R-:W-:Y:S02]  /*43220*/  F2FP.SATFINITE.E4M3.F32.PACK_AB_MERGE_C R9, RZ, R3, RZ ;  /* 0x00000003ff09723e */ /* 0x001fe400048070ff */
[----:B-1----:R-:W-:Y:S01]  /*43230*/  F2FP.SATFINITE.E4M3.F32.PACK_AB_MERGE_C R13, RZ, R2, RZ ;  /* 0x00000002ff0d723e */ /* 0x002fe200048070ff */
[----:B------:R-:W-:-:S02]  /*43240*/  FMUL R3, R38, UR21 ;  /* 0x0000001526037c20 */ /* 0x000fc40008400000 */
[----:B------:R-:W4:Y:S01]  /*43250*/  LDL.LU R38, [R1+0xad4] ;  /* 0x000ad40001267983 */ /* 0x000f220000300800 */
[----:B------:R-:W-:-:S03]  /*43260*/  FMUL R2, R37, UR21 ;  /* 0x0000001525027c20 */ /* 0x000fc60008400000 */
[----:B------:R-:W4:Y:S01]  /*43270*/  LDL.LU R37, [R1+0xad8] ;  /* 0x000ad80001257983 */ /* 0x000f220000300800 */
[----:B------:R-:W-:Y:S02]  /*43280*/  F2FP.SATFINITE.E4M3.F32.PACK_AB_MERGE_C R5, RZ, R5, RZ ;  /* 0x00000005ff05723e */ /* 0x000fe400048070ff */
[----:B------:R-:W-:Y:S01]  /*43290*/  F2FP.SATFINITE.E4M3.F32.PACK_AB_MERGE_C R11, RZ, R4, RZ ;  /* 0x00000004ff0b723e */ /* 0x000fe200048070ff */
[----:B------:R0:W-:Y:S01]  /*432a0*/  @!P6 STG.E.U8 desc[UR22][R26.64+0x121], R7 ;  /* 0x000121071a00e986 */ /* 0x0001e2000c101116 */
[----:B------:R-:W-:Y:S01]  /*432b0*/  ISETP.LT.OR P6, PT, R0, 0x12a, !P0 ;  /* 0x0000012a0000780c */ /* 0x000fe200047c1670 */
[----:B------:R-:W-:Y:S02]  /*432c0*/  FMUL R4, R36, UR21 ;  /* 0x0000001524047c20 */ /* 0x000fe40008400000 */
[----:B------:R-:W4:Y:S01]  /*432d0*/  LDL.LU R36, [R1+0xadc] ;  /* 0x000adc0001247983 */ /* 0x000f220000300800 */
[----:B0-----:R-:W-:-:S03]  /*432e0*/  F2FP.SATFINITE.E4M3.F32.PACK_AB_MERGE_C R7, RZ, R2, RZ ;  /* 0x00000002ff07723e */ /* 0x001fc600048070ff */
[----:B------:R0:W-:Y:S04]  /*432f0*/  @!P5 STG.E.U8 desc[UR22][R26.64+0x120], R5 ;  /* 0x000120051a00d986 */ /* 0x0001e8000c101116 */
[----:B------:R-:W-:Y:S04]  /*43300*/  @!P2 STG.E.U8 desc[UR22][R28.64+0x129], R11 ;  /* 0x0001290b1c00a986 */ /* 0x000fe8000c101116 */
[----:B------:R1:W-:Y:S01]  /*43310*/  @!P3 STG.E.U8 desc[UR22][R28.64+0x128], R9 ;  /* 0x000128091c00b986 */ /* 0x0003e2000c101116 */
[----:B0-----:R-:W-:-:S05]  /*43320*/  F2FP.SATFINITE.E4M3.F32.PACK_AB_MERGE_C R5, RZ, R3, RZ ;  /* 0x00000003ff05723e */ /* 0x001fca00048070ff */
[----:B------:R0:W-:Y:S01]  /*43330*/  @!P6 STG.E.U8 desc[UR22][R26.64+0x129], R5 ;  /* 0x000129051a00e986 */ /* 0x0001e2000c101116 */
[----:B-1----:R-:W-:Y:S01]  /*43340*/  F2FP.SATFINITE.E4M3.F32.PACK_AB_MERGE_C R9, RZ, R4, RZ ;  /* 0x00000004ff09723e */ /* 0x002fe200048070ff */
[----:B------:R-:W-:Y:S02]  /*43350*/  FMUL R2, R35, UR21 ;  /* 0x0000001523027c20 */ /* 0x000fe40008400000 */
[----:B------:R-:W4:Y:S03]  /*43360*/  LDL.LU R35, [R1+0xae0] ;  /* 0x000ae00001237983 */ /* 0x000f260000300800 */
        /* <DEDUP_REMOVED lines=10> */
[C---:B------:R-:W-:Y:S02]  /*43410*/  ISETP.LT.OR P3, PT, R0.reuse, 0x131, !P1 ;  /* 0x000001310000780c */ /* 0x040fe40004f61670 */
[C---:B------:R-:W-:Y:S02]  /*43420*/  ISETP.LT.OR P2, PT, R0.reuse, 0x132, !P1 ;  /* 0x000001320000780c */ /* 0x040fe40004f41670 */
[----:B------:R-:W-:-:S07]  /*43430*/  ISETP.LT.OR P6, PT, R0, 0x132, !P0 ;  /* 0x000001320000780c */ /* 0x000fce00047c1670 */
[----:B------:R-:W-:Y:S01]  /*43440*/  @!P5 STG.E.U8 desc[UR22][R26.64+0x128], R13 ;  /* 0x0001280d1a00d986 */ /* 0x000fe2000c101116 */
[----:B------:R-:W-:-:S03]  /*43450*/  ISETP.LT.OR P5, PT, R0, 0x131, !P0 ;  /* 0x000001310000780c */ /* 0x000fc600047a1670 */
[----:B------:R0:W-:Y:S01]  /*43460*/  @!P3 STG.E.U8 desc[UR22][R28.64+0x130], R7 ;  /* 0x000130071c00b986 */ /* 0x0001e2000c101116 */
[----:B------:R-:W-:-:S03]  /*43470*/  ISETP.LT.OR P3, PT, R0, 0x139, !P1 ;  /* 0x000001390000780c */ /* 0x000fc60004f61670 */
[----:B------:R1:W-:Y:S01]  /*43480*/  @!P2 STG.E.U8 desc[UR22][R28.64+0x131], R9 ;  /* 0x000131091c00a986 */ /* 0x0003e2000c101116 */
[----:B------:R-:W-:Y:S02]  /*43490*/  ISETP.LT.OR P2, PT, R0, 0x13a, !P1 ;  /* 0x0000013a0000780c */ /* 0x000fe40004f41670 */
[----:B0-----:R-:W-:Y:S02]  /*434a0*/  F2FP.SATFINITE.E4M3.F32.PACK_AB_MERGE_C R7, RZ, R2, RZ ;  /* 0x00000002ff07723e */ /* 0x001fe400048070ff */
[----:B-1----:R-:W-:Y:S01]  /*434b0*/  F2FP.SATFINITE.E4M3.F32.PACK_AB_MERGE_C R9, RZ, R3, RZ ;  /* 0x00000003ff09723e */ /* 0x002fe200048070ff */
[----:B------:R-:W-:Y:S02]  /*434c0*/  FMUL R2, R38, UR21 ;  /* 0x0000001526027c20 */ /* 0x000fe40008400000 */
[----:B------:R-:W4:Y:S01]  /*434d0*/  LDL.LU R38, [R1+0xaf4] ;  /* 0x000af40001267983 */ /* 0x000f220000300800 */
[----:B------:R-:W-:-:S03]  /*434e0*/  FMUL R3, R37, UR21 ;  /* 0x0000001525037c20 */ /* 0x000fc60008400000 */
[----:B------:R-:W4:Y:S01]  /*434f0*/  LDL.LU R37, [R1+0xaf8] ;  /* 0x000af80001257983 */ /* 0x000f220000300800 */
[----:B------:R-:W-:-:S03]  /*43500*/  F2FP.SATFINITE.E4M3.F32.PACK_AB_MERGE_C R13, RZ, R4, RZ ;  /* 0x00000004ff0d723e */ /* 0x000fc600048070ff */
[----:B------:R0:W-:Y:S01]  /*43510*/  @!P6 STG.E.U8 desc[UR22][R26.64+0x131], R7 ;  /* 0x000131071a00e986 */ /* 0x0001e2000c101116 */
[----:B------:R-:W-:Y:S01]  /*43520*/  ISETP.LT.OR P6, PT, R0, 0x13a, !P0 ;  /* 0x0000013a0000780c */ /* 0x000fe200047c1670 */
[----:B------:R-:W-:Y:S02]  /*43530*/  FMUL R4, R36, UR21 ;  /* 0x0000001524047c20 */ /* 0x000fe40008400000 */
[----:B------:R-:W4:Y:S01]  /*43540*/  LDL.LU R36, [R1+0xafc] ;  /* 0x000afc0001247983 */ /* 0x000f220000300800 */
[----:B0-----:R-:W-:-:S03]  /*43550*/  F2FP.SATFINITE.E4M3.F32.PACK_AB_MERGE_C R7, RZ, R2, RZ ;  /* 0x00000002ff07723e */ /* 0x001fc600048070ff */
[----:B------:R-:W-:Y:S04]  /*43560*/  @!P5 STG.E.U8 desc[UR22][R26.64+0x130], R11 ;  /* 0x0001300b1a00d986 */ /* 0x000fe8000c101116 */
[----:B------:R0:W-:Y:S04]  /*43570*/  @!P3 STG.E.U8 desc[UR22][R28.64+0x138], R9 ;  /* 0x000138091c00b986 */ /* 0x0001e8000c101116 */
[----:B------:R1:W-:Y:S01]  /*43580*/  @!P2 STG.E.U8 desc[UR22][R28.64+0x139], R13 ;  /* 0x0001390d1c00a986 */ /* 0x0003e2000c101116 */
[----:B0-----:R-:W-:-:S03]  /*43590*/  F2FP.SATFINITE.E4M3.F32.PACK_AB_MERGE_C R9, RZ, R3, RZ ;  /* 0x00000003ff09723e */ /* 0x001fc600048070ff */
[----:B------:R0:W-:Y:S01]  /*435a0*/  @!P6 STG.E.U8 desc[UR22][R26.64+0x139], R7 ;  /* 0x000139071a00e986 */ /* 0x0001e2000c101116 */
[----:B------:R-:W-:Y:S01]  /*435b0*/  F2FP.SATFINITE.E4M3.F32.PACK_AB_MERGE_C R11, RZ, R4, RZ ;  /* 0x00000004ff0b723e */ /* 0x000fe200048070ff */
[----:B------:R-:W-:Y:S02]  /*435c0*/  FMUL R2, R35, UR21 ;  /* 0x0000001523027c20 */ /* 0x000fe40008400000 */
[----:B------:R-:W4:Y:S03]  /*435d0*/  LDL.LU R35, [R1+0xb00] ;  /* 0x000b000001237983 */ /* 0x000f260000300800 */
[----:B-1----:R-:W-:Y:S01]  /*435e0*/  F2FP.SATFINITE.E4M3.F32.PACK_AB_MERGE_C R13, RZ, R2, RZ ;  /* 0x00000002ff0d723e */ /* 0x002fe200048070ff */
        /* <DEDUP_REMOVED lines=59> */
[----:B------:R-:W-:Y:S02]  /*439a0*/  F2FP.SATFINITE.E4M3.F32.PACK_AB_MERGE_C R5, RZ, R5, RZ ;  /* 0x00000005ff05723e */ /* 0x000fe400048070ff */
        /* <DEDUP_REMOVED lines=244> */
[----:B------:R-:W-:Y:S01]  /*448f0*/  FMUL R2, R37, UR21 ;  /* 0x0000001525027c20 */ /* 0x000fe20008400000 */
[----:B------:R-:W-:-:S02]  /*44900*/  F2FP.SATFINITE.E4M3.F32.PACK_AB_MERGE_C R11, RZ, R4, RZ ;  /* 0x00000004ff0b723e */ /* 0x000fc400048070ff */
[----:B------:R0:W-:Y:S01]  /*44910*/  @!P6 STG.E.U8 desc[UR22][R26.64+0x1b1], R7 ;  /* 0x0001b1071a00e986 */ /* 0x0001e2000c101116 */
[----:B------:R-:W-:-:S03]  /*44920*/  ISETP.LT.OR P6, PT, R0, 0x1ba, !P0 ;  /* 0x000001ba0000780c */ /* 0x000fc600047c1670 */
[----:B------:R-:W4:Y:S01]  /*44930*/  LDL.LU R37, [R1+0xbf8] ;  /* 0x000bf80001257983 */ /* 0x000f220000300800 */
[----:B------:R-:W-:-:S03]  /*44940*/  FMUL R4, R36, UR21 ;  /* 0x0000001524047c20 */ /* 0x000fc60008400000 */
        /* <DEDUP_REMOVED lines=32> */
[----:B------:R0:W-:Y:S01]  /*44b50*/  @!P6 STG.E.U8 desc[UR22][R26.64+0x1c1], R7 ;  /* 0x0001c1071a00e986 */ /* 0x0001e2000c101116 */
[----:B------:R-:W-:-:S03]  /*44b60*/  ISETP.LT.OR P6, PT, R0, 0x1ca, !P0 ;  /* 0x000001ca0000780c */ /* 0x000fc600047c1670 */
[----:B------:R-:W4:Y:S01]  /*44b70*/  LDL.LU R38, [R1+0xc14] ;  /* 0x000c140001267983 */ /* 0x000f220000300800 */
[----:B------:R-:W-:-:S03]  /*44b80*/  FMUL R3, R37, UR21 ;  /* 0x0000001525037c20 */ /* 0x000fc60008400000 */
[----:B------:R-:W4:Y:S01]  /*44b90*/  LDL.LU R37, [R1+0xc18] ;  /* 0x000c180001257983 */ /* 0x000f220000300800 */
[----:B------:R-:W-:Y:S02]  /*44ba0*/  F2FP.SATFINITE.E4M3.F32.PACK_AB_MERGE_C R13, RZ, R4, RZ ;  /* 0x00000004ff0d723e */ /* 0x000fe400048070ff */
[----:B0-----:R-:W-:Y:S01]  /*44bb0*/  F2FP.SATFINITE.E4M3.F32.PACK_AB_MERGE_C R7, RZ, R2, RZ ;  /* 0x00000002ff07723e */ /* 0x001fe200048070ff */
[----:B------:R-:W-:Y:S01]  /*44bc0*/  @!P5 STG.E.U8 desc[UR22][R26.64+0x1c0], R11 ;  /* 0x0001c00b1a00d986 */ /* 0x000fe2000c101116 */
[----:B------:R-:W-:-:S03]  /*44bd0*/  FMUL R4, R36, UR21 ;  /* 0x0000001524047c20 */ /* 0x000fc60008400000 */
[----:B------:R0:W-:Y:S04]  /*44be0*/  @!P3 STG.E.U8 desc[UR22][R28.64+0x1c8], R9 ;  /* 0x0001c8091c00b986 */ /* 0x0001e8000c101116 */
[----:B------:R1:W-:Y:S04]  /*44bf0*/  @!P2 STG.E.U8 desc[UR22][R28.64+0x1c9], R13 ;  /* 0x0001c90d1c00a986 */ /* 0x0003e8000c101116 */
[----:B------:R-:W4:Y:S01]  /*44c00*/  LDL.LU R36, [R1+0xc1c] ;  /* 0x000c1c0001247983 */ /* 0x000f220000300800 */
        /* <DEDUP_REMOVED lines=16> */
[C---:B------:R-:W-:Y:S01]  /*44d10*/  ISETP.LT.OR P3, PT, R0.reuse, 0x1d1, !P1 ;  /* 0x000001d10000780c */ /* 0x040fe20004f61670 */
[----:B------:R-:W4:Y:S01]  /*44d20*/  LDL.LU R40, [R1+0xc34] ;  /* 0x000c340001287983 */ /* 0x000f220000300800 */
[C---:B------:R-:W-:Y:S02]  /*44d30*/  ISETP.LT.OR P2, PT, R0.reuse, 0x1d2, !P1 ;  /* 0x000001d20000780c */ /* 0x040fe40004f41670 */
[----:B------:R-:W-:Y:S02]  /*44d40*/  ISETP.LT.OR P6, PT, R0, 0x1d2, !P0 ;  /* 0x000001d20000780c */ /* 0x000fe400047c1670 */
[----:B------:R-:W-:-:S05]  /*44d50*/  F2FP.SATFINITE.E4M3.F32.PACK_AB_MERGE_C R5, RZ, R5, RZ ;  /* 0x00000005ff05723e */ /* 0x000fca00048070ff */
[----:B------:R0:W-:Y:S01]  /*44d60*/  @!P5 STG.E.U8 desc[UR22][R26.64+0x1c8], R5 ;  /* 0x0001c8051a00d986 */ /* 0x0001e2000c101116 */
[----:B------:R-:W-:-:S03]  /*44d70*/  ISETP.LT.OR P5, PT, R0, 0x1d1, !P0 ;  /* 0x000001d10000780c */ /* 0x000fc600047a1670 */
[----:B------:R-:W-:Y:S01]  /*44d80*/  @!P3 STG.E.U8 desc[UR22][R28.64+0x1d0], R9 ;  /* 0x0001d0091c00b986 */ /* 0x000fe2000c101116 */
[----:B------:R-:W-:-:S03]  /*44d90*/  ISETP.LT.OR P3, PT, R0, 0x1d9, !P1 ;  /* 0x000001d90000780c */ /* 0x000fc60004f61670 */
[----:B------:R1:W-:Y:S01]  /*44da0*/  @!P2 STG.E.U8 desc[UR22][R28.64+0x1d1], R11 ;  /* 0x0001d10b1c00a986 */ /* 0x0003e2000c101116 */
[----:B0-----:R-:W-:Y:S02]  /*44db0*/  F2FP.SATFINITE.E4M3.F32.PACK_AB_MERGE_C R5, RZ, R3, RZ ;  /* 0x00000003ff05723e */ /* 0x001fe400048070ff */
[----:B------:R-:W-:-:S03]  /*44dc0*/  ISETP.LT.OR P2, PT, R0, 0x1da, !P1 ;  /* 0x000001da0000780c */ /* 0x000fc60004f41670 */
[----:B------:R-:W-:Y:S01]  /*44dd0*/  @!P6 STG.E.U8 desc[UR22][R26.64+0x1d1], R5 ;  /* 0x0001d1051a00e986 */ /* 0x000fe2000c101116 */
[----:B-1----:R-:W-:Y:S02]  /*44de0*/  F2FP.SATFINITE.E4M3.F32.PACK_AB_MERGE_C R11, RZ, R2, RZ ;  /* 0x00000002ff0b723e */ /* 0x002fe400048070ff */
[----:B------:R-:W-:Y:S01]  /*44df0*/  ISETP.LT.OR P6, PT, R0, 0x1da, !P0 ;  /* 0x000001da0000780c */ /* 0x000fe200047c1670 */
[----:B------:R-:W-:Y:S02]  /*44e00*/  FMUL R2, R38, UR21 ;  /* 0x0000001526027c20 */ /* 0x000fe40008400000 */
[----:B------:R-:W4:Y:S01]  /*44e10*/  LDL.LU R38, [R1+0xc38] ;  /* 0x000c380001267983 */ /* 0x000f220000300800 */
[----:B------:R-:W-:-:S03]  /*44e20*/  FMUL R3, R37, UR21 ;  /* 0x0000001525037c20 */ /* 0x000fc60008400000 */
[----:B------:R-:W4:Y:S01]  /*44e30*/  LDL.LU R37, [R1+0xc3c] ;  /* 0x000c3c0001257983 */ /* 0x000f220000300800 */
[----:B------:R-:W-:-:S03]  /*44e40*/  F2FP.SATFINITE.E4M3.F32.PACK_AB_MERGE_C R9, RZ, R4, RZ ;  /* 0x00000004ff09723e */ /* 0x000fc600048070ff */
[----:B------:R-:W-:Y:S04]  /*44e50*/  @!P5 STG.E.U8 desc[UR22][R26.64+0x1d0], R13 ;  /* 0x0001d00d1a00d986 */ /* 0x000fe8000c101116 */
[----:B------:R0:W-:Y:S01]  /*44e60*/  @!P3 STG.E.U8 desc[UR22][R28.64+0x1d8], R7 ;  /* 0x0001d8071c00b986 */ /* 0x0001e2000c101116 */
[----:B------:R-:W-:-:S03]  /*44e70*/  FMUL R4, R36, UR21 ;  /* 0x0000001524047c20 */ /* 0x000fc60008400000 */
[----:B------:R-:W4:Y:S01]  /*44e80*/  LDL.LU R36, [R1+0xc40] ;  /* 0x000c400001247983 */ /* 0x000f220000300800 */
[----:B0-----:R-:W-:-:S03]  /*44e90*/  F2FP.SATFINITE.E4M3.F32.PACK_AB_MERGE_C R7, RZ, R2, RZ ;  /* 0x00000002ff07723e */ /* 0x001fc600048070ff */
[----:B------:R0:W-:Y:S01]  /*44ea0*/  @!P2 STG.E.U8 desc[UR22][R28.64+0x1d9], R9 ;  /* 0x0001d9091c00a986 */ /* 0x0001e2000c101116 */
[----:B------:R-:W-:-:S03]  /*44eb0*/  F2FP.SATFINITE.E4M3.F32.PACK_AB_MERGE_C R13, RZ, R4, RZ ;  /* 0x00000004ff0d723e */ /* 0x000fc600048070ff */
[----:B------:R1:W-:Y:S01]  /*44ec0*/  @!P6 STG.E.U8 desc[UR22][R26.64+0x1d9], R7 ;  /* 0x0001d9071a00e986 */ /* 0x0003e2000c101116 */
[----:B0-----:R-:W-:Y:S01]  /*44ed0*/  F2FP.SATFINITE.E4M3.F32.PACK_AB_MERGE_C R9, RZ, R3, RZ ;  /* 0x00000003ff09723e */ /* 0x001fe200048070ff */
[----:B------:R-:W-:Y:S02]  /*44ee0*/  FMUL R5, R35, UR21 ;  /* 0x0000001523057c20 */ /* 0x000fe40008400000 */
[----:B------:R-:W4:Y:S01]  /*44ef0*/  LDL.LU R35, [R1+0xc44] ;  /* 0x000c440001237983 */ /* 0x000f220000300800 */
[----:B--2---:R-:W-:-:S03]  /*44f00*/  FMUL R2, R33, UR21 ;  /* 0x0000001521027c20 */ /* 0x004fc60008400000 */
[----:B------:R-:W2:Y:S02]  /*44f10*/  LDL.LU R33, [R1+0xc48] ;  /* 0x000c480001217983 */ /* 0x000ea40000300800 */
[----:B-1----:R-:W-:Y:S01]  /*44f20*/  F2FP.SATFINITE.E4M3.F32.PACK_AB_MERGE_C R7, RZ, R2, RZ ;  /* 0x00000002ff07723e */ /* 0x002fe200048070ff */
[----:B---3--:R-:W-:Y:S02]  /*44f30*/  FMUL R3, R32, UR21 ;  /* 0x0000001520037c20 */ /* 0x008fe40008400000 */
[----:B------:R-:W3:Y:S01]  /*44f40*/  LDL.LU R32, [R1+0xc4c] ;  /* 0x000c4c0001207983 */ /* 0x000ee20000300800 */
[----:B----4-:R-:W-:-:S03]  /*44f50*/  FMUL R4, R31, UR21 ;  /* 0x000000151f047c20 */ /* 0x010fc60008400000 */
[----:B------:R-:W4:Y:S01]  /*44f60*/  LDL.LU R31, [R1+0xc54] ;  /* 0x000c5400011f7983 */ /* 0x000f220000300800 */
[----:B------:R-:W-:-:S03]  /*44f70*/  FMUL R2, R30, UR21 ;  /* 0x000000151e027c20 */ /* 0x000fc60008400000 */
[----:B------:R-:W4:Y:S01]  /*44f80*/  LDL.LU R30, [R1+0xc50] ;  /* 0x000c5000011e7983 */ /* 0x000f220000300800 */
[C---:B------:R-:W-:Y:S02]  /*44f90*/  ISETP.LT.OR P5, PT, R0.reuse, 0x1d9, !P0 ;  /* 0x000001d90000780c */ /* 0x040fe400047a1670 */
[C---:B------:R-:W-:Y:S02]  /*44fa0*/  ISETP.LT.OR P2, PT, R0.reuse, 0x1e2, !P1 ;  /* 0x000001e20000780c */ /* 0x040fe40004f41670 */
[C---:B------:R-:W-:Y:S02]  /*44fb0*/  ISETP.LT.OR P3, PT, R0.reuse, 0x1e1, !P1 ;  /* 0x000001e10000780c */ /* 0x040fe40004f61670 */
[----:B------:R-:W-:-:S07]  /*44fc0*/  ISETP.LT.OR P6, PT, R0, 0x1e2, !P0 ;  /* 0x000001e20000780c */ /* 0x000fce00047c1670 */
[----:B------:R0:W-:Y:S01]  /*44fd0*/  @!P5 STG.E.U8 desc[UR22][R26.64+0x1d8], R11 ;  /* 0x0001d80b1a00d986 */ /* 0x0001e2000c101116 */
[----:B------:R-:W-:-:S03]  /*44fe0*/  ISETP.LT.OR P5, PT, R0, 0x1e1, !P0 ;  /* 0x000001e10000780c */ /* 0x000fc600047a1670 */
[----:B------:R-:W-:Y:S01]  /*44ff0*/  @!P2 STG.E.U8 desc[UR22][R28.64+0x1e1], R13 ;  /* 0x0001e10d1c00a986 */ /* 0x000fe2000c101116 */
[----:B------:R-:W-:-:S03]  /*45000*/  ISETP.LT.OR P2, PT, R0, 0x1ea, !P1 ;  /* 0x000001ea0000780c */ /* 0x000fc60004f41670 */
[----:B------:R1:W-:Y:S01]  /*45010*/  @!P3 STG.E.U8 desc[UR22][R28.64+0x1e0], R9 ;  /* 0x0001e0091c00b986 */ /* 0x0003e2000c101116 */
[C---:B------:R-:W-:Y:S02]  /*45020*/  ISETP.LT.OR P3, PT, R0.reuse, 0x1e9, !P1 ;  /* 0x000001e90000780c */ /* 0x040fe40004f61670 */
[----:B------:R-:W-:Y:S02]  /*45030*/  F2FP.SATFINITE.E4M3.F32.PACK_AB_MERGE_C R5, RZ, R5, RZ ;  /* 0x00000005ff05723e */ /* 0x000fe400048070ff */
[----:B0-----:R-:W-:Y:S01]  /*45040*/  F2FP.SATFINITE.E4M3.F32.PACK_AB_MERGE_C R11, RZ, R4, RZ ;  /* 0x00000004ff0b723e */ /* 0x001fe200048070ff */
[----:B------:R0:W-:Y:S01]  /*45050*/  @!P6 STG.E.U8 desc[UR22][R26.64+0x1e1], R7 ;  /* 0x0001e1071a00e986 */ /* 0x0001e2000c101116 */
[C---:B------:R-:W-:Y:S02]  /*45060*/  ISETP.LT.OR P6, PT, R0.reuse, 0x1ea, !P0 ;  /* 0x000001ea0000780c */ /* 0x040fe400047c1670 */
[----:B-1----:R-:W-:Y:S01]  /*45070*/  F2FP.SATFINITE.E4M3.F32.PACK_AB_MERGE_C R9, RZ, R3, RZ ;  /* 0x00000003ff09723e */ /* 0x002fe200048070ff */
[----:B------:R1:W-:Y:S01]  /*45080*/  @!P5 STG.E.U8 desc[UR22][R26.64+0x1e0], R5 ;  /* 0x0001e0051a00d986 */ /* 0x0003e2000c101116 */
[----:B------:R-:W-:-:S03]  /*45090*/  ISETP.LT.OR P5, PT, R0, 0x1e9, !P0 ;  /* 0x000001e90000780c */ /* 0x000fc600047a1670 */
[----:B------:R-:W-:Y:S01]  /*450a0*/  @!P2 STG.E.U8 desc[UR22][R28.64+0x1e9], R11 ;  /* 0x0001e90b1c00a986 */ /* 0x000fe2000c101116 */
[----:B------:R-:W-:Y:S01]  /*450b0*/  ISETP.LT.OR P2, PT, R0, 0x1f2, !P1 ;  /* 0x000001f20000780c */ /* 0x000fe20004f41670 */
[----:B------:R-:W-:Y:S02]  /*450c0*/  FMUL R3, R40, UR21 ;  /* 0x0000001528037c20 */ /* 0x000fe40008400000 */
[----:B------:R1:W-:Y:S01]  /*450d0*/  @!P3 STG.E.U8 desc[UR22][R28.64+0x1e8], R9 ;  /* 0x0001e8091c00b986 */ /* 0x0003e2000c101116 */
[----:B------:R-:W-:Y:S01]  /*450e0*/  ISETP.LT.OR P3, PT, R0, 0x1f1, !P1 ;  /* 0x000001f10000780c */ /* 0x000fe20004f61670 */
[----:B------:R-:W-:Y:S01]  /*450f0*/  FMUL R4, R37, UR21 ;  /* 0x0000001525047c20 */ /* 0x000fe20008400000 */
[----:B------:R-:W-:Y:S01]  /*45100*/  F2FP.SATFINITE.E4M3.F32.PACK_AB_MERGE_C R13, RZ, R2, RZ ;  /* 0x00000002ff0d723e */ /* 0x000fe200048070ff */
[----:B------:R-:W-:Y:S01]  /*45110*/  FMUL R2, R38, UR21 ;  /* 0x0000001526027c20 */ /* 0x000fe20008400000 */
[----:B------:R-:W-:Y:S02]  /*45120*/  F2FP.SATFINITE.E4M3.F32.PACK_AB_MERGE_C R3, RZ, R3, RZ ;  /* 0x00000003ff03723e */ /* 0x000fe400048070ff */
[----:B0-----:R-:W-:-:S02]  /*45130*/  F2FP.SATFINITE.E4M3.F32.PACK_AB_MERGE_C R7, RZ, R4, RZ ;  /* 0x00000004ff07723e */ /* 0x001fc400048070ff */
[----:B-1----:R-:W-:Y:S01]  /*45140*/  F2FP.SATFINITE.E4M3.F32.PACK_AB_MERGE_C R5, RZ, R2, RZ ;  /* 0x00000002ff05723e */ /* 0x002fe200048070ff */
[----:B------:R-:W-:Y:S01]  /*45150*/  @!P5 STG.E.U8 desc[UR22][R26.64+0x1e8], R13 ;  /* 0x0001e80d1a00d986 */ /* 0x000fe2000c101116 */
[----:B------:R-:W-:-:S03]  /*45160*/  ISETP.LT.OR P5, PT, R0, 0x1f1, !P0 ;  /* 0x000001f10000780c */ /* 0x000fc600047a1670 */
[----:B------:R-:W-:Y:S01]  /*45170*/  @!P6 STG.E.U8 desc[UR22][R26.64+0x1e9], R3 ;  /* 0x0001e9031a00e986 */ /* 0x000fe2000c101116 */
[----:B------:R-:W-:Y:S01]  /*45180*/  FMUL R2, R36, UR21 ;  /* 0x0000001524027c20 */ /* 0x000fe20008400000 */
[C---:B------:R-:W-:Y:S02]  /*45190*/  ISETP.LT.OR P6, PT, R0.reuse, 0x1f2, !P0 ;  /* 0x000001f20000780c */ /* 0x040fe400047c1670 */
[----:B------:R0:W-:Y:S01]  /*451a0*/  @!P2 STG.E.U8 desc[UR22][R28.64+0x1f1], R7 ;  /* 0x0001f1071c00a986 */ /* 0x0001e2000c101116 */
[C---:B------:R-:W-:Y:S02]  /*451b0*/  ISETP.LT.OR P2, PT, R0.reuse, 0x1fa, !P1 ;  /* 0x000001fa0000780c */ /* 0x040fe40004f41670 */
[C---:B------:R-:W-:Y:S01]  /*451c0*/  ISETP.LT.OR P1, PT, R0.reuse, 0x1f9, !P1 ;  /* 0x000001f90000780c */ /* 0x040fe20004f21670 */
[----:B------:R4:W-:Y:S01]  /*451d0*/  @!P3 STG.E.U8 desc[UR22][R28.64+0x1f0], R5 ;  /* 0x0001f0051c00b986 */ /* 0x0009e2000c101116 */
[C---:B------:R-:W-:Y:S02]  /*451e0*/  ISETP.LT.OR P3, PT, R0.reuse, 0x1fa, !P0 ;  /* 0x000001fa0000780c */ /* 0x040fe40004761670 */
[----:B------:R-:W-:-:S02]  /*451f0*/  ISETP.LT.OR P0, PT, R0, 0x1f9, !P0 ;  /* 0x000001f90000780c */ /* 0x000fc40004701670 */
[----:B------:R-:W-:-:S05]  /*45200*/  F2FP.SATFINITE.E4M3.F32.PACK_AB_MERGE_C R9, RZ, R2, RZ ;  /* 0x00000002ff09723e */ /* 0x000fca00048070ff */
[----:B------:R1:W-:Y:S01]  /*45210*/  @!P5 STG.E.U8 desc[UR22][R26.64+0x1f0], R9 ;  /* 0x0001f0091a00d986 */ /* 0x0003e2000c101116 */
[----:B------:R-:W-:-:S05]  /*45220*/  FMUL R0, R35, UR21 ;  /* 0x0000001523007c20 */ /* 0x000fca0008400000 */
[----:B0-----:R-:W-:-:S05]  /*45230*/  F2FP.SATFINITE.E4M3.F32.PACK_AB_MERGE_C R7, RZ, R0, RZ ;  /* 0x00000000ff07723e */ /* 0x001fca00048070ff */
[----:B------:R1:W-:Y:S01]  /*45240*/  @!P6 STG.E.U8 desc[UR22][R26.64+0x1f1], R7 ;  /* 0x0001f1071a00e986 */ /* 0x0003e2000c101116 */
[----:B--2---:R-:W-:Y:S01]  /*45250*/  FMUL R2, R33, UR21 ;  /* 0x0000001521027c20 */ /* 0x004fe20008400000 */
[----:B---3--:R-:W-:-:S04]  /*45260*/  FMUL R3, R32, UR21 ;  /* 0x0000001520037c20 */ /* 0x008fc80008400000 */
[----:B------:R-:W-:Y:S02]  /*45270*/  F2FP.SATFINITE.E4M3.F32.PACK_AB_MERGE_C R11, RZ, R2, RZ ;  /* 0x00000002ff0b723e */ /* 0x000fe400048070ff */
[----:B------:R-:W-:-:S03]  /*45280*/  F2FP.SATFINITE.E4M3.F32.PACK_AB_MERGE_C R3, RZ, R3, RZ ;  /* 0x00000003ff03723e */ /* 0x000fc600048070ff */
[----:B------:R1:W-:Y:S01]  /*45290*/  @!P1 STG.E.U8 desc[UR22][R28.64+0x1f8], R11 ;  /* 0x0001f80b1c009986 */ /* 0x0003e2000c101116 */
[----:B----4-:R-:W-:-:S05]  /*452a0*/  FMUL R5, R31, UR21 ;  /* 0x000000151f057c20 */ /* 0x010fca0008400000 */
[----:B------:R-:W-:Y:S01]  /*452b0*/  F2FP.SATFINITE.E4M3.F32.PACK_AB_MERGE_C R13, RZ, R5, RZ ;  /* 0x00000005ff0d723e */ /* 0x000fe200048070ff */
[----:B------:R1:W-:Y:S01]  /*452c0*/  @!P2 STG.E.U8 desc[UR22][R28.64+0x1f9], R3 ;  /* 0x0001f9031c00a986 */ /* 0x0003e2000c101116 */
[----:B------:R-:W-:-:S05]  /*452d0*/  FMUL R4, R30, UR21 ;  /* 0x000000151e047c20 */ /* 0x000fca0008400000 */
[----:B------:R-:W-:Y:S01]  /*452e0*/  F2FP.SATFINITE.E4M3.F32.PACK_AB_MERGE_C R5, RZ, R4, RZ ;  /* 0x00000004ff05723e */ /* 0x000fe200048070ff */
[----:B------:R1:W-:Y:S04]  /*452f0*/  @!P3 STG.E.U8 desc[UR22][R26.64+0x1f9], R13 ;  /* 0x0001f90d1a00b986 */ /* 0x0003e8000c101116 */
[----:B------:R1:W-:Y:S02]  /*45300*/  @!P0 STG.E.U8 desc[UR22][R26.64+0x1f8], R5 ;  /* 0x0001f8051a008986 */ /* 0x0003e4000c101116 */
.L_x_1058:
[----:B------:R-:W-:Y:S05]  /*45310*/  BSYNC B0 ;  /* 0x0000000000007941 */ /* 0x000fea0003800000 */
.L_x_32:
[----:B-123--:R-:W2:Y:S04]  /*45320*/  LDL.LU R3, [R1+0xc58] ;  /* 0x000c580001037983 */ /* 0x00eea80000300800 */
[----:B------:R-:W2:Y:S01]  /*45330*/  LDL.LU R2, [R1+0xc5c] ;  /* 0x000c5c0001027983 */ /* 0x000ea20000300800 */
[----:B------:R-:W-:Y:S01]  /*45340*/  ULDC UR6, c[0x0][0xc] ;  /* 0x0000030000067ab9 */ /* 0x000fe20000000800 */
[----:B------:R-:W-:Y:S01]  /*45350*/  ULDC UR7, c[0x0][0x10] ;  /* 0x0000040000077ab9 */ /* 0x000fe20000000800 */
[----:B0---4-:R-:W2:Y:S01]  /*45360*/  LDC R5, c[0x0][0x14] ;  /* 0x00000500ff057b82 */ /* 0x011ea20000000800 */
[----:B------:R-:W-:Y:S01]  /*45370*/  UIMAD.WIDE.U32 UR6, UR6, UR7, URZ ;  /* 0x00000007060672a5 */ /* 0x000fe2000f8e003f */
[----:B-----5:R-:W-:Y:S01]  /*45380*/  PRMT R0, RZ, 0x7610, R0 ;  /* 0x00007610ff007816 */ /* 0x020fe20000000000 */
[----:B------:R-:W-:-:S04]  /*45390*/  UMOV UR14, 0xffffffff ;  /* 0xffffffff000e7882 */ /* 0x000fc80000000000 */
[----:B--2---:R-:W-:-:S04]  /*453a0*/  IMAD.WIDE.U32 R2, R5, UR6, R2 ;  /* 0x0000000605027c25 */ /* 0x004fc8000f8e0002 */
[----:B------:R-:W-:Y:S01]  /*453b0*/  IMAD R5, R5, UR7, RZ ;  /* 0x0000000705057c24 */ /* 0x000fe2000f8e02ff */
[----:B------:R-:W-:Y:S01]  /*453c0*/  ULDC.64 UR6, c[0x0][0x650] ;  /* 0x0001940000067ab9 */ /* 0x000fe20000000a00 */
[----:B------:R-:W-:Y:S01]  /*453d0*/  IMAD.MOV.U32 R11, RZ, RZ, R2 ;  /* 0x000000ffff0b7224 */ /* 0x000fe200078e0002 */
[----:B------:R-:W-:Y:S01]  /*453e0*/  ISETP.GE.U32.AND P0, PT, R2, UR6, PT ;  /* 0x0000000602007c0c */ /* 0x000fe2000bf06070 */
[----:B------:R-:W-:Y:S02]  /*453f0*/  IMAD.IADD R13, R3, 0x1, R5 ;  /* 0x00000001030d7824 */ /* 0x000fe400078e0205 */
[----:B------:R-:W-:-:S03]  /*45400*/  IMAD.MOV.U32 R2, RZ, RZ, -0x1 ;  /* 0xffffffffff027424 */ /* 0x000fc600078e00ff */
[----:B------:R0:W-:Y:S01]  /*45410*/  STL [R1+0xc58], R13 ;  /* 0x000c580d01007387 */ /* 0x0001e20000100800 */
[----:B------:R-:W-:-:S03]  /*45420*/  ISETP.GE.U32.AND.EX P0, PT, R13, UR7, PT, P0 ;  /* 0x000000070d007c0c */ /* 0x000fc6000bf06100 */
[----:B------:R0:W-:Y:S04]  /*45430*/  STL [R1+0xc5c], R11 ;  /* 0x000c5c0b01007387 */ /* 0x0001e80000100800 */
[----:B------:R0:W-:Y:S06]  /*45440*/  STL [R1+0xc64], R2 ;  /* 0x000c640201007387 */ /* 0x0001ec0000100800 */
[----:B------:R-:W-:Y:S05]  /*45450*/  @P0 BRA `(.L_x_1059) ;  /* 0x0000000400740947 */ /* 0x000fea0003800000 */
[----:B------:R-:W1:Y:S01]  /*45460*/  S2R R8, SR_CTAID.X ;  /* 0x0000000000087919 */ /* 0x000e620000002500 */
[----:B------:R-:W-:Y:S01]  /*45470*/  ULDC.64 UR14, c[0x0][0x628] ;  /* 0x00018a00000e7ab9 */ /* 0x000fe20000000a00 */
[----:B------:R-:W2:Y:S01]  /*45480*/  LDC R9, c[0x0][0x144] ;  /* 0x00005100ff097b82 */ /* 0x000ea20000000800 */
[----:B------:R-:W-:Y:S01]  /*45490*/  ULDC UR6, c[0x0][0x150] ;  /* 0x0000540000067ab9 */ /* 0x000fe20000000800 */
[----:B------:R-:W3:Y:S01]  /*454a0*/  S2R R12, SR_CTAID.Y ;  /* 0x00000000000c7919 */ /* 0x000ee20000002600 */
[----:B------:R-:W-:Y:S01]  /*454b0*/  ISETP.NE.U32.AND P0, PT, RZ, UR14, PT ;  /* 0x0000000eff007c0c */ /* 0x000fe2000bf05070 */
[----:B------:R-:W-:Y:S01]  /*454c0*/  ULDC UR17, c[0x0][0x630] ;  /* 0x00018c0000117ab9 */ /* 0x000fe20000000800 */
[----:B------:R-:W-:Y:S02]  /*454d0*/  R2UR UR10, R11 ;  /* 0x000000000b0a72ca */ /* 0x000fe400000e0000 */
[----:B------:R-:W-:Y:S01]  /*454e0*/  ISETP.NE.AND.EX P0, PT, RZ, UR15, PT, P0 ;  /* 0x0000000fff007c0c */ /* 0x000fe2000bf05300 */
[----:B------:R-:W4:Y:S01]  /*454f0*/  LDC.64 R6, c[0x0][0x620] ;  /* 0x00018800ff067b82 */ /* 0x000f220000000a00 */
[----:B------:R-:W-:-:S02]  /*45500*/  R2UR UR11, R13 ;  /* 0x000000000d0b72ca */ /* 0x000fc400000e0000 */
[----:B-1----:R-:W-:-:S05]  /*45510*/  I2FP.F32.U32 R0, R8 ;  /* 0x0000000800007245 */ /* 0x002fca0000201000 */
[----:B------:R-:W-:-:S06]  /*45520*/  FMUL R0, R0, UR6 ;  /* 0x0000000600007c20 */ /* 0x000fcc0008400000 */
[----:B------:R-:W1:Y:S01]  /*45530*/  F2I.U32.TRUNC.NTZ R0, R0 ;  /* 0x0000000000007305 */ /* 0x000e62000020f000 */
[----:B---3--:R-:W-:Y:S05]  /*45540*/  @!P0 BRA `(.L_x_1060) ;  /* 0x0000000000308947 */ /* 0x008fea0003800000 */
        /* <DEDUP_REMOVED lines=12> */
.L_x_1060:
[----:B------:R-:W-:Y:S01]  /*45610*/  USHF.R.U64 UR14, UR10, UR17, UR11 ;  /* 0x000000110a0e7299 */ /* 0x000fe2000800120b */
[----:B------:R-:W3:Y:S01]  /*45620*/  LDC.64 R22, c[0x0][0x640] ;  /* 0x00019000ff167b82 */ /* 0x000ee20000000a00 */
[----:B------:R-:W-:Y:S01]  /*45630*/  USHF.R.U32.HI UR6, URZ, UR17, UR11 ;  /* 0x000000113f067299 */ /* 0x000fe2000801160b */
[----:B-1----:R-:W-:Y:S02]  /*45640*/  IMAD.MOV R10, RZ, RZ, -R0 ;  /* 0x000000ffff0a7224 */ /* 0x002fe400078e0a00 */
[----:B0-----:R-:W-:Y:S01]  /*45650*/  IMAD.MOV.U32 R2, RZ, RZ, R11 ;  /* 0x000000ffff027224 */ /* 0x001fe200078e000b */
[----:B------:R-:W-:Y:S01]  /*45660*/  IADD3 R5, P0, RZ, -UR14, RZ ;  /* 0x8000000eff057c10 */ /* 0x000fe2000ff1e0ff */
[----:B--2---:R-:W-:Y:S02]  /*45670*/  IMAD R18, R9, R10, R8 ;  /* 0x0000000a09127224 */ /* 0x004fe400078e0208 */
[----:B------:R-:W0:Y:S02]  /*45680*/  LDC R4, c[0x0][0x618] ;  /* 0x00018600ff047b82 */ /* 0x000e240000000800 */
[----:B------:R-:W-:Y:S01]  /*45690*/  IMAD.X R3, RZ, RZ, ~UR6, P0 ;  /* 0x80000006ff037e24 */ /* 0x000fe200080e06ff */
[----:B------:R-:W-:-:S03]  /*456a0*/  ULDC UR6, c[0x0][0x154] ;  /* 0x0000550000067ab9 */ /* 0x000fc60000000800 */
[-C--:B----4-:R-:W-:Y:S02]  /*456b0*/  IMAD R0, R3, R6.reuse, RZ ;  /* 0x0000000603007224 */ /* 0x090fe400078e02ff */
[----:B------:R-:W1:Y:S01]  /*456c0*/  LDC R14, c[0x0][0x608] ;  /* 0x00018200ff0e7b82 */ /* 0x000e620000000800 */
[----:B------:R-:W-:Y:S02]  /*456d0*/  IMAD.MOV.U32 R3, RZ, RZ, R13 ;  /* 0x000000ffff037224 */ /* 0x000fe400078e000d */
[----:B------:R-:W-:-:S05]  /*456e0*/  IMAD.WIDE.U32 R2, R5, R6, R2 ;  /* 0x0000000605027225 */ /* 0x000fca00078e0002 */
[----:B------:R-:W2:Y:S01]  /*456f0*/  LDC R20, c[0x0][0x658] ;  /* 0x00019600ff147b82 */ /* 0x000ea20000000800 */
[----:B------:R-:W-:Y:S01]  /*45700*/  IMAD R5, R5, R7, R0 ;  /* 0x0000000705057224 */ /* 0x000fe200078e0200 */
[----:B------:R-:W-:Y:S01]  /*45710*/  I2FP.F32.U32 R0, R12 ;  /* 0x0000000c00007245 */ /* 0x000fe20000201000 */
[----:B------:R-:W-:Y:S01]  /*45720*/  IMAD.MOV.U32 R7, RZ, RZ, 0x1 ;  /* 0x00000001ff077424 */ /* 0x000fe200078e00ff */
[----:B---3--:R-:W-:Y:S01]  /*45730*/  ISETP.NE.U32.AND P0, PT, R22, RZ, PT ;  /* 0x000000ff1600720c */ /* 0x008fe20003f05070 */
[----:B------:R-:W-:Y:S02]  /*45740*/  IMAD.IADD R3, R3, 0x1, R5 ;  /* 0x0000000103037824 */ /* 0x000fe400078e0205 */
[----:B------:R-:W-:Y:S01]  /*45750*/  FMUL R0, R0, UR6 ;  /* 0x0000000600007c20 */ /* 0x000fe20008400000 */
[----:B------:R-:W3:Y:S01]  /*45760*/  LDC R15, c[0x0][0x148] ;  /* 0x00005200ff0f7b82 */ /* 0x000ee20000000800 */
[----:B------:R-:W-:Y:S01]  /*45770*/  ISETP.NE.AND.EX P0, PT, R23, RZ, PT, P0 ;  /* 0x000000ff1700720c */ /* 0x000fe20003f05300 */
[----:B------:R-:W-:Y:S01]  /*45780*/  IMAD.MOV.U32 R5, RZ, RZ, -0x1 ;  /* 0xffffffffff057424 */ /* 0x000fe200078e00ff */
[-CC-:B0-----:R-:W-:Y:S01]  /*45790*/  SHF.R.U64 R10, R2, R4.reuse, R3.reuse ;  /* 0x00000004020a7219 */ /* 0x181fe20000001203 */
[----:B------:R0:W4:Y:S01]  /*457a0*/  F2I.U32.TRUNC.NTZ R13, R0 ;  /* 0x00000000000d7305 */ /* 0x000122000020f000 */
[----:B------:R-:W-:-:S03]  /*457b0*/  SHF.R.U32.HI R3, RZ, R4, R3 ;  /* 0x00000004ff037219 */ /* 0x000fc60000011603 */
[----:B------:R-:W0:Y:S01]  /*457c0*/  LDC R16, c[0x0][0x600] ;  /* 0x00018000ff107b82 */ /* 0x000e220000000800 */
[-CC-:B-1----:R-:W-:Y:S02]  /*457d0*/  SHF.R.U64 R8, R10, R14.reuse, R3.reuse ;  /* 0x0000000e0a087219 */ /* 0x182fe40000001203 */
[----:B------:R-:W-:-:S05]  /*457e0*/  SHF.R.U32.HI R3, RZ, R14, R3 ;  /* 0x0000000eff037219 */ /* 0x000fca0000011603 */
[----:B------:R-:W1:Y:S01]  /*457f0*/  LDC R17, c[0x0][0x648] ;  /* 0x00019200ff117b82 */ /* 0x000e620000000800 */
[-CC-:B--2---:R-:W-:Y:S02]  /*45800*/  SHF.R.U64 R11, R8, R20.reuse, R3.reuse ;  /* 0x00000014080b7219 */ /* 0x184fe40000001203 */
[-C--:B------:R-:W-:Y:S02]  /*45810*/  SHF.L.U32 R5, R5, R20.reuse, RZ ;  /* 0x0000001405057219 */ /* 0x080fe400000006ff */
[-C--:B------:R-:W-:Y:S01]  /*45820*/  SHF.R.U32.HI R3, RZ, R20.reuse, R3 ;  /* 0x00000014ff037219 */ /* 0x080fe20000011603 */
[----:B------:R-:W-:Y:S01]  /*45830*/  IMAD.MOV.U32 R2, RZ, RZ, R11 ;  /* 0x000000ffff027224 */ /* 0x000fe200078e000b */
[----:B------:R-:W-:Y:S01]  /*45840*/  SHF.L.U32 R20, R7, R20, RZ ;  /* 0x0000001407147219 */ /* 0x000fe200000006ff */
[----:B------:R-:W2:Y:S01]  /*45850*/  LDC R19, c[0x0][0x638] ;  /* 0x00018e00ff137b82 */ /* 0x000ea20000000800 */
[----:B------:R-:W-:-:S07]  /*45860*/  LOP3.LUT R39, RZ, R5, RZ, 0x33, !PT ;  /* 0x00000005ff277212 */ /* 0x000fce00078e33ff */
[----:B------:R-:W0:Y:S01]  /*45870*/  LDC R21, c[0x0][0x610] ;  /* 0x00018400ff157b82 */ /* 0x000e220000000800 */
[----:B----4-:R-:W-:Y:S05]  /*45880*/  @!P0 BRA `(.L_x_1061) ;  /* 0x0000000000288947 */ /* 0x010fea0003800000 */
[----:B0-----:R-:W0:Y:S02]  /*45890*/  LDC R0, c[0x0][0x64c] ;  /* 0x00019300ff007b82 */ /* 0x001e240000000800 */
[----:B0-----:R-:W-:-:S05]  /*458a0*/  IADD3 R7, P0, R11, R0, RZ ;  /* 0x000000000b077210 */ /* 0x001fca0007f1e0ff */
        /* <DEDUP_REMOVED lines=8> */
.L_x_1061:
[----:B01----:R-:W-:Y:S01]  /*45930*/  SHF.R.U64 R0, R2, R17, R3 ;  /* 0x0000001102007219 */ /* 0x003fe20000001203 */
[----:B------:R-:W-:Y:S01]  /*45940*/  VIADD R3, R16, 0xffffffff ;  /* 0xffffffff10037836 */ /* 0x000fe20000000000 */
[----:B------:R-:W-:Y:S01]  /*45950*/  LOP3.LUT R39, R8, R39, RZ, 0xc0, !PT ;  /* 0x0000002708277212 */ /* 0x000fe200078ec0ff */
[----:B------:R-:W-:Y:S02]  /*45960*/  IMAD.MOV R13, RZ, RZ, -R13 ;  /* 0x000000ffff0d7224 */ /* 0x000fe400078e0a0d */
[----:B------:R-:W-:Y:S01]  /*45970*/  IMAD.MOV R2, RZ, RZ, -R0 ;  /* 0x000000ffff027224 */ /* 0x000fe200078e0a00 */
[----:B------:R-:W-:Y:S01]  /*45980*/  LOP3.LUT R3, R10, R3, RZ, 0xc0, !PT ;  /* 0x000000030a037212 */ /* 0x000fe200078ec0ff */
[----:B------:R-:W-:Y:S02]  /*45990*/  IMAD R39, R20, R0, R39 ;  /* 0x0000000014277224 */ /* 0x000fe400078e0227 */
[----:B---3--:R-:W-:Y:S02]  /*459a0*/  @P4 IMAD R18, R15, R13, R12 ;  /* 0x0000000d0f124224 */ /* 0x008fe400078e020c */
[----:B--2---:R-:W-:-:S02]  /*459b0*/  IMAD R0, R2, R19, R11 ;  /* 0x0000001302007224 */ /* 0x004fc400078e020b */
[----:B------:R-:W-:Y:S02]  /*459c0*/  IMAD R39, R39, R21, R18 ;  /* 0x0000001527277224 */ /* 0x000fe400078e0212 */
[----:B------:R-:W-:Y:S02]  /*459d0*/  IMAD R2, R0, R16, R3 ;  /* 0x0000001000027224 */ /* 0x000fe400078e0203 */
[----:B------:R-:W-:-:S03]  /*459e0*/  IMAD.MOV.U32 R4, RZ, RZ, 0x1 ;  /* 0x00000001ff047424 */ /* 0x000fc600078e00ff */
[----:B------:R-:W-:Y:S02]  /*459f0*/  SEL R3, R2, R39, !P4 ;  /* 0x0000002702037207 */ /* 0x000fe40006000000 */
[----:B------:R-:W-:Y:S02]  /*45a00*/  PRMT R0, R4, 0x7610, R0 ;  /* 0x0000761004007816 */ /* 0x000fe40000000000 */
[----:B------:R-:W-:Y:S01]  /*45a10*/  SEL R39, R39, R2, !P4 ;  /* 0x0000000227277207 */ /* 0x000fe20006000000 */
[----:B------:R1:W-:Y:S06]  /*45a20*/  STL [R1+0xc64], R3 ;  /* 0x000c640301007387 */ /* 0x0003ec0000100800 */
.L_x_1059:
[----:B------:R2:W-:Y:S01]  /*45a30*/  STL [R1+0xc60], R39 ;  /* 0x000c602701007387 */ /* 0x0005e20000100800 */
[----:B------:R-:W-:-:S13]  /*45a40*/  LOP3.LUT P0, RZ, R0, 0xff, RZ, 0xc0, !PT ;  /* 0x000000ff00ff7812 */ /* 0x000fda000780c0ff */
[----:B--2---:R-:W-:Y:S05]  /*45a50*/  @P0 BRA `(.L_x_1062) ;  /* 0xfffffbb400b00947 */ /* 0x004fea000383ffff */
[----:B------:R-:W-:Y:S05]  /*45a60*/  EXIT ;  /* 0x000000000000794d */ /* 0x000fea0003800000 */
.L_x_4:
[----:B------:R-:W2:Y:S01]  /*45a70*/  LDL R18, [R1+0xc5c] ;  /* 0x000c5c0001127983 */ /* 0x000ea20000100800 */
[----:B------:R-:W-:-:S03]  /*45a80*/  ULDC.64 UR4, c[0x0][0x650] ;  /* 0x0001940000047ab9 */ /* 0x000fc60000000a00 */
[----:B------:R-:W3:Y:S01]  /*45a90*/  LDL R19, [R1+0xc58] ;  /* 0x000c580001137983 */ /* 0x000ee20000100800 */
[----:B------:R-:W-:Y:S01]  /*45aa0*/  PRMT R0, RZ, 0x7610, R0 ;  /* 0x00007610ff007816 */ /* 0x000fe20000000000 */
[----:B------:R-:W-:Y:S02]  /*45ab0*/  IMAD.MOV.U32 R5, RZ, RZ, -0x1 ;  /* 0xffffffffff057424 */ /* 0x000fe400078e00ff */
[----:B------:R-:W-:Y:S02]  /*45ac0*/  IMAD.MOV.U32 R4, RZ, RZ, -0x1 ;  /* 0xffffffffff047424 */ /* 0x000fe400078e00ff */
[----:B------:R-:W-:Y:S01]  /*45ad0*/  IMAD.MOV.U32 R10, RZ, RZ, -0x1 ;  /* 0xffffffffff0a7424 */ /* 0x000fe200078e00ff */
[----:B--2---:R-:W-:-:S04]  /*45ae0*/  ISETP.GE.U32.AND P0, PT, R18, UR4, PT ;  /* 0x0000000412007c0c */ /* 0x004fc8000bf06070 */
[----:B---3--:R-:W-:-:S13]  /*45af0*/  ISETP.GE.U32.AND.EX P0, PT, R19, UR5, PT, P0 ;  /* 0x0000000513007c0c */ /* 0x008fda000bf06100 */
[----:B------:R-:W-:Y:S05]  /*45b00*/  @P0 BRA `(.L_x_1063) ;  /* 0x0000000400600947 */ /* 0x000fea0003800000 */
[----:B------:R-:W0:Y:S01]  /*45b10*/  LDC.64 R12, c[0x0][0x628] ;  /* 0x00018a00ff0c7b82 */ /* 0x000e220000000a00 */
[----:B------:R-:W-:Y:S02]  /*45b20*/  IMAD.MOV.U32 R8, RZ, RZ, R18 ;  /* 0x000000ffff087224 */ /* 0x000fe400078e0012 */
[----:B------:R-:W-:-:S05]  /*45b30*/  IMAD.MOV.U32 R9, RZ, RZ, R19 ;  /* 0x000000ffff097224 */ /* 0x000fca00078e0013 */
[----:B------:R-:W1:Y:S08]  /*45b40*/  LDC R14, c[0x0][0x630] ;  /* 0x00018c00ff0e7b82 */ /* 0x000e700000000800 */
[----:B------:R-:W2:Y:S01]  /*45b50*/  LDC.64 R16, c[0x0][0x620] ;  /* 0x00018800ff107b82 */ /* 0x000ea20000000a00 */
[----:B0-----:R-:W-:-:S04]  /*45b60*/  ISETP.NE.U32.AND P0, PT, R12, RZ, PT ;  /* 0x000000ff0c00720c */ /* 0x001fc80003f05070 */
[----:B------:R-:W-:-:S13]  /*45b70*/  ISETP.NE.AND.EX P0, PT, R13, RZ, PT, P0 ;  /* 0x000000ff0d00720c */ /* 0x000fda0003f05300 */
[----:B-12---:R-:W-:Y:S05]  /*45b80*/  @!P0 BRA `(.L_x_1064) ;  /* 0x0000000000288947 */ /* 0x006fea0003800000 */
[----:B------:R-:W0:Y:S02]  /*45b90*/  LDC R0, c[0x0][0x634] ;  /* 0x00018d00ff007b82 */ /* 0x000e240000000800 */
        /* <DEDUP_REMOVED lines=9> */
.L_x_1064:
[-CC-:B------:R-:W-:Y:S01]  /*45c30*/  SHF.R.U64 R10, R8, R14.reuse, R9.reuse ;  /* 0x0000000e080a7219 */ /* 0x180fe20000001209 */
[----:B------:R-:W0:Y:S01]  /*45c40*/  LDC R6, c[0x0][0x618] ;  /* 0x00018600ff067b82 */ /* 0x000e220000000800 */
[----:B------:R-:W-:Y:S01]  /*45c50*/  SHF.R.U32.HI R0, RZ, R14, R9 ;  /* 0x0000000eff007219 */ /* 0x000fe20000011609 */
[----:B------:R-:W-:Y:S01]  /*45c60*/  ULDC UR4, c[0x0][0x150] ;  /* 0x0000540000047ab9 */ /* 0x000fe20000000800 */
[----:B------:R-:W-:Y:S01]  /*45c70*/  IADD3 R3, P0, RZ, -R10, RZ ;  /* 0x8000000aff037210 */ /* 0x000fe20007f1e0ff */
[----:B------:R-:W-:Y:S01]  /*45c80*/  IMAD.MOV.U32 R4, RZ, RZ, R18 ;  /* 0x000000ffff047224 */ /* 0x000fe200078e0012 */
[----:B------:R-:W-:Y:S01]  /*45c90*/  I2FP.F32.U32 R8, R2 ;  /* 0x0000000200087245 */ /* 0x000fe20000201000 */
[----:B------:R-:W-:Y:S02]  /*45ca0*/  IMAD.MOV.U32 R5, RZ, RZ, R19 ;  /* 0x000000ffff057224 */ /* 0x000fe400078e0013 */
[----:B------:R-:W1:Y:S01]  /*45cb0*/  LDC.64 R20, c[0x0][0x640] ;  /* 0x00019000ff147b82 */ /* 0x000e620000000a00 */
[----:B------:R-:W-:-:S02]  /*45cc0*/  IMAD.X R7, RZ, RZ, ~R0, P0 ;  /* 0x000000ffff077224 */ /* 0x000fc400000e0e00 */
[----:B------:R-:W-:Y:S01]  /*45cd0*/  FMUL R9, R8, UR4 ;  /* 0x0000000408097c20 */ /* 0x000fe20008400000 */
[----:B------:R-:W-:Y:S01]  /*45ce0*/  IMAD.WIDE.U32 R4, R3, R16, R4 ;  /* 0x0000001003047225 */ /* 0x000fe200078e0004 */
[----:B------:R-:W-:-:S03]  /*45cf0*/  ULDC UR4, c[0x0][0x154] ;  /* 0x0000550000047ab9 */ /* 0x000fc60000000800 */
[----:B------:R-:W-:Y:S01]  /*45d00*/  IMAD R0, R7, R16, RZ ;  /* 0x0000001007007224 */ /* 0x000fe200078e02ff */
[----:B------:R-:W2:Y:S01]  /*45d10*/  LDC R13, c[0x0][0x144] ;  /* 0x00005100ff0d7b82 */ /* 0x000ea20000000800 */
[----:B------:R-:W3:Y:S02]  /*45d20*/  F2I.U32.TRUNC.NTZ R9, R9 ;  /* 0x0000000900097305 */ /* 0x000ee4000020f000 */
[----:B------:R-:W-:-:S04]  /*45d30*/  IMAD R3, R3, R17, R0 ;  /* 0x0000001103037224 */ /* 0x000fc800078e0200 */
[----:B------:R-:W-:Y:S01]  /*45d40*/  IMAD.IADD R3, R5, 0x1, R3 ;  /* 0x0000000105037824 */ /* 0x000fe200078e0203 */
[----:B------:R-:W4:Y:S04]  /*45d50*/  LDC R12, c[0x0][0x608] ;  /* 0x00018200ff0c7b82 */ /* 0x000f280000000800 */
[-C--:B0-----:R-:W-:Y:S02]  /*45d60*/  SHF.R.U64 R8, R4, R6.reuse, R3 ;  /* 0x0000000604087219 */ /* 0x081fe40000001203 */
[----:B------:R-:W-:Y:S02]  /*45d70*/  I2FP.F32.U32 R4, R11 ;  /* 0x0000000b00047245 */ /* 0x000fe40000201000 */
[----:B------:R-:W0:Y:S01]  /*45d80*/  LDC R7, c[0x0][0x658] ;  /* 0x00019600ff077b82 */ /* 0x000e220000000800 */
[----:B-1----:R-:W-:Y:S01]  /*45d90*/  ISETP.NE.U32.AND P0, PT, R20, RZ, PT ;  /* 0x000000ff1400720c */ /* 0x002fe20003f05070 */
[----:B---3--:R-:W-:Y:S01]  /*45da0*/  IMAD.MOV R0, RZ, RZ, -R9 ;  /* 0x000000ffff007224 */ /* 0x008fe200078e0a09 */
[----:B------:R-:W-:Y:S01]  /*45db0*/  SHF.R.U32.HI R3, RZ, R6, R3 ;  /* 0x00000006ff037219 */ /* 0x000fe20000011603 */
[----:B------:R-:W-:Y:S01]  /*45dc0*/  FMUL R4, R4, UR4 ;  /* 0x0000000404047c20 */ /* 0x000fe20008400000 */
[----:B------:R-:W-:Y:S01]  /*45dd0*/  ISETP.NE.AND.EX P0, PT, R21, RZ, PT, P0 ;  /* 0x000000ff1500720c */ /* 0x000fe20003f05300 */
[----:B------:R-:W-:-:S02]  /*45de0*/  IMAD.MOV.U32 R6, RZ, RZ, -0x1 ;  /* 0xffffffffff067424 */ /* 0x000fc400078e00ff */
[----:B------:R-:W1:Y:S01]  /*45df0*/  LDC R14, c[0x0][0x148] ;  /* 0x00005200ff0e7b82 */ /* 0x000e620000000800 */
[----:B--2---:R-:W-:Y:S02]  /*45e00*/  IMAD R18, R13, R0, R2 ;  /* 0x000000000d127224 */ /* 0x004fe400078e0202 */
[----:B------:R-:W-:-:S05]  /*45e10*/  IMAD.MOV.U32 R2, RZ, RZ, 0x1 ;  /* 0x00000001ff027424 */ /* 0x000fca00078e00ff */
[----:B------:R-:W2:Y:S01]  /*45e20*/  LDC R16, c[0x0][0x600] ;  /* 0x00018000ff107b82 */ /* 0x000ea20000000800 */
[-CC-:B----4-:R-:W-:Y:S02]  /*45e30*/  SHF.R.U64 R13, R8, R12.reuse, R3.reuse ;  /* 0x0000000c080d7219 */ /* 0x190fe40000001203 */
[----:B------:R-:W-:Y:S02]  /*45e40*/  SHF.R.U32.HI R0, RZ, R12, R3 ;  /* 0x0000000cff007219 */ /* 0x000fe40000011603 */
[----:B------:R3:W4:Y:S03]  /*45e50*/  F2I.U32.TRUNC.NTZ R12, R4 ;  /* 0x00000004000c7305 */ /* 0x000726000020f000 */
[----:B------:R-:W1:Y:S01]  /*45e60*/  LDC R17, c[0x0][0x648] ;  /* 0x00019200ff117b82 */ /* 0x000e620000000800 */
[-C--:B0-----:R-:W-:Y:S02]  /*45e70*/  SHF.R.U64 R15, R13, R7.reuse, R0 ;  /* 0x000000070d0f7219 */ /* 0x081fe40000001200 */
[----:B------:R-:W-:-:S02]  /*45e80*/  SHF.L.U32 R6, R6, R7, RZ ;  /* 0x0000000706067219 */ /* 0x000fc400000006ff */
[-C--:B------:R-:W-:Y:S01]  /*45e90*/  SHF.L.U32 R22, R2, R7.reuse, RZ ;  /* 0x0000000702167219 */ /* 0x080fe200000006ff */
[----:B------:R-:W-:Y:S01]  /*45ea0*/  IMAD.MOV.U32 R2, RZ, RZ, R15 ;  /* 0x000000ffff027224 */ /* 0x000fe200078e000f */
[----:B------:R-:W-:Y:S01]  /*45eb0*/  SHF.R.U32.HI R3, RZ, R7, R0 ;  /* 0x00000007ff037219 */ /* 0x000fe20000011600 */
[----:B------:R-:W0:Y:S01]  /*45ec0*/  LDC R19, c[0x0][0x638] ;  /* 0x00018e00ff137b82 */ /* 0x000e220000000800 */
[----:B------:R-:W-:-:S07]  /*45ed0*/  LOP3.LUT R24, RZ, R6, RZ, 0x33, !PT ;  /* 0x00000006ff187212 */ /* 0x000fce00078e33ff */
        /* <DEDUP_REMOVED lines=12> */
.L_x_1065:
[----:B-1----:R-:W-:Y:S01]  /*45fa0*/  SHF.R.U64 R3, R2, R17, R3 ;  /* 0x0000001102037219 */ /* 0x002fe20000001203 */
[----:B--2---:R-:W-:Y:S01]  /*45fb0*/  VIADD R7, R16, 0xffffffff ;  /* 0xffffffff10077836 */ /* 0x004fe20000000000 */
[----:B------:R-:W-:Y:S01]  /*45fc0*/  LOP3.LUT R0, R13, R24, RZ, 0xc0, !PT ;  /* 0x000000180d007212 */ /* 0x000fe200078ec0ff */
[----:B------:R-:W-:Y:S02]  /*45fd0*/  IMAD.MOV R12, RZ, RZ, -R12 ;  /* 0x000000ffff0c7224 */ /* 0x000fe400078e0a0c */
[----:B------:R-:W-:Y:S02]  /*45fe0*/  IMAD.MOV R2, RZ, RZ, -R3 ;  /* 0x000000ffff027224 */ /* 0x000fe400078e0a03 */
[----:B------:R-:W-:Y:S01]  /*45ff0*/  IMAD R5, R22, R3, R0 ;  /* 0x0000000316057224 */ /* 0x000fe200078e0200 */
[----:B------:R-:W-:Y:S01]  /*46000*/  LOP3.LUT R3, R8, R7, RZ, 0xc0, !PT ;  /* 0x0000000708037212 */ /* 0x000fe200078ec0ff */
[----:B------:R-:W-:Y:S02]  /*46010*/  @P4 IMAD R18, R14, R12, R11 ;  /* 0x0000000c0e124224 */ /* 0x000fe400078e020b */
[----:B0-----:R-:W-:-:S02]  /*46020*/  IMAD R0, R2, R19, R15 ;  /* 0x0000001302007224 */ /* 0x001fc400078e020f */
[----:B------:R-:W-:Y:S02]  /*46030*/  IMAD.MOV.U32 R4, RZ, RZ, 0x1 ;  /* 0x00000001ff047424 */ /* 0x000fe400078e00ff */
[----:B------:R-:W-:Y:S02]  /*46040*/  IMAD R5, R5, R23, R18 ;  /* 0x0000001705057224 */ /* 0x000fe400078e0212 */
[----:B------:R-:W-:Y:S01]  /*46050*/  IMAD R2, R0, R16, R3 ;  /* 0x0000001000027224 */ /* 0x000fe200078e0203 */
[----:B------:R-:W-:-:S04]  /*46060*/  PRMT R0, R4, 0x7610, R0 ;  /* 0x0000761004007816 */ /* 0x000fc80000000000 */
[----:B------:R-:W-:Y:S02]  /*46070*/  SEL R4, R2, R5, !P4 ;  /* 0x0000000502047207 */ /* 0x000fe40006000000 */
[----:B------:R-:W-:-:S07]  /*46080*/  SEL R5, R5, R2, !P4 ;  /* 0x0000000205057207 */ /* 0x000fce0006000000 */
.L_x_1063:
[----:B------:R-:W-:-:S08]  /*46090*/  NOP ;  /* 0x0000000000007918 */ /* 0x000fd00000000000 */
[----:B------:R-:W0:-:S00]  /*460a0*/  USETMAXREG.DEALLOC.CTAPOOL 0x18 ;  /* 0x00000018000079c8 */ /* 0x000e0000080e0500 */
[----:B------:R-:W-:-:S13]  /*460b0*/  ISETP.NE.AND P0, PT, RZ, UR8, PT ;  /* 0x00000008ff007c0c */ /* 0x000fda000bf05270 */
[----:B------:R-:W-:Y:S05]  /*460c0*/  @P0 EXIT ;  /* 0x000000000000094d */ /* 0x000fea0003800000 */
[----:B0-----:R-:W-:Y:S01]  /*460d0*/  LOP3.LUT P0, RZ, R0, 0xff, RZ, 0xc0, !PT ;  /* 0x000000ff00ff7812 */ /* 0x001fe2000780c0ff */
[----:B------:R-:W-:Y:S02]  /*460e0*/  IMAD.MOV.U32 R0, RZ, RZ, 0x1 ;  /* 0x00000001ff007424 */ /* 0x000fe400078e00ff */
[----:B------:R-:W-:-:S10]  /*460f0*/  IMAD.MOV.U32 R7, RZ, RZ, RZ ;  /* 0x000000ffff077224 */ /* 0x000fd400078e00ff */
[----:B------:R-:W-:Y:S05]  /*46100*/  @!P0 BRA `(.L_x_1066) ;  /* 0x0000000c004c8947 */ /* 0x000fea0003800000 */
[----:B------:R-:W0:Y:S01]  /*46110*/  LDC R0, c[0x0][0x28c] ;  /* 0x0000a300ff007b82 */ /* 0x000e220000000800 */
[----:B------:R-:W1:Y:S01]  /*46120*/  S2R R2, SR_TID.X ;  /* 0x0000000000027919 */ /* 0x000e620000002100 */
[----:B------:R-:W-:Y:S01]  /*46130*/  ULDC UR5, c[0x0][0x658] ;  /* 0x0001960000057ab9 */ /* 0x000fe20000000800 */
[----:B------:R-:W-:Y:S01]  /*46140*/  UMOV UR7, 0xffffffff ;  /* 0xffffffff00077882 */ /* 0x000fe20000000000 */
[----:B------:R-:W-:Y:S01]  /*46150*/  ULDC UR6, c[0x0][0xc] ;  /* 0x0000030000067ab9 */ /* 0x000fe20000000800 */
[----:B------:R-:W-:Y:S01]  /*46160*/  USHF.L.U32 UR8, UR7, UR5, URZ ;  /* 0x0000000507087299 */ /* 0x000fe2000800063f */
[----:B------:R-:W-:Y:S01]  /*46170*/  BSSY B0, `(.L_x_1066) ;  /* 0x00000cc000007945 */ /* 0x000fe20003800000 */
[----:B------:R-:W-:Y:S01]  /*46180*/  UMOV UR9, 0x1 ;  /* 0x0000000100097882 */ /* 0x000fe20000000000 */
[----:B------:R-:W-:Y:S01]  /*46190*/  ULDC UR7, c[0x0][0x10] ;  /* 0x0000040000077ab9 */ /* 0x000fe20000000800 */
[----:B------:R-:W-:Y:S01]  /*461a0*/  USHF.L.U32 UR19, UR9, UR5, URZ ;  /* 0x0000000509137299 */ /* 0x000fe2000800063f */
[----:B------:R-:W-:Y:S01]  /*461b0*/  IMAD.MOV.U32 R9, RZ, RZ, 0x1 ;  /* 0x00000001ff097424 */ /* 0x000fe200078e00ff */
[----:B------:R-:W-:Y:S01]  /*461c0*/  UIMAD.WIDE.U32 UR6, UR6, UR7, URZ ;  /* 0x00000007060672a5 */ /* 0x000fe2000f8e003f */
[----:B------:R-:W-:Y:S01]  /*461d0*/  IMAD.MOV.U32 R7, RZ, RZ, RZ ;  /* 0x000000ffff077224 */ /* 0x000fe200078e00ff */
[----:B------:R-:W-:Y:S01]  /*461e0*/  ULDC UR5, c[0x0][0x14] ;  /* 0x0000050000057ab9 */ /* 0x000fe20000000800 */
[----:B------:R-:W-:Y:S01]  /*461f0*/  ULDC UR4, c[0x0][0x600] ;  /* 0x0001800000047ab9 */ /* 0x000fe20000000800 */
[----:B------:R-:W-:-:S02]  /*46200*/  UIMAD.WIDE.U32 UR22, UR6, UR5, URZ ;  /* 0x00000005061672a5 */ /* 0x000fc4000f8e003f */
[----:B------:R-:W-:Y:S02]  /*46210*/  UIMAD UR16, UR7, UR5, URZ ;  /* 0x00000005071072a4 */ /* 0x000fe4000f8e023f */
[----:B------:R-:W-:Y:S02]  /*46220*/  ULOP3.LUT UR21, UR13, 0x2, URZ, 0xfc, !UPT ;  /* 0x000000020d157892 */ /* 0x000fe4000f8efc3f */
[----:B------:R-:W-:Y:S02]  /*46230*/  UIADD3 UR4, UR4, -0x1, URZ ;  /* 0xffffffff04047890 */ /* 0x000fe4000fffe03f */
[----:B------:R-:W-:Y:S01]  /*46240*/  ULOP3.LUT UR18, URZ, UR8, URZ, 0x33, !UPT ;  /* 0x000000083f127292 */ /* 0x000fe2000f8e333f */
[----:B0-----:R-:W-:Y:S01]  /*46250*/  VIADD R0, R0, 0x1f ;  /* 0x0000001f00007836 */ /* 0x001fe20000000000 */
[----:B------:R-:W-:Y:S01]  /*46260*/  UIADD3 UR16, UR23, UR16, URZ ;  /* 0x0000001017107290 */ /* 0x000fe2000fffe03f */
[----:B------:R-:W-:-:S03]  /*46270*/  ULDC.64 UR24, c[0x0][0x198] ;  /* 0x0000660000187ab9 */ /* 0x000fc60000000a00 */
[----:B------:R-:W-:-:S04]  /*46280*/  SHF.R.S32.HI R3, RZ, 0x1f, R0 ;  /* 0x0000001fff037819 */ /* 0x000fc80000011400 */
[----:B------:R-:W-:Y:S01]  /*46290*/  LEA.HI R3, R3, R0, RZ, 0x5 ;  /* 0x0000000003037211 */ /* 0x000fe200078f28ff */
[----:B------:R-:W-:Y:S01]  /*462a0*/  IMAD.MOV.U32 R0, RZ, RZ, 0x1 ;  /* 0x00000001ff007424 */ /* 0x000fe200078e00ff */
[C---:B-1----:R-:W-:Y:S02]  /*462b0*/  LOP3.LUT P2, RZ, R2.reuse, 0x7f, RZ, 0xc0, !PT ;  /* 0x0000007f02ff7812 */ /* 0x042fe4000784c0ff */
[----:B------:R-:W-:Y:S02]  /*462c0*/  SHF.R.S32.HI R6, RZ, 0x5, R3 ;  /* 0x00000005ff067819 */ /* 0x000fe40000011403 */
[----:B------:R-:W-:-:S03]  /*462d0*/  LOP3.LUT P0, RZ, R2, 0x1f, RZ, 0xc0, !PT ;  /* 0x0000001f02ff7812 */ /* 0x000fc6000780c0ff */
[----:B------:R-:W-:Y:S01]  /*462e0*/  VIADD R14, R6, 0x1 ;  /* 0x00000001060e7836 */ /* 0x000fe20000000000 */
[----:B------:R-:W-:-:S13]  /*462f0*/  PLOP3.LUT P0, PT, P0, P2, PT, 0x8a, 0x0 ;  /* 0x000000000000781c */ /* 0x000fda0000705172 */
.L_x_1078:
[----:B------:R-:W-:-:S03]  /*46300*/  UMOV UR5, 0xffffffff ;  /* 0xffffffff00057882 */ /* 0x000fc60000000000 */
[----:B------:R-:W-:Y:S05]  /*46310*/  BRA.DIV UR5, `(.L_x_1067) ;  /* 0x00000012059c7947 */ /* 0x000fea000b800000 */
[----:B------:R-:W-:-:S13]  /*46320*/  ELECT P1, URZ, PT ;  /* 0x00000000003f782f */ /* 0x000fda0003820000 */
.L_x_1095:
[----:B------:R-:W0:Y:S01]  /*46330*/  LDC R2, c[0x0][0x28c] ;  /* 0x0000a300ff027b82 */ /* 0x000e220000000800 */
[----:B------:R-:W-:Y:S01]  /*46340*/  BSSY B1, `(.L_x_1068) ;  /* 0x0000038000017945 */ /* 0x000fe20003800000 */
[----:B0-----:R-:W-:-:S13]  /*46350*/  ISETP.LT.OR P1, PT, R2, 0x1, !P1 ;  /* 0x000000010200780c */ /* 0x001fda0004f21670 */
[----:B------:R-:W-:Y:S05]  /*46360*/  @P1 BRA `(.L_x_1069) ;  /* 0x0000000000d41947 */ /* 0x000fea0003800000 */
[----:B------:R-:W-:Y:S02]  /*46370*/  IMAD.SHL.U32 R4, R4, 0x200, RZ ;  /* 0x0000020004047824 */ /* 0x000fe400078e00ff */
[----:B------:R-:W-:Y:S02]  /*46380*/  IMAD R5, R5, 0xc0, RZ ;  /* 0x000000c005057824 */ /* 0x000fe400078e02ff */
[----:B------:R-:W-:Y:S02]  /*46390*/  IMAD.MOV.U32 R13, RZ, RZ, RZ ;  /* 0x000000ffff0d7224 */ /* 0x000fe400078e00ff */
[----:B------:R-:W-:Y:S02]  /*463a0*/  IMAD.MOV.U32 R3, RZ, RZ, R14 ;  /* 0x000000ffff037224 */ /* 0x000fe400078e000e */
[----:B------:R-:W-:Y:S02]  /*463b0*/  IMAD.MOV.U32 R2, RZ, RZ, R0 ;  /* 0x000000ffff027224 */ /* 0x000fe400078e0000 */
[----:B------:R-:W-:-:S07]  /*463c0*/  IMAD.MOV.U32 R8, RZ, RZ, R7 ;  /* 0x000000ffff087224 */ /* 0x000fce00078e0007 */
.L_x_1073:
[----:B------:R-:W0:Y:S01]  /*463d0*/  S2R R12, SR_CgaCtaId ;  /* 0x00000000000c7919 */ /* 0x000e220000008800 */
[----:B------:R-:W-:-:S04]  /*463e0*/  MOV R11, 0x400 ;  /* 0x00000400000b7802 */ /* 0x000fc80000000f00 */
[----:B0-----:R-:W-:Y:S02]  /*463f0*/  LEA R15, R12, R11, 0x18 ;  /* 0x0000000b0c0f7211 */ /* 0x001fe400078ec0ff */
[----:B------:R-:W-:Y:S01]  /*46400*/  SHF.L.U32 R11, R2, 0x1f, RZ ;  /* 0x0000001f020b7819 */ /* 0x000fe200000006ff */
[----:B------:R-:W0:Y:S02]  /*46410*/  @!P2 LDC R12, c[0x0][0x500] ;  /* 0x00014000ff0cab82 */ /* 0x000e240000000800 */
[----:B------:R-:W-:-:S04]  /*46420*/  IMAD R16, R8, 0x8, R15 ;  /* 0x0000000808107824 */ /* 0x000fc800078e020f */
[----:B------:R-:W1:Y:S02]  /*46430*/  SYNCS.PHASECHK.TRANS64.TRYWAIT P1, [R16+URZ+0x50], R11 ;  /* 0x0000500b100075a7 */ /* 0x000e64000802017f */
[----:B-1----:R-:W-:Y:S05]  /*46440*/  @!P1 BRA `(.L_x_1070) ;  /* 0x0000001000709947 */ /* 0x002fea0003800000 */
.L_x_1096:
[----:B------:R-:W-:Y:S01]  /*46450*/  UPRMT UR5, UR21, 0x9910, URZ ;  /* 0x0000991015057896 */ /* 0x000fe2000800003f */
[----:B0-----:R0:W-:Y:S03]  /*46460*/  @!P2 SYNCS.ARRIVE.TRANS64 RZ, [R16+URZ], R12 ;  /* 0x0000000c10ffa9a7 */ /* 0x0011e6000800003f */
[----:B------:R-:W-:-:S06]  /*46470*/  UISETP.NE.AND UP0, UPT, UR5, 0x2, UPT ;  /* 0x000000020500788c */ /* 0x000fcc000bf05270 */
[----:B------:R-:W-:-:S13]  /*46480*/  PLOP3.LUT P1, PT, PT, PT, UP0, 0x80, 0x0 ;  /* 0x000000000000781c */ /* 0x000fda0003f2f008 */
[----:B0-----:R-:W-:Y:S05]  /*46490*/  @P1 BRA `(.L_x_1071) ;  /* 0x0000000000041947 */ /* 0x001fea0003800000 */
[----:B------:R-:W-:Y:S01]  /*464a0*/  BPT.TRAP 0x1 ;  /* 0x000000040000795c */ /* 0x000fe20000300000 */
.L_x_1071:
[----:B------:R-:W-:Y:S05]  /*464b0*/  @P0 BRA `(.L_x_1072) ;  /* 0x0000000000040947 */ /* 0x000fea0003800000 */
[----:B------:R-:W-:Y:S01]  /*464c0*/  BPT.TRAP 0x1 ;  /* 0x000000040000795c */ /* 0x000fe20000300000 */
.L_x_1072:
[--C-:B-1----:R-:W-:Y:S01]  /*464d0*/  IMAD R11, R8, 0x1800, R15.reuse ;  /* 0x00001800080b7824 */ /* 0x102fe200078e020f */
[----:B------:R-:W-:Y:S01]  /*464e0*/  R2UR UR9, R16 ;  /* 0x00000000100972ca */ /* 0x000fe200000e0000 */
[C---:B------:R-:W-:Y:S01]  /*464f0*/  IMAD R15, R8.reuse, 0x4000, R15 ;  /* 0x00004000080f7824 */ /* 0x040fe200078e020f */
[----:B------:R-:W-:Y:S01]  /*46500*/  UIADD3 UR6, UP0, UR24, 0xf0, URZ ;  /* 0x000000f018067890 */ /* 0x000fe2000ff1e03f */
[----:B------:R-:W-:Y:S01]  /*46510*/  VIADD R3, R3, 0xffffffff ;  /* 0xffffffff03037836 */ /* 0x000fe20000000000 */
[----:B------:R-:W-:Y:S01]  /*46520*/  R2UR UR5, R11 ;  /* 0x000000000b0572ca */ /* 0x000fe200000e0000 */
[----:B------:R-:W-:Y:S01]  /*46530*/  UIADD3 UR26, UP1, UR24, 0x1f0, URZ ;  /* 0x000001f0181a7890 */ /* 0x000fe2000ff3e03f */
[----:B------:R-:W-:Y:S01]  /*46540*/  R2UR UR8, R15 ;  /* 0x000000000f0872ca */ /* 0x000fe200000e0000 */
[----:B------:R-:W-:Y:S01]  /*46550*/  UIADD3.X UR7, URZ, UR25, URZ, UP0, !UPT ;  /* 0x000000193f077290 */ /* 0x000fe200087fe43f */
[----:B------:R-:W-:Y:S01]  /*46560*/  R2UR UR11, R5 ;  /* 0x00000000050b72ca */ /* 0x000fe200000e0000 */
[----:B------:R-:W-:Y:S01]  /*46570*/  VIADD R8, R8, 0x1 ;  /* 0x0000000108087836 */ /* 0x000fe20000000000 */
[----:B------:R-:W-:Y:S01]  /*46580*/  R2UR UR10, R13 ;  /* 0x000000000d0a72ca */ /* 0x000fe200000e0000 */
[----:B------:R-:W-:Y:S01]  /*46590*/  UIADD3.X UR27, URZ, UR25, URZ, UP1, !UPT ;  /* 0x000000193f1b7290 */ /* 0x000fe20008ffe43f */
[----:B------:R-:W-:Y:S01]  /*465a0*/  R2UR UR12, R10 ;  /* 0x000000000a0c72ca */ /* 0x000fe200000e0000 */
[----:B------:R-:W-:Y:S01]  /*465b0*/  UMOV UR14, 0x0 ;  /* 0x00000000000e7882 */ /* 0x000fe20000000000 */
[----:B------:R-:W-:Y:S01]  /*465c0*/  R2UR UR20, R4 ;  /* 0x00000000041472ca */ /* 0x000fe200000e0000 */
[----:B------:R-:W-:Y:S01]  /*465d0*/  UMOV UR15, 0x10000000 ;  /* 0x10000000000f7882 */ /* 0x000fe20000000000 */
[----:B------:R-:W-:Y:S01]  /*465e0*/  ISETP.GT.AND P3, PT, R3, 0x1, PT ;  /* 0x000000010300780c */ /* 0x000fe20003f64270 */
[----:B------:R-:W-:Y:S01]  /*465f0*/  UIADD3 UR5, UR5, 0x180, URZ ;  /* 0x0000018005057890 */ /* 0x000fe2000fffe03f */
[----:B------:R-:W-:Y:S01]  /*46600*/  ISETP.NE.AND P1, PT, R8, 0xa, PT ;  /* 0x0000000a0800780c */ /* 0x000fe20003f25270 */
[----:B------:R-:W-:Y:S01]  /*46610*/  UIADD3 UR17, UR8, 0xf180, URZ ;  /* 0x0000f18008117890 */ /* 0x000fe2000fffe03f */
[----:B------:R-:W-:-:S02]  /*46620*/  VIADD R13, R13, 0x20 ;  /* 0x000000200d0d7836 */ /* 0x000fc40000000000 */
[----:B------:R-:W-:Y:S02]  /*46630*/  SEL R11, RZ, 0x1, P1 ;  /* 0x00000001ff0b7807 */ /* 0x000fe40000800000 */
[----:B------:R-:W-:Y:S01]  /*46640*/  UMOV UR8, UR5 ;  /* 0x0000000500087c82 */ /* 0x000fe20008000000 */
[----:B------:R-:W-:Y:S01]  /*46650*/  SEL R8, R8, RZ, P1 ;  /* 0x000000ff08087207 */ /* 0x000fe20000800000 */
[----:B------:R0:W-:Y:S01]  /*46660*/  UTMALDG.3D [UR8], [UR6], desc[UR14] ;  /* 0x00000e08060075b4 */ /* 0x0001e20008011000 */
[----:B------:R-:W-:Y:S01]  /*46670*/  LOP3.LUT R2, R2, R11, RZ, 0x3c, !PT ;  /* 0x0000000b02027212 */ /* 0x000fe200078e3cff */
[----:B0-----:R-:W-:Y:S01]  /*46680*/  UMOV UR8, UR17 ;  /* 0x0000001100087c82 */ /* 0x001fe20008000000 */
[----:B------:R-:W-:Y:S02]  /*46690*/  UMOV UR11, UR20 ;  /* 0x00000014000b7c82 */ /* 0x000fe40008000000 */
[----:B------:R0:W-:Y:S02]  /*466a0*/  UTMALDG.3D [UR8], [UR26], desc[UR14] ;  /* 0x00000e081a0075b4 */ /* 0x0001e40008011000 */
[----:B0-----:R-:W-:Y:S05]  /*466b0*/  @P3 BRA `(.L_x_1073) ;  /* 0xfffffffc00443947 */ /* 0x001fea000383ffff */
.L_x_1069:
[----:B------:R-:W-:Y:S05]  /*466c0*/  BSYNC B1 ;  /* 0x0000000000017941 */ /* 0x000fea0003800000 */
.L_x_1068:
[----:B------:R-:W2:Y:S01]  /*466d0*/  LDL.LU R16, [R1+0xc58] ;  /* 0x000c580001107983 */ /* 0x000ea20000300800 */
[----:B------:R-:W-:Y:S01]  /*466e0*/  LOP3.LUT P1, RZ, R9, 0xff, RZ, 0xc0, !PT ;  /* 0x000000ff09ff7812 */ /* 0x000fe2000782c0ff */
[C---:B------:R-:W-:Y:S01]  /*466f0*/  IMAD.IADD R4, R6.reuse, 0x1, R7 ;  /* 0x0000000106047824 */ /* 0x040fe200078e0207 */
[----:B------:R-:W-:Y:S01]  /*46700*/  ULDC.64 UR6, c[0x0][0x650] ;  /* 0x0001940000067ab9 */ /* 0x000fe20000000a00 */
[----:B------:R-:W3:Y:S01]  /*46710*/  LDL.LU R15, [R1+0xc5c] ;  /* 0x000c5c00010f7983 */ /* 0x000ee20000300800 */
[----:B------:R-:W-:Y:S01]  /*46720*/  ISETP.GE.U32.AND P3, PT, R6, 0xa, PT ;  /* 0x0000000a0600780c */ /* 0x000fe20003f66070 */
[----:B------:R-:W-:Y:S01]  /*46730*/  BSSY B1, `(.L_x_1074) ;  /* 0x000006d000017945 */ /* 0x000fe20003800000 */
[----:B------:R-:W-:Y:S01]  /*46740*/  IMAD.MOV.U32 R10, RZ, RZ, -0x1 ;  /* 0xffffffffff0a7424 */ /* 0x000fe200078e00ff */
[----:B------:R-:W-:-:S06]  /*46750*/  PRMT R9, RZ, 0x7610, R9 ;  /* 0x00007610ff097816 */ /* 0x000fcc0000000009 */
[----:B------:R-:W0:Y:S01]  /*46760*/  @P1 S2R R3, SR_CgaCtaId ;  /* 0x0000000000031919 */ /* 0x000e220000008800 */
[----:B------:R-:W-:-:S04]  /*46770*/  @P1 MOV R2, 0x400 ;  /* 0x0000040000021802 */ /* 0x000fc80000000f00 */
[----:B0-----:R-:W-:-:S04]  /*46780*/  @P1 LEA R2, R3, R2, 0x18 ;  /* 0x0000000203021211 */ /* 0x001fc800078ec0ff */
[----:B------:R0:W-:Y:S01]  /*46790*/  @P1 SYNCS.ARRIVE.TRANS64.A1T0 RZ, [R2+URZ+0xb8], RZ ;  /* 0x0000b8ff02ff19a7 */ /* 0x0001e2000810003f */
[----:B------:R-:W-:-:S04]  /*467a0*/  ISETP.GT.U32.AND P1, PT, R4, 0x9, PT ;  /* 0x000000090400780c */ /* 0x000fc80003f24070 */
[----:B------:R-:W-:Y:S01]  /*467b0*/  ISETP.LT.U32.AND P1, PT, R6, 0xa, P1 ;  /* 0x0000000a0600780c */ /* 0x000fe20000f21070 */
[----:B0-----:R-:W-:-:S05]  /*467c0*/  IMAD.WIDE.U32 R2, R4, -0x33333333, RZ ;  /* 0xcccccccd04027825 */ /* 0x001fca00078e00ff */
[----:B------:R-:W-:Y:S02]  /*467d0*/  SHF.R.U32.HI R5, RZ, 0x3, R3 ;  /* 0x00000003ff057819 */ /* 0x000fe40000011603 */
[----:B------:R-:W-:Y:S02]  /*467e0*/  SEL R3, RZ, 0x1, !P1 ;  /* 0x00000001ff037807 */ /* 0x000fe40004800000 */
[----:B------:R-:W-:Y:S01]  /*467f0*/  PRMT R2, RZ, 0x7610, R2 ;  /* 0x00007610ff027816 */ /* 0x000fe20000000002 */
[----:B------:R-:W-:Y:S01]  /*46800*/  IMAD R7, R5, -0xa, R4 ;  /* 0xfffffff605077824 */ /* 0x000fe200078e0204 */
[----:B------:R-:W-:Y:S01]  /*46810*/  LOP3.LUT R0, R0, R3, RZ, 0x3c, !PT ;  /* 0x0000000300007212 */ /* 0x000fe200078e3cff */
[----:B------:R-:W-:-:S03]  /*46820*/  IMAD.MOV.U32 R4, RZ, RZ, -0x1 ;  /* 0xffffffffff047424 */ /* 0x000fc600078e00ff */
[----:B------:R-:W-:Y:S01]  /*46830*/  @P3 LOP3.LUT R0, R0, 0x1, R5, 0x78, !PT ;  /* 0x0000000100003812 */ /* 0x000fe200078e7805 */
[----:B------:R-:W-:Y:S01]  /*46840*/  IMAD.MOV.U32 R5, RZ, RZ, -0x1 ;  /* 0xffffffffff057424 */ /* 0x000fe200078e00ff */
[----:B---3--:R-:W-:-:S04]  /*46850*/  IADD3 R15, P1, R15, UR22, RZ ;  /* 0x000000160f0f7c10 */ /* 0x008fc8000ff3e0ff */
[----:B--2---:R-:W-:Y:S01]  /*46860*/  IADD3.X R16, R16, UR16, RZ, P1, !PT ;  /* 0x0000001010107c10 */ /* 0x004fe20008ffe4ff */
[----:B------:R0:W-:Y:S01]  /*46870*/  STL [R1+0xc5c], R15 ;  /* 0x000c5c0f01007387 */ /* 0x0001e20000100800 */
[----:B------:R-:W-:-:S03]  /*46880*/  ISETP.GE.U32.AND P1, PT, R15, UR6, PT ;  /* 0x000000060f007c0c */ /* 0x000fc6000bf26070 */
[----:B------:R0:W-:Y:S01]  /*46890*/  STL [R1+0xc58], R16 ;  /* 0x000c581001007387 */ /* 0x0001e20000100800 */
[----:B------:R-:W-:-:S13]  /*468a0*/  ISETP.GE.U32.AND.EX P1, PT, R16, UR7, PT, P1 ;  /* 0x0000000710007c0c */ /* 0x000fda000bf26110 */
[----:B0-----:R-:W-:Y:S05]  /*468b0*/  @P1 BRA `(.L_x_1075) ;  /* 0x0000000400501947 */ /* 0x001fea0003800000 */
[----:B------:R-:W0:Y:S01]  /*468c0*/  S2R R8, SR_CTAID.X ;  /* 0x0000000000087919 */ /* 0x000e220000002500 */
[----:B------:R-:W-:Y:S01]  /*468d0*/  ULDC UR5, c[0x0][0x150] ;  /* 0x0000540000057ab9 */ /* 0x000fe20000000800 */
[----:B------:R-:W1:Y:S01]  /*468e0*/  LDC R3, c[0x0][0x144] ;  /* 0x00005100ff037b82 */ /* 0x000e620000000800 */
[----:B------:R-:W-:Y:S01]  /*468f0*/  ULDC.64 UR6, c[0x0][0x628] ;  /* 0x00018a0000067ab9 */ /* 0x000fe20000000a00 */
[----:B------:R-:W2:Y:S01]  /*46900*/  S2R R5, SR_CTAID.Y ;  /* 0x0000000000057919 */ /* 0x000ea20000002600 */
[----:B------:R-:W-:Y:S01]  /*46910*/  ISETP.NE.U32.AND P1, PT, RZ, UR6, PT ;  /* 0x00000006ff007c0c */ /* 0x000fe2000bf25070 */
[----:B------:R-:W-:-:S03]  /*46920*/  ULDC UR8, c[0x0][0x630] ;  /* 0x00018c0000087ab9 */ /* 0x000fc60000000800 */
[----:B------:R-:W-:Y:S01]  /*46930*/  ISETP.NE.AND.EX P1, PT, RZ, UR7, PT, P1 ;  /* 0x00000007ff007c0c */ /* 0x000fe2000bf25310 */
[----:B------:R-:W3:Y:S01]  /*46940*/  LDC R12, c[0x0][0x148] ;  /* 0x00005200ff0c7b82 */ /* 0x000ee20000000800 */
[----:B0-----:R-:W-:Y:S02]  /*46950*/  I2FP.F32.U32 R2, R8 ;  /* 0x0000000800027245 */ /* 0x001fe40000201000 */
[----:B--2---:R-:W-:-:S03]  /*46960*/  I2FP.F32.U32 R4, R5 ;  /* 0x0000000500047245 */ /* 0x004fc60000201000 */
[----:B------:R-:W-:Y:S01]  /*46970*/  FMUL R2, R2, UR5 ;  /* 0x0000000502027c20 */ /* 0x000fe20008400000 */
[----:B------:R-:W-:Y:S02]  /*46980*/  ULDC UR5, c[0x0][0x154] ;  /* 0x0000550000057ab9 */ /* 0x000fe40000000800 */
[----:B------:R-:W-:-:S03]  /*46990*/  FMUL R10, R4, UR5 ;  /* 0x00000005040a7c20 */ /* 0x000fc60008400000 */
[----:B------:R-:W0:Y:S08]  /*469a0*/  F2I.U32.TRUNC.NTZ R2, R2 ;  /* 0x0000000200027305 */ /* 0x000e30000020f000 */
[----:B------:R-:W2:Y:S01]  /*469b0*/  F2I.U32.TRUNC.NTZ R10, R10 ;  /* 0x0000000a000a7305 */ /* 0x000ea2000020f000 */
[----:B0-----:R-:W-:Y:S02]  /*469c0*/  IMAD.MOV R4, RZ, RZ, -R2 ;  /* 0x000000ffff047224 */ /* 0x001fe400078e0a02 */
[----:B------:R-:W-:-:S02]  /*469d0*/  IMAD.MOV.U32 R2, RZ, RZ, R15 ;  /* 0x000000ffff027224 */ /* 0x000fc400078e000f */
[----:B-1----:R-:W-:Y:S02]  /*469e0*/  IMAD R8, R3, R4, R8 ;  /* 0x0000000403087224 */ /* 0x002fe400078e0208 */
[----:B--2---:R-:W-:-:S04]  /*469f0*/  IMAD.MOV R3, RZ, RZ, -R10 ;  /* 0x000000ffff037224 */ /* 0x004fc800078e0a0a */
[----:B---3--:R-:W-:Y:S02]  /*46a00*/  @P4 IMAD R8, R12, R3, R5 ;  /* 0x000000030c084224 */ /* 0x008fe400078e0205 */
[----:B------:R-:W-:Y:S01]  /*46a10*/  IMAD.MOV.U32 R3, RZ, RZ, R16 ;  /* 0x000000ffff037224 */ /* 0x000fe200078e0010 */
[----:B------:R-:W-:Y:S06]  /*46a20*/  @!P1 BRA `(.L_x_1076) ;  /* 0x0000000000289947 */ /* 0x000fec0003800000 */
[----:B------:R-:W-:Y:S02]  /*46a30*/  ULDC UR5, c[0x0][0x634] ;  /* 0x00018d0000057ab9 */ /* 0x000fe40000000800 */
[----:B------:R-:W-:-:S05]  /*46a40*/  IADD3 R3, P1, R15, UR5, RZ ;  /* 0x000000050f037c10 */ /* 0x000fca000ff3e0ff */
[----:B------:R-:W-:-:S04]  /*46a50*/  IMAD.X R11, RZ, RZ, R16, P1 ;  /* 0x000000ffff0b7224 */ /* 0x000fc800008e0610 */
[----:B------:R-:W-:-:S04]  /*46a60*/  IMAD.WIDE.U32 R4, R11, UR6, RZ ;  /* 0x000000060b047c25 */ /* 0x000fc8000f8e00ff */
[----:B------:R-:W-:-:S04]  /*46a70*/  IMAD.WIDE.U32 R4, P1, R3, UR7, R4 ;  /* 0x0000000703047c25 */ /* 0x000fc8000f820004 */
[----:B------:R-:W-:-:S04]  /*46a80*/  IMAD.WIDE.U32 R2, R3, UR6, RZ ;  /* 0x0000000603027c25 */ /* 0x000fc8000f8e00ff */
[----:B------:R-:W-:Y:S01]  /*46a90*/  IMAD.MOV.U32 R2, RZ, RZ, R5 ;  /* 0x000000ffff027224 */ /* 0x000fe200078e0005 */
[----:B------:R-:W-:Y:S01]  /*46aa0*/  IADD3 RZ, P3, R3, R4, RZ ;  /* 0x0000000403ff7210 */ /* 0x000fe20007f7e0ff */
[----:B------:R-:W-:-:S04]  /*46ab0*/  IMAD.X R3, RZ, RZ, RZ, P1 ;  /* 0x000000ffff037224 */ /* 0x000fc800008e06ff */
[----:B------:R-:W-:-:S08]  /*46ac0*/  IMAD.WIDE.U32.X R2, R11, UR7, R2, P3 ;  /* 0x000000070b027c25 */ /* 0x000fd000098e0402 */
.L_x_1076:
[--C-:B------:R-:W-:Y:S01]  /*46ad0*/  SHF.R.U64 R10, R2, UR8, R3.reuse ;  /* 0x00000008020a7c19 */ /* 0x100fe20008001203 */
[----:B------:R-:W-:Y:S01]  /*46ae0*/  ULDC.64 UR6, c[0x0][0x620] ;  /* 0x0001880000067ab9 */ /* 0x000fe20000000a00 */
[----:B------:R-:W-:Y:S01]  /*46af0*/  SHF.R.U32.HI R2, RZ, UR8, R3 ;  /* 0x00000008ff027c19 */ /* 0x000fe20008011603 */
[----:B------:R-:W-:Y:S01]  /*46b00*/  IMAD.MOV.U32 R3, RZ, RZ, R16 ;  /* 0x000000ffff037224 */ /* 0x000fe200078e0010 */
[----:B------:R-:W-:Y:S01]  /*46b10*/  IADD3 R11, P1, RZ, -R10, RZ ;  /* 0x8000000aff0b7210 */ /* 0x000fe20007f3e0ff */
[----:B------:R-:W-:-:S04]  /*46b20*/  ULDC UR5, c[0x0][0x618] ;  /* 0x0001860000057ab9 */ /* 0x000fc80000000800 */
[----:B------:R-:W-:-:S04]  /*46b30*/  IMAD.X R2, RZ, RZ, ~R2, P1 ;  /* 0x000000ffff027224 */ /* 0x000fc800008e0e02 */
[----:B------:R-:W-:-:S04]  /*46b40*/  IMAD R2, R2, UR6, RZ ;  /* 0x0000000602027c24 */ /* 0x000fc8000f8e02ff */
[----:B------:R-:W-:Y:S02]  /*46b50*/  IMAD R5, R11, UR7, R2 ;  /* 0x000000070b057c24 */ /* 0x000fe4000f8e0202 */
[----:B------:R-:W-:-:S04]  /*46b60*/  IMAD.MOV.U32 R2, RZ, RZ, R15 ;  /* 0x000000ffff027224 */ /* 0x000fc800078e000f */
[----:B------:R-:W-:Y:S01]  /*46b70*/  IMAD.WIDE.U32 R2, R11, UR6, R2 ;  /* 0x000000060b027c25 */ /* 0x000fe2000f8e0002 */
[----:B------:R-:W-:Y:S02]  /*46b80*/  ULDC.64 UR6, c[0x0][0x640] ;  /* 0x0001900000067ab9 */ /* 0x000fe40000000a00 */
[----:B------:R-:W-:Y:S01]  /*46b90*/  ISETP.NE.U32.AND P1, PT, RZ, UR6, PT ;  /* 0x00000006ff007c0c */ /* 0x000fe2000bf25070 */
[----:B------:R-:W-:-:S03]  /*46ba0*/  IMAD.IADD R3, R3, 0x1, R5 ;  /* 0x0000000103037824 */ /* 0x000fc600078e0205 */
[----:B------:R-:W-:Y:S02]  /*46bb0*/  ISETP.NE.AND.EX P1, PT, RZ, UR7, PT, P1 ;  /* 0x00000007ff007c0c */ /* 0x000fe4000bf25310 */
[--C-:B------:R-:W-:Y:S02]  /*46bc0*/  SHF.R.U64 R11, R2, UR5, R3.reuse ;  /* 0x00000005020b7c19 */ /* 0x100fe40008001203 */
[----:B------:R-:W-:Y:S01]  /*46bd0*/  SHF.R.U32.HI R2, RZ, UR5, R3 ;  /* 0x00000005ff027c19 */ /* 0x000fe20008011603 */
[----:B------:R-:W-:-:S03]  /*46be0*/  ULDC UR5, c[0x0][0x608] ;  /* 0x0001820000057ab9 */ /* 0x000fc60000000800 */
[--C-:B------:R-:W-:Y:S02]  /*46bf0*/  SHF.R.U64 R12, R11, UR5, R2.reuse ;  /* 0x000000050b0c7c19 */ /* 0x100fe40008001202 */
[----:B------:R-:W-:Y:S01]  /*46c00*/  SHF.R.U32.HI R3, RZ, UR5, R2 ;  /* 0x00000005ff037c19 */ /* 0x000fe20008011602 */
[----:B------:R-:W-:-:S03]  /*46c10*/  ULDC UR5, c[0x0][0x658] ;  /* 0x0001960000057ab9 */ /* 0x000fc60000000800 */
[--C-:B------:R-:W-:Y:S02]  /*46c20*/  SHF.R.U64 R13, R12, UR5, R3.reuse ;  /* 0x000000050c0d7c19 */ /* 0x100fe40008001203 */
[----:B------:R-:W-:-:S03]  /*46c30*/  SHF.R.U32.HI R15, RZ, UR5, R3 ;  /* 0x00000005ff0f7c19 */ /* 0x000fc60008011603 */
[----:B------:R-:W-:Y:S02]  /*46c40*/  IMAD.MOV.U32 R2, RZ, RZ, R13 ;  /* 0x000000ffff027224 */ /* 0x000fe400078e000d */
        /* <DEDUP_REMOVED lines=12> */
.L_x_1077:
[----:B------:R-:W-:Y:S01]  /*46d10*/  ULDC UR5, c[0x0][0x648] ;  /* 0x0001920000057ab9 */ /* 0x000fe20000000800 */
[----:B------:R-:W-:Y:S02]  /*46d20*/  LOP3.LUT R12, R12, UR18, RZ, 0xc0, !PT ;  /* 0x000000120c0c7c12 */ /* 0x000fe4000f8ec0ff */
[----:B------:R-:W-:Y:S01]  /*46d30*/  SHF.R.U64 R3, R2, UR5, R3 ;  /* 0x0000000502037c19 */ /* 0x000fe20008001203 */
[----:B------:R-:W-:-:S04]  /*46d40*/  ULDC UR5, c[0x0][0x638] ;  /* 0x00018e0000057ab9 */ /* 0x000fc80000000800 */
[----:B------:R-:W-:Y:S02]  /*46d50*/  IMAD.MOV R2, RZ, RZ, -R3 ;  /* 0x000000ffff027224 */ /* 0x000fe400078e0a03 */
[----:B------:R-:W-:Y:S02]  /*46d60*/  IMAD R5, R3, UR19, R12 ;  /* 0x0000001303057c24 */ /* 0x000fe4000f8e020c */
[----:B------:R-:W-:Y:S01]  /*46d70*/  IMAD R13, R2, UR5, R13 ;  /* 0x00000005020d7c24 */ /* 0x000fe2000f8e020d */
[----:B------:R-:W-:Y:S01]  /*46d80*/  ULDC UR5, c[0x0][0x610] ;  /* 0x0001840000057ab9 */ /* 0x000fe20000000800 */
[----:B------:R-:W-:Y:S01]  /*46d90*/  LOP3.LUT R2, R11, UR4, RZ, 0xc0, !PT ;  /* 0x000000040b027c12 */ /* 0x000fe2000f8ec0ff */
[----:B------:R-:W-:Y:S01]  /*46da0*/  IMAD R8, R5, UR5, R8 ;  /* 0x0000000505087c24 */ /* 0x000fe2000f8e0208 */
[----:B------:R-:W-:-:S03]  /*46db0*/  ULDC UR5, c[0x0][0x600] ;  /* 0x0001800000057ab9 */ /* 0x000fc60000000800 */
[----:B------:R-:W-:Y:S02]  /*46dc0*/  IMAD R13, R13, UR5, R2 ;  /* 0x000000050d0d7c24 */ /* 0x000fe4000f8e0202 */
[----:B------:R-:W-:-:S03]  /*46dd0*/  IMAD.MOV.U32 R2, RZ, RZ, 0x1 ;  /* 0x00000001ff027424 */ /* 0x000fc600078e00ff */
[----:B------:R-:W-:Y:S02]  /*46de0*/  SEL R4, R13, R8, !P4 ;  /* 0x000000080d047207 */ /* 0x000fe40006000000 */
[----:B------:R-:W-:-:S07]  /*46df0*/  SEL R5, R8, R13, !P4 ;  /* 0x0000000d08057207 */ /* 0x000fce0006000000 */
.L_x_1075:
[----:B------:R-:W-:Y:S05]  /*46e00*/  BSYNC B1 ;  /* 0x0000000000017941 */ /* 0x000fea0003800000 */
.L_x_1074:
[----:B------:R-:W-:-:S13]  /*46e10*/  LOP3.LUT P1, RZ, R2, 0xff, RZ, 0xc0, !PT ;  /* 0x000000ff02ff7812 */ /* 0x000fda000782c0ff */
[----:B------:R-:W-:Y:S05]  /*46e20*/  @P1 BRA `(.L_x_1078) ;  /* 0xfffffff400341947 */ /* 0x000fea000383ffff */
[----:B------:R-:W-:Y:S05]  /*46e30*/  BSYNC B0 ;  /* 0x0000000000007941 */ /* 0x000fea0003800000 */
.L_x_1066:
[----:B------:R-:W-:-:S03]  /*46e40*/  UMOV UR5, 0xffffffff ;  /* 0xffffffff00057882 */ /* 0x000fc60000000000 */
[----:B------:R-:W-:Y:S05]  /*46e50*/  BRA.DIV UR5, `(.L_x_1079) ;  /* 0x0000000a05007947 */ /* 0x000fea000b800000 */
[----:B------:R-:W-:-:S13]  /*46e60*/  ELECT P0, URZ, PT ;  /* 0x00000000003f782f */ /* 0x000fda0003800000 */
.L_x_1099:
[----:B------:R-:W-:Y:S04]  /*46e70*/  BSSY B0, `(.L_x_1080) ;  /* 0x0000062000007945 */ /* 0x000fe80003800000 */
[----:B------:R-:W-:Y:S05]  /*46e80*/  @!P0 BRA `(.L_x_1081) ;  /* 0x0000000400808947 */ /* 0x000fea0003800000 */
[----:B------:R-:W-:-:S04]  /*46e90*/  ULOP3.LUT UR5, UR13, 0x2, URZ, 0xfc, !UPT ;  /* 0x000000020d057892 */ /* 0x000fc8000f8efc3f */
[----:B------:R-:W-:-:S06]  /*46ea0*/  UISETP.NE.AND UP0, UPT, UR5, 0x3, UPT ;  /* 0x000000030500788c */ /* 0x000fcc000bf05270 */
[----:B------:R-:W-:-:S13]  /*46eb0*/  PLOP3.LUT P0, PT, PT, PT, UP0, 0x80, 0x0 ;  /* 0x000000000000781c */ /* 0x000fda0003f0f008 */
[----:B------:R-:W-:Y:S05]  /*46ec0*/  @!P0 BRA `(.L_x_1082) ;  /* 0x0000000000048947 */ /* 0x000fea0003800000 */
[----:B------:R-:W-:Y:S01]  /*46ed0*/  BPT.TRAP 0x1 ;  /* 0x000000040000795c */ /* 0x000fe20000300000 */
.L_x_1082:
[----:B------:R-:W0:Y:S01]  /*46ee0*/  S2R R3, SR_CgaCtaId ;  /* 0x0000000000037919 */ /* 0x000e220000008800 */
[----:B------:R-:W-:-:S04]  /*46ef0*/  MOV R2, 0x400 ;  /* 0x0000040000027802 */ /* 0x000fc80000000f00 */
[----:B0-----:R-:W-:Y:S02]  /*46f00*/  LEA R2, R3, R2, 0x18 ;  /* 0x0000000203027211 */ /* 0x001fe400078ec0ff */
[----:B------:R-:W-:-:S03]  /*46f10*/  SHF.L.U32 R3, R0, 0x1f, RZ ;  /* 0x0000001f00037819 */ /* 0x000fc600000006ff */
[----:B------:R-:W-:-:S04]  /*46f20*/  VIADD R2, R2, 0x50 ;  /* 0x0000005002027836 */ /* 0x000fc80000000000 */
[----:B------:R-:W-:-:S04]  /*46f30*/  IMAD R4, R7, 0x8, R2 ;  /* 0x0000000807047824 */ /* 0x000fc800078e0202 */
[----:B------:R-:W0:Y:S02]  /*46f40*/  SYNCS.PHASECHK.TRANS64.TRYWAIT P0, [R4+URZ], R3 ;  /* 0x00000003040075a7 */ /* 0x000e24000800017f */
[----:B0-----:R-:W-:Y:S05]  /*46f50*/  @!P0 BRA `(.L_x_1083) ;  /* 0x0000000400e48947 */ /* 0x001fea0003800000 */
.L_x_1100:
[----:B------:R-:W-:-:S05]  /*46f60*/  VIADD R7, R7, 0x1 ;  /* 0x0000000107077836 */ /* 0x000fca0000000000 */
[----:B------:R-:W-:-:S04]  /*46f70*/  ISETP.NE.AND P0, PT, R7, 0xa, PT ;  /* 0x0000000a0700780c */ /* 0x000fc80003f05270 */
[----:B0-----:R-:W-:Y:S02]  /*46f80*/  SEL R3, RZ, 0x1, P0 ;  /* 0x00000001ff037807 */ /* 0x001fe40000000000 */
[----:B------:R-:W-:Y:S02]  /*46f90*/  SEL R7, R7, RZ, P0 ;  /* 0x000000ff07077207 */ /* 0x000fe40000000000 */
[----:B------:R-:W-:-:S03]  /*46fa0*/  LOP3.LUT R4, R0, R3, RZ, 0x3c, !PT ;  /* 0x0000000300047212 */ /* 0x000fc600078e3cff */
[----:B------:R-:W-:Y:S01]  /*46fb0*/  IMAD R3, R7, 0x8, R2 ;  /* 0x0000000807037824 */ /* 0x000fe200078e0202 */
[----:B------:R-:W-:-:S04]  /*46fc0*/  SHF.L.U32 R0, R4, 0x1f, RZ ;  /* 0x0000001f04007819 */ /* 0x000fc800000006ff */
[----:B------:R-:W0:Y:S02]  /*46fd0*/  SYNCS.PHASECHK.TRANS64.TRYWAIT P0, [R3+URZ], R0 ;  /* 0x00000000030075a7 */ /* 0x000e24000800017f */
[----:B0-----:R-:W-:Y:S05]  /*46fe0*/  @!P0 BRA `(.L_x_1084) ;  /* 0x0000000400d48947 */ /* 0x001fea0003800000 */
.L_x_1101:
[----:B0-----:R-:W-:-:S05]  /*46ff0*/  VIADD R0, R7, 0x1 ;  /* 0x0000000107007836 */ /* 0x001fca0000000000 */
[----:B------:R-:W-:-:S04]  /*47000*/  ISETP.NE.AND P0, PT, R0, 0xa, PT ;  /* 0x0000000a0000780c */ /* 0x000fc80003f05270 */
[----:B------:R-:W-:Y:S02]  /*47010*/  SEL R3, RZ, 0x1, P0 ;  /* 0x00000001ff037807 */ /* 0x000fe40000000000 */
[----:B------:R-:W-:Y:S02]  /*47020*/  SEL R5, R0, RZ, P0 ;  /* 0x000000ff00057207 */ /* 0x000fe40000000000 */
[----:B------:R-:W-:-:S03]  /*47030*/  LOP3.LUT R4, R4, R3, RZ, 0x3c, !PT ;  /* 0x0000000304047212 */ /* 0x000fc600078e3cff */
[----:B------:R-:W-:Y:S01]  /*47040*/  IMAD R3, R5, 0x8, R2 ;  /* 0x0000000805037824 */ /* 0x000fe200078e0202 */
[----:B------:R-:W-:-:S04]  /*47050*/  SHF.L.U32 R0, R4, 0x1f, RZ ;  /* 0x0000001f04007819 */ /* 0x000fc800000006ff */
[----:B------:R-:W0:Y:S02]  /*47060*/  SYNCS.PHASECHK.TRANS64.TRYWAIT P0, [R3+URZ], R0 ;  /* 0x00000000030075a7 */ /* 0x000e24000800017f */
[----:B0-----:R-:W-:Y:S05]  /*47070*/  @!P0 BRA `(.L_x_1085) ;  /* 0x0000000400c48947 */ /* 0x001fea0003800000 */
.L_x_1102:
        /* <DEDUP_REMOVED lines=9> */
.L_x_1103:
        /* <DEDUP_REMOVED lines=9> */
.L_x_1104:
        /* <DEDUP_REMOVED lines=9> */
.L_x_1105:
        /* <DEDUP_REMOVED lines=9> */
.L_x_1106:
        /* <DEDUP_REMOVED lines=9> */
.L_x_1107:
        /* <DEDUP_REMOVED lines=9> */
.L_x_1108:
[----:B0-----:R-:W-:-:S05]  /*473e0*/  VIADD R0, R5, 0x1 ;  /* 0x0000000105007836 */ /* 0x001fca0000000000 */
[----:B------:R-:W-:-:S04]  /*473f0*/  ISETP.NE.AND P0, PT, R0, 0xa, PT ;  /* 0x0000000a0000780c */ /* 0x000fc80003f05270 */
[----:B------:R-:W-:Y:S02]  /*47400*/  SEL R4, RZ, 0x1, P0 ;  /* 0x00000001ff047807 */ /* 0x000fe40000000000 */
[----:B------:R-:W-:Y:S02]  /*47410*/  SEL R3, R0, RZ, P0 ;  /* 0x000000ff00037207 */ /* 0x000fe40000000000 */
[----:B------:R-:W-:-:S03]  /*47420*/  LOP3.LUT R0, R7, R4, RZ, 0x3c, !PT ;  /* 0x0000000407007212 */ /* 0x000fc600078e3cff */
[----:B------:R-:W-:Y:S01]  /*47430*/  IMAD R3, R3, 0x8, R2 ;  /* 0x0000000803037824 */ /* 0x000fe200078e0202 */
[----:B------:R-:W-:-:S07]  /*47440*/  SHF.L.U32 R0, R0, 0x1f, RZ ;  /* 0x0000001f00007819 */ /* 0x000fce00000006ff */
.L_x_1092:
[----:B0-----:R0:W1:Y:S02]  /*47450*/  SYNCS.PHASECHK.TRANS64.TRYWAIT P0, [R3+URZ], R0 ;  /* 0x00000000030075a7 */ /* 0x001064000800017f */
[----:B-1----:R-:W-:Y:S05]  /*47460*/  @!P0 NANOSLEEP.SYNCS 0x989680 ;  /* 0x009896800000895d */ /* 0x002fea0003900000 */
[----:B------:R-:W1:Y:S02]  /*47470*/  @!P0 SYNCS.PHASECHK.TRANS64 P0, [R3+URZ], R0 ;  /* 0x00000000030085a7 */ /* 0x000e64000800007f */
[----:B-1----:R-:W-:Y:S05]  /*47480*/  @!P0 BRA `(.L_x_1092) ;  /* 0xfffffffc00f08947 */ /* 0x002fea000383ffff */
.L_x_1081:
[----:B------:R-:W-:Y:S05]  /*47490*/  BSYNC B0 ;  /* 0x0000000000007941 */ /* 0x000fea0003800000 */
.L_x_1080:
[----:B------:R-:W-:Y:S05]  /*474a0*/  EXIT ;  /* 0x000000000000794d */ /* 0x000fea0003800000 */
.L_x_18:
[----:B--2---:R-:W-:-:S04]  /*474b0*/  IMAD.U32 R3, RZ, RZ, UR7 ;  /* 0x00000007ff037e24 */ /* 0x004fc8000f8e00ff */
[----:B------:R2:W4:Y:S03]  /*474c0*/  SYNCS.PHASECHK.TRANS64.TRYWAIT P0, [R3+URZ], R0 ;  /* 0x00000000030075a7 */ /* 0x000526000800017f */
[----:B----4-:R-:W-:Y:S05]  /*474d0*/  @!P0 NANOSLEEP.SYNCS 0x989680 ;  /* 0x009896800000895d */ /* 0x010fea0003900000 */
[----:B------:R-:W4:Y:S02]  /*474e0*/  @!P0 SYNCS.PHASECHK.TRANS64 P0, [R3+URZ], R0 ;  /* 0x00000000030085a7 */ /* 0x000f24000800007f */
[----:B----4-:R-:W-:Y:S05]  /*474f0*/  @!P0 BRA `(.L_x_18) ;  /* 0xfffffffc00ec8947 */ /* 0x010fea000383ffff */
[----:B------:R-:W-:Y:S05]  /*47500*/  BRA `(.L_x_17) ;  /* 0xfffffbd400c87947 */ /* 0x000fea000383ffff */
.L_x_24:
[----:B-----5:R4:W-:Y:S02]  /*47510*/  STL [R1+0xc70], R0 ;  /* 0x000c700001007387 */ /* 0x0209e40000100800 */
[----:B----4-:R-:W-:-:S04]  /*47520*/  IMAD.U32 R0, RZ, RZ, UR9 ;  /* 0x00000009ff007e24 */ /* 0x010fc8000f8e00ff */
[----:B------:R4:W0:Y:S03]  /*47530*/  SYNCS.PHASECHK.TRANS64.TRYWAIT P0, [R0+URZ], R3 ;  /* 0x00000003000075a7 */ /* 0x000826000800017f */
[----:B0-----:R-:W-:Y:S05]  /*47540*/  @!P0 NANOSLEEP.SYNCS 0x989680 ;  /* 0x009896800000895d */ /* 0x001fea0003900000 */
[----:B------:R4:W0:Y:S02]  /*47550*/  @!P0 SYNCS.PHASECHK.TRANS64 P0, [R0+URZ], R3 ;  /* 0x00000003000085a7 */ /* 0x000824000800007f */
[----:B----4-:R4:W5:Y:S02]  /*47560*/  LDL.LU R0, [R1+0xc70] ;  /* 0x000c700001007983 */ /* 0x0109640000300800 */
[----:B0---4-:R-:W-:Y:S05]  /*47570*/  @!P0 BRA `(.L_x_24) ;  /* 0xfffffffc00e48947 */ /* 0x011fea000383ffff */
[----:B------:R-:W-:Y:S05]  /*47580*/  BRA `(.L_x_23) ;  /* 0xfffffc5800dc7947 */ /* 0x000fea000383ffff */
.L_x_1067:
[----:B------:R-:W-:Y:S01]  /*47590*/  BSSY B1, `(.L_x_1093) ;  /* 0x0000006000017945 */ /* 0x000fe20003800000 */
[----:B------:R-:W-:-:S07]  /*475a0*/  IMAD.MOV.U32 R2, RZ, RZ, -0x1 ;  /* 0xffffffffff027424 */ /* 0x000fce00078e00ff */
[----:B------:R-:W-:Y:S05]  /*475b0*/  WARPSYNC.COLLECTIVE R2, `(.L_x_1094) ;  /* 0x00000000020c7348 */ /* 0x000fea0003c00000 */
[----:B------:R-:W-:Y:S02]  /*475c0*/  ELECT P1, UR62, PT ;  /* 0x00000000003e782f */ /* 0x000fe40003820000 */
[----:B------:R-:W-:Y:S01]  /*475d0*/  MOV R2, UR62 ;  /* 0x0000003e00027c02 */ /* 0x000fe20008000f00 */
[----:B------:R-:W-:Y:S10]  /*475e0*/  ENDCOLLECTIVE ;  /* 0x000000000000791b */ /* 0x000ff40003800000 */
.L_x_1094:
[----:B------:R-:W-:Y:S05]  /*475f0*/  BSYNC B1 ;  /* 0x0000000000017941 */ /* 0x000fea0003800000 */
.L_x_1093:
[----:B------:R-:W-:Y:S05]  /*47600*/  BRA `(.L_x_1095) ;  /* 0xffffffec00487947 */ /* 0x000fea000383ffff */
.L_x_1070:
[----:B-1----:R1:W2:Y:S02]  /*47610*/  SYNCS.PHASECHK.TRANS64.TRYWAIT P1, [R16+URZ+0x50], R11 ;  /* 0x0000500b100075a7 */ /* 0x0022a4000802017f */
[----:B--2---:R-:W-:Y:S05]  /*47620*/  @!P1 NANOSLEEP.SYNCS 0x989680 ;  /* 0x009896800000995d */ /* 0x004fea0003900000 */
[----:B------:R-:W2:Y:S02]  /*47630*/  @!P1 SYNCS.PHASECHK.TRANS64 P1, [R16+URZ+0x50], R11 ;  /* 0x0000500b100095a7 */ /* 0x000ea4000802007f */
[----:B--2---:R-:W-:Y:S05]  /*47640*/  @!P1 BRA `(.L_x_1070) ;  /* 0xfffffffc00f09947 */ /* 0x004fea000383ffff */
[----:B------:R-:W-:Y:S05]  /*47650*/  BRA `(.L_x_1096) ;  /* 0xffffffec007c7947 */ /* 0x000fea000383ffff */
.L_x_1079:
[----:B------:R-:W-:Y:S01]  /*47660*/  BSSY B0, `(.L_x_1097) ;  /* 0x0000006000007945 */ /* 0x000fe20003800000 */
[----:B------:R-:W-:-:S07]  /*47670*/  IMAD.MOV.U32 R2, RZ, RZ, -0x1 ;  /* 0xffffffffff027424 */ /* 0x000fce00078e00ff */
[----:B------:R-:W-:Y:S05]  /*47680*/  WARPSYNC.COLLECTIVE R2, `(.L_x_1098) ;  /* 0x00000000020c7348 */ /* 0x000fea0003c00000 */
[----:B------:R-:W-:Y:S02]  /*47690*/  ELECT P1, UR62, PT ;  /* 0x00000000003e782f */ /* 0x000fe40003820000 */
[----:B------:R-:W-:Y:S01]  /*476a0*/  MOV R2, UR62 ;  /* 0x0000003e00027c02 */ /* 0x000fe20008000f00 */
[----:B------:R-:W-:Y:S10]  /*476b0*/  ENDCOLLECTIVE ;  /* 0x000000000000791b */ /* 0x000ff40003800000 */
.L_x_1098:
[----:B------:R-:W-:Y:S05]  /*476c0*/  BSYNC B0 ;  /* 0x0000000000007941 */ /* 0x000fea0003800000 */
.L_x_1097:
[----:B------:R-:W-:Y:S01]  /*476d0*/  PLOP3.LUT P0, PT, P1, PT, PT, 0x80, 0x0 ;  /* 0x000000000000781c */ /* 0x000fe20000f0f070 */
[----:B------:R-:W-:-:S12]  /*476e0*/  BRA `(.L_x_1099) ;  /* 0xfffffff400e07947 */ /* 0x000fd8000383ffff */
.L_x_1083:
[----:B0-----:R0:W1:Y:S02]  /*476f0*/  SYNCS.PHASECHK.TRANS64.TRYWAIT P0, [R4+URZ], R3 ;  /* 0x00000003040075a7 */ /* 0x001064000800017f */
[----:B-1----:R-:W-:Y:S05]  /*47700*/  @!P0 NANOSLEEP.SYNCS 0x989680 ;  /* 0x009896800000895d */ /* 0x002fea0003900000 */
[----:B------:R-:W1:Y:S02]  /*47710*/  @!P0 SYNCS.PHASECHK.TRANS64 P0, [R4+URZ], R3 ;  /* 0x00000003040085a7 */ /* 0x000e64000800007f */
[----:B-1----:R-:W-:Y:S05]  /*47720*/  @!P0 BRA `(.L_x_1083) ;  /* 0xfffffffc00f08947 */ /* 0x002fea000383ffff */
[----:B------:R-:W-:Y:S05]  /*47730*/  BRA `(.L_x_1100) ;  /* 0xfffffff800087947 */ /* 0x000fea000383ffff */
.L_x_1084:
[----:B0-----:R0:W1:Y:S02]  /*47740*/  SYNCS.PHASECHK.TRANS64.TRYWAIT P0, [R3+URZ], R0 ;  /* 0x00000000030075a7 */ /* 0x001064000800017f */
[----:B-1----:R-:W-:Y:S05]  /*47750*/  @!P0 NANOSLEEP.SYNCS 0x989680 ;  /* 0x009896800000895d */ /* 0x002fea0003900000 */
[----:B------:R-:W1:Y:S02]  /*47760*/  @!P0 SYNCS.PHASECHK.TRANS64 P0, [R3+URZ], R0 ;  /* 0x00000000030085a7 */ /* 0x000e64000800007f */
[----:B-1----:R-:W-:Y:S05]  /*47770*/  @!P0 BRA `(.L_x_1084) ;  /* 0xfffffffc00f08947 */ /* 0x002fea000383ffff */
[----:B------:R-:W-:Y:S05]  /*47780*/  BRA `(.L_x_1101) ;  /* 0xfffffff800187947 */ /* 0x000fea000383ffff */
.L_x_1085:
[----:B0-----:R0:W1:Y:S02]  /*47790*/  SYNCS.PHASECHK.TRANS64.TRYWAIT P0, [R3+URZ], R0 ;  /* 0x00000000030075a7 */ /* 0x001064000800017f */
[----:B-1----:R-:W-:Y:S05]  /*477a0*/  @!P0 NANOSLEEP.SYNCS 0x989680 ;  /* 0x009896800000895d */ /* 0x002fea0003900000 */
[----:B------:R-:W1:Y:S02]  /*477b0*/  @!P0 SYNCS.PHASECHK.TRANS64 P0, [R3+URZ], R0 ;  /* 0x00000000030085a7 */ /* 0x000e64000800007f */
[----:B-1----:R-:W-:Y:S05]  /*477c0*/  @!P0 BRA `(.L_x_1085) ;  /* 0xfffffffc00f08947 */ /* 0x002fea000383ffff */
[----:B------:R-:W-:Y:S05]  /*477d0*/  BRA `(.L_x_1102) ;  /* 0xfffffff800287947 */ /* 0x000fea000383ffff */
.L_x_1086:
[----:B0-----:R0:W1:Y:S02]  /*477e0*/  SYNCS.PHASECHK.TRANS64.TRYWAIT P0, [R3+URZ], R0 ;  /* 0x00000000030075a7 */ /* 0x001064000800017f */
[----:B-1----:R-:W-:Y:S05]  /*477f0*/  @!P0 NANOSLEEP.SYNCS 0x989680 ;  /* 0x009896800000895d */ /* 0x002fea0003900000 */
[----:B------:R-:W1:Y:S02]  /*47800*/  @!P0 SYNCS.PHASECHK.TRANS64 P0, [R3+URZ], R0 ;  /* 0x00000000030085a7 */ /* 0x000e64000800007f */
[----:B-1----:R-:W-:Y:S05]  /*47810*/  @!P0 BRA `(.L_x_1086) ;  /* 0xfffffffc00f08947 */ /* 0x002fea000383ffff */
[----:B------:R-:W-:Y:S05]  /*47820*/  BRA `(.L_x_1103) ;  /* 0xfffffff800387947 */ /* 0x000fea000383ffff */
.L_x_1087:
[----:B0-----:R0:W1:Y:S02]  /*47830*/  SYNCS.PHASECHK.TRANS64.TRYWAIT P0, [R3+URZ], R0 ;  /* 0x00000000030075a7 */ /* 0x001064000800017f */
[----:B-1----:R-:W-:Y:S05]  /*47840*/  @!P0 NANOSLEEP.SYNCS 0x989680 ;  /* 0x009896800000895d */ /* 0x002fea0003900000 */
[----:B------:R-:W1:Y:S02]  /*47850*/  @!P0 SYNCS.PHASECHK.TRANS64 P0, [R3+URZ], R0 ;  /* 0x00000000030085a7 */ /* 0x000e64000800007f */
[----:B-1----:R-:W-:Y:S05]  /*47860*/  @!P0 BRA `(.L_x_1087) ;  /* 0xfffffffc00f08947 */ /* 0x002fea000383ffff */
[----:B------:R-:W-:Y:S05]  /*47870*/  BRA `(.L_x_1104) ;  /* 0xfffffff800487947 */ /* 0x000fea000383ffff */
.L_x_1088:
[----:B0-----:R0:W1:Y:S02]  /*47880*/  SYNCS.PHASECHK.TRANS64.TRYWAIT P0, [R3+URZ], R0 ;  /* 0x00000000030075a7 */ /* 0x001064000800017f */
[----:B-1----:R-:W-:Y:S05]  /*47890*/  @!P0 NANOSLEEP.SYNCS 0x989680 ;  /* 0x009896800000895d */ /* 0x002fea0003900000 */
[----:B------:R-:W1:Y:S02]  /*478a0*/  @!P0 SYNCS.PHASECHK.TRANS64 P0, [R3+URZ], R0 ;  /* 0x00000000030085a7 */ /* 0x000e64000800007f */
[----:B-1----:R-:W-:Y:S05]  /*478b0*/  @!P0 BRA `(.L_x_1088) ;  /* 0xfffffffc00f08947 */ /* 0x002fea000383ffff */
[----:B------:R-:W-:Y:S05]  /*478c0*/  BRA `(.L_x_1105) ;  /* 0xfffffff800587947 */ /* 0x000fea000383ffff */
.L_x_1089:
[----:B0-----:R0:W1:Y:S02]  /*478d0*/  SYNCS.PHASECHK.TRANS64.TRYWAIT P0, [R3+URZ], R0 ;  /* 0x00000000030075a7 */ /* 0x001064000800017f */
[----:B-1----:R-:W-:Y:S05]  /*478e0*/  @!P0 NANOSLEEP.SYNCS 0x989680 ;  /* 0x009896800000895d */ /* 0x002fea0003900000 */
[----:B------:R-:W1:Y:S02]  /*478f0*/  @!P0 SYNCS.PHASECHK.TRANS64 P0, [R3+URZ], R0 ;  /* 0x00000000030085a7 */ /* 0x000e64000800007f */
[----:B-1----:R-:W-:Y:S05]  /*47900*/  @!P0 BRA `(.L_x_1089) ;  /* 0xfffffffc00f08947 */ /* 0x002fea000383ffff */
[----:B------:R-:W-:Y:S05]  /*47910*/  BRA `(.L_x_1106) ;  /* 0xfffffff800687947 */ /* 0x000fea000383ffff */
.L_x_1090:
[----:B0-----:R0:W1:Y:S02]  /*47920*/  SYNCS.PHASECHK.TRANS64.TRYWAIT P0, [R3+URZ], R0 ;  /* 0x00000000030075a7 */ /* 0x001064000800017f */
[----:B-1----:R-:W-:Y:S05]  /*47930*/  @!P0 NANOSLEEP.SYNCS 0x989680 ;  /* 0x009896800000895d */ /* 0x002fea0003900000 */
[----:B------:R-:W1:Y:S02]  /*47940*/  @!P0 SYNCS.PHASECHK.TRANS64 P0, [R3+URZ], R0 ;  /* 0x00000000030085a7 */ /* 0x000e64000800007f */
[----:B-1----:R-:W-:Y:S05]  /*47950*/  @!P0 BRA `(.L_x_1090) ;  /* 0xfffffffc00f08947 */ /* 0x002fea000383ffff */
[----:B------:R-:W-:Y:S05]  /*47960*/  BRA `(.L_x_1107) ;  /* 0xfffffff800787947 */ /* 0x000fea000383ffff */
.L_x_1091:
[----:B0-----:R0:W1:Y:S02]  /*47970*/  SYNCS.PHASECHK.TRANS64.TRYWAIT P0, [R3+URZ], R0 ;  /* 0x00000000030075a7 */ /* 0x001064000800017f */
[----:B-1----:R-:W-:Y:S05]  /*47980*/  @!P0 NANOSLEEP.SYNCS 0x989680 ;  /* 0x009896800000895d */ /* 0x002fea0003900000 */
[----:B------:R-:W1:Y:S02]  /*47990*/  @!P0 SYNCS.PHASECHK.TRANS64 P0, [R3+URZ], R0 ;  /* 0x00000000030085a7 */ /* 0x000e64000800007f */
[----:B-1----:R-:W-:Y:S05]  /*479a0*/  @!P0 BRA `(.L_x_1091) ;  /* 0xfffffffc00f08947 */ /* 0x002fea000383ffff */
[----:B------:R-:W-:Y:S05]  /*479b0*/  BRA `(.L_x_1108) ;  /* 0xfffffff800887947 */ /* 0x000fea000383ffff */
.L_x_1109:
[----:B------:R-:W-:-:S00]  /*479c0*/  BRA `(.L_x_1109) ;  /* 0xfffffffc00fc7947 */ /* 0x000fc0000383ffff */
[----:B------:R-:W-:-:S00]  /*479d0*/  NOP ;  /* 0x0000000000007918 */ /* 0x000fc00000000000 */
        /* <DEDUP_REMOVED lines=10> */
.L_x_1110:


//--------------------- .nv.shared._ZN7cutlass13device_kernelINS_4gemm6kernel13GemmUniversalIN4cute5tupleIJiiiiEEENS1_10collective13CollectiveMmaINS1_37MainloopSm90TmaGmmaWarpSpecializedFP8ILi10ENS5_IJNS4_1CILi1EEESB_SB_EEENS1_35KernelTmaWarpSpecializedCooperativeEEENS5_IJNSA_ILi192EEENSA_ILi512EEENSA_ILi32EEEEEENS_12float_e4m3_tENS5_IJlSB_lEEESJ_SK_NS4_8TiledMMAINS4_8MMA_AtomIJNS4_4SM904GMMA31MMA_64x256x32_F32E4M3E4M3_SS_TNILNSO_7ScaleInE1ELSQ_1EEEEEENS4_6LayoutINS5_IJNSA_ILi2EEESB_SB_EEENS5_IJSB_NSA_ILi0EEESW_EEEEENS5_IJNS4_10UnderscoreESZ_SZ_EEEEENS4_13SM90_TMA_LOADENS4_14ComposedLayoutINS4_7SwizzleILi1ELi4ELi3EEENS4_18smem_ptr_flag_bitsILi8EEENST_INS5_IJNSA_ILi8EEESH_EEENS5_IJSH_SB_EEEEEEEvNS4_8identityES12_S1C_vS1D_EENS_8epilogue10collective6detail29Sm90TmaWarpSpecializedAdapterINS1G_15DefaultEpilogueISJ_SK_SK_NS1F_6thread17LinearCombinationISJ_Li1EffLNS1K_9ScaleType4KindE0ELNS_15FloatRoundStyleE2ESJ_EENS1_15EpilogueDefaultEEEEEvvEEEEvNT_6ParamsE --------------------------
	.section	.nv.shared._ZN7cutlass13device_kernelINS_4gemm6kernel13GemmUniversalIN4cute5tupleIJiiiiEEENS1_10collective13CollectiveMmaINS1_37MainloopSm90TmaGmmaWarpSpecializedFP8ILi10ENS5_IJNS4_1CILi1EEESB_SB_EEENS1_35KernelTmaWarpSpecializedCooperativeEEENS5_IJNSA_ILi192EEENSA_ILi512EEENSA_ILi32EEEEEENS_12float_e4m3_tENS5_IJlSB_lEEESJ_SK_NS4_8TiledMMAINS4_8MMA_AtomIJNS4_4SM904GMMA31MMA_64x256x32_F32E4M3E4M3_SS_TNILNSO_7ScaleInE1ELSQ_1EEEEEENS4_6LayoutINS5_IJNSA_ILi2EEESB_SB_EEENS5_IJSB_NSA_ILi0EEESW_EEEEENS5_IJNS4_10UnderscoreESZ_SZ_EEEEENS4_13SM90_TMA_LOADENS4_14ComposedLayoutINS4_7SwizzleILi1ELi4ELi3EEENS4_18smem_ptr_flag_bitsILi8EEENST_INS5_IJNSA_ILi8EEESH_EEENS5_IJSH_SB_EEEEEEEvNS4_8identityES12_S1C_vS1D_EENS_8epilogue10collective6detail29Sm90TmaWarpSpecializedAdapterINS1G_15DefaultEpilogueISJ_SK_SK_NS1F_6thread17LinearCombinationISJ_Li1EffLNS1K_9ScaleType4KindE0ELNS_15FloatRoundStyleE2ESJ_EENS1_15EpilogueDefaultEEEEEvvEEEEvNT_6ParamsE,"aw",@nobits
	.sectionflags	@""
	.align	16
	.zero		1024


//--------------------- .nv.shared.reserved.0     --------------------------
	.section	.nv.shared.reserved.0,"aw",@nobits
	.weak		__nv_reservedSMEM_offset_0_alias
	.size		__nv_reservedSMEM_offset_0_alias, 0, 0
	.other		__nv_reservedSMEM_offset_0_alias,@"STO_CUDA_RESERVED_SHARED STV_DEFAULT"
__nv_reservedSMEM_offset_0_alias:
	.zero		0


//--------------------- .nv.global                --------------------------
	.section	.nv.global,"aw",@nobits
.nv.global:
	.type		_ZN40_INTERNAL_6bdbdaa8_4_k_cu_eedd4287_144744cute1_E,@object
	.size		_ZN40_INTERNAL_6bdbdaa8_4_k_cu_eedd4287_144744cute1_E,(_ZN40_INTERNAL_6bdbdaa8_4_k_cu_eedd4287_144744cuda3std3__45__cpo6cbeginE - _ZN40_INTERNAL_6bdbdaa8_4_k_cu_eedd4287_144744cute1_E)
_ZN40_INTERNAL_6bdbdaa8_4_k_cu_eedd4287_144744cute1_E:
	.zero		1
	.type		_ZN40_INTERNAL_6bdbdaa8_4_k_cu_eedd4287_144744cuda3std3__45__cpo6cbeginE,@object
	.size		_ZN40_INTERNAL_6bdbdaa8_4_k_cu_eedd4287_144744cuda3std3__45__cpo6cbeginE,(_ZN40_INTERNAL_6bdbdaa8_4_k_cu_eedd4287_144744cuda3std3__48in_placeE - _ZN40_INTERNAL_6bdbdaa8_4_k_cu_eedd4287_144744cuda3std3__45__cpo6cbeginE)
_ZN40_INTERNAL_6bdbdaa8_4_k_cu_eedd4287_144744cuda3std3__45__cpo6cbeginE:
	.zero		1
	.type		_ZN40_INTERNAL_6bdbdaa8_4_k_cu_eedd4287_144744cuda3std3__48in_placeE,@object
	.size		_ZN40_INTERNAL_6bdbdaa8_4_k_cu_eedd4287_144744cuda3std3__48in_placeE,(_ZN40_INTERNAL_6bdbdaa8_4_k_cu_eedd4287_144744cuda3std6ranges3__45__cpo9iter_moveE - _ZN40_INTERNAL_6bdbdaa8_4_k_cu_eedd4287_144744cuda3std3__48in_placeE)
_ZN40_INTERNAL_6bdbdaa8_4_k_cu_eedd4287_144744cuda3std3__48in_placeE:
	.zero		1
	.type		_ZN40_INTERNAL_6bdbdaa8_4_k_cu_eedd4287_144744cuda3std6ranges3__45__cpo9iter_moveE,@object
	.size		_ZN40_INTERNAL_6bdbdaa8_4_k_cu_eedd4287_144744cuda3std6ranges3__45__cpo9iter_moveE,(_ZN40_INTERNAL_6bdbdaa8_4_k_cu_eedd4287_144744cuda3std3__45__cpo5beginE - _ZN40_INTERNAL_6bdbdaa8_4_k_cu_eedd4287_144744cuda3std6ranges3__45__cpo9iter_moveE)
_ZN40_INTERNAL_6bdbdaa8_4_k_cu_eedd4287_144744cuda3std6ranges3__45__cpo9iter_moveE:
	.zero		1
	.type		_ZN40_INTERNAL_6bdbdaa8_4_k_cu_eedd4287_144744cuda3std3__45__cpo5beginE,@object
	.size		_ZN40_INTERNAL_6bdbdaa8_4_k_cu_eedd4287_144744cuda3std3__45__cpo5beginE,(_ZN40_INTERNAL_6bdbdaa8_4_k_cu_eedd4287_144744cuda3std3__442_GLOBAL__N__6bdbdaa8_4_k_cu_eedd4287_144746ignoreE - _ZN40_INTERNAL_6bdbdaa8_4_k_cu_eedd4287_144744cuda3std3__45__cpo5beginE)
_ZN40_INTERNAL_6bdbdaa8_4_k_cu_eedd4287_144744cuda3std3__45__cpo5beginE:
	.zero		1
	.type		_ZN40_INTERNAL_6bdbdaa8_4_k_cu_eedd4287_144744cuda3std3__442_GLOBAL__N__6bdbdaa8_4_k_cu_eedd4287_144746ignoreE,@object
	.size		_ZN40_INTERNAL_6bdbdaa8_4_k_cu_eedd4287_144744cuda3std3__442_GLOBAL__N__6bdbdaa8_4_k_cu_eedd4287_144746ignoreE,(_ZN40_INTERNAL_6bdbdaa8_4_k_cu_eedd4287_144744cute7productE - _ZN40_INTERNAL_6bdbdaa8_4_k_cu_eedd4287_144744cuda3std3__442_GLOBAL__N__6bdbdaa8_4_k_cu_eedd4287_144746ignoreE)
_ZN40_INTERNAL_6bdbdaa8_4_k_cu_eedd4287_144744cuda3std3__442_GLOBAL__N__6bdbdaa8_4_k_cu_eedd4287_144746ignoreE:
	.zero		1
	.type		_ZN40_INTERNAL_6bdbdaa8_4_k_cu_eedd4287_144744cute7productE,@object
	.size		_ZN40_INTERNAL_6bdbdaa8_4_k_cu_eedd4287_144744cute7productE,(_ZN40_INTERNAL_6bdbdaa8_4_k_cu_eedd4287_144744cuda3std3__45__cpo3endE - _ZN40_INTERNAL_6bdbdaa8_4_k_cu_eedd4287_144744cute7productE)
_ZN40_INTERNAL_6bdbdaa8_4_k_cu_eedd4287_144744cute7productE:
	.zero		1
	.type		_ZN40_INTERNAL_6bdbdaa8_4_k_cu_eedd4287_144744cuda3std3__45__cpo3endE,@object
	.size		_ZN40_INTERNAL_6bdbdaa8_4_k_cu_eedd4287_144744cuda3std3__45__cpo3endE,(_ZN40_INTERNAL_6bdbdaa8_4_k_cu_eedd4287_144744cuda3std3__419piecewise_constructE - _ZN40_INTERNAL_6bdbdaa8_4_k_cu_eedd4287_144744cuda3std3__45__cpo3endE)
_ZN40_INTERNAL_6bdbdaa8_4_k_cu_eedd4287_144744cuda3std3__45__cpo3endE:
	.zero		1
	.type		_ZN40_INTERNAL_6bdbdaa8_4_k_cu_eedd4287_144744cuda3std3__419piecewise_constructE,@object
	.size		_ZN40_INTERNAL_6bdbdaa8_4_k_cu_eedd4287_144744cuda3std3__419piecewise_constructE,(_ZN40_INTERNAL_6bdbdaa8_4_k_cu_eedd4287_144744cuda3std3__45__cpo4cendE - _ZN40_INTERNAL_6bdbdaa8_4_k_cu_eedd4287_144744cuda3std3__419piecewise_constructE)
_ZN40_INTERNAL_6bdbdaa8_4_k_cu_eedd4287_144744cuda3std3__419piecewise_constructE:
	.zero		1
	.type		_ZN40_INTERNAL_6bdbdaa8_4_k_cu_eedd4287_144744cuda3std3__45__cpo4cendE,@object
	.size		_ZN40_INTERNAL_6bdbdaa8_4_k_cu_eedd4287_144744cuda3std3__45__cpo4cendE,(_ZN40_INTERNAL_6bdbdaa8_4_k_cu_eedd4287_144744cuda3std6ranges3__45__cpo4swapE - _ZN40_INTERNAL_6bdbdaa8_4_k_cu_eedd4287_144744cuda3std3__45__cpo4cendE)
_ZN40_INTERNAL_6bdbdaa8_4_k_cu_eedd4287_144744cuda3std3__45__cpo4cendE:
	.zero		1
	.type		_ZN40_INTERNAL_6bdbdaa8_4_k_cu_eedd4287_144744cuda3std6ranges3__45__cpo4swapE,@object
	.size		_ZN40_INTERNAL_6bdbdaa8_4_k_cu_eedd4287_144744cuda3std6ranges3__45__cpo4swapE,(.L_7 - _ZN40_INTERNAL_6bdbdaa8_4_k_cu_eedd4287_144744cuda3std6ranges3__45__cpo4swapE)
_ZN40_INTERNAL_6bdbdaa8_4_k_cu_eedd4287_144744cuda3std6ranges3__45__cpo4swapE:
	.zero		1
.L_7:


//--------------------- .nv.constant0._ZN7cutlass13device_kernelINS_4gemm6kernel13GemmUniversalIN4cute5tupleIJiiiiEEENS1_10collective13CollectiveMmaINS1_37MainloopSm90TmaGmmaWarpSpecializedFP8ILi10ENS5_IJNS4_1CILi1EEESB_SB_EEENS1_35KernelTmaWarpSpecializedCooperativeEEENS5_IJNSA_ILi192EEENSA_ILi512EEENSA_ILi32EEEEEENS_12float_e4m3_tENS5_IJlSB_lEEESJ_SK_NS4_8TiledMMAINS4_8MMA_AtomIJNS4_4SM904GMMA31MMA_64x256x32_F32E4M3E4M3_SS_TNILNSO_7ScaleInE1ELSQ_1EEEEEENS4_6LayoutINS5_IJNSA_ILi2EEESB_SB_EEENS5_IJSB_NSA_ILi0EEESW_EEEEENS5_IJNS4_10UnderscoreESZ_SZ_EEEEENS4_13SM90_TMA_LOADENS4_14ComposedLayoutINS4_7SwizzleILi1ELi4ELi3EEENS4_18smem_ptr_flag_bitsILi8EEENST_INS5_IJNSA_ILi8EEESH_EEENS5_IJSH_SB_EEEEEEEvNS4_8identityES12_S1C_vS1D_EENS_8epilogue10collective6detail29Sm90TmaWarpSpecializedAdapterINS1G_15DefaultEpilogueISJ_SK_SK_NS1F_6thread17LinearCombinationISJ_Li1EffLNS1K_9ScaleType4KindE0ELNS_15FloatRoundStyleE2ESJ_EENS1_15EpilogueDefaultEEEEEvvEEEEvNT_6ParamsE --------------------------
	.section	.nv.constant0._ZN7cutlass13device_kernelINS_4gemm6kernel13GemmUniversalIN4cute5tupleIJiiiiEEENS1_10collective13CollectiveMmaINS1_37MainloopSm90TmaGmmaWarpSpecializedFP8ILi10ENS5_IJNS4_1CILi1EEESB_SB_EEENS1_35KernelTmaWarpSpecializedCooperativeEEENS5_IJNSA_ILi192EEENSA_ILi512EEENSA_ILi32EEEEEENS_12float_e4m3_tENS5_IJlSB_lEEESJ_SK_NS4_8TiledMMAINS4_8MMA_AtomIJNS4_4SM904GMMA31MMA_64x256x32_F32E4M3E4M3_SS_TNILNSO_7ScaleInE1ELSQ_1EEEEEENS4_6LayoutINS5_IJNSA_ILi2EEESB_SB_EEENS5_IJSB_NSA_ILi0EEESW_EEEEENS5_IJNS4_10UnderscoreESZ_SZ_EEEEENS4_13SM90_TMA_LOADENS4_14ComposedLayoutINS4_7SwizzleILi1ELi4ELi3EEENS4_18smem_ptr_flag_bitsILi8EEENST_INS5_IJNSA_ILi8EEESH_EEENS5_IJSH_SB_EEEEEEEvNS4_8identityES12_S1C_vS1D_EENS_8epilogue10collective6detail29Sm90TmaWarpSpecializedAdapterINS1G_15DefaultEpilogueISJ_SK_SK_NS1F_6thread17LinearCombinationISJ_Li1EffLNS1K_9ScaleType4KindE0ELNS_15FloatRoundStyleE2ESJ_EENS1_15EpilogueDefaultEEEEEvvEEEEvNT_6ParamsE,"a",@progbits
	.sectionflags	@""
	.align	4
.nv.constant0._ZN7cutlass13device_kernelINS_4gemm6kernel13GemmUniversalIN4cute5tupleIJiiiiEEENS1_10collective13CollectiveMmaINS1_37MainloopSm90TmaGmmaWarpSpecializedFP8ILi10ENS5_IJNS4_1CILi1EEESB_SB_EEENS1_35KernelTmaWarpSpecializedCooperativeEEENS5_IJNSA_ILi192EEENSA_ILi512EEENSA_ILi32EEEEEENS_12float_e4m3_tENS5_IJlSB_lEEESJ_SK_NS4_8TiledMMAINS4_8MMA_AtomIJNS4_4SM904GMMA31MMA_64x256x32_F32E4M3E4M3_SS_TNILNSO_7ScaleInE1ELSQ_1EEEEEENS4_6LayoutINS5_IJNSA_ILi2EEESB_SB_EEENS5_IJSB_NSA_ILi0EEESW_EEEEENS5_IJNS4_10UnderscoreESZ_SZ_EEEEENS4_13SM90_TMA_LOADENS4_14ComposedLayoutINS4_7SwizzleILi1ELi4ELi3EEENS4_18smem_ptr_flag_bitsILi8EEENST_INS5_IJNSA_ILi8EEESH_EEENS5_IJSH_SB_EEEEEEEvNS4_8identityES12_S1C_vS1D_EENS_8epilogue10collective6detail29Sm90TmaWarpSpecializedAdapterINS1G_15DefaultEpilogueISJ_SK_SK_NS1F_6thread17LinearCombinationISJ_Li1EffLNS1K_9ScaleType4KindE0ELNS_15FloatRoundStyleE2ESJ_EENS1_15EpilogueDefaultEEEEEvvEEEEvNT_6ParamsE:
	.zero		1664


//--------------------- SYMBOLS --------------------------

	.type		.nv.reservedSmem.offset0,@object
	.size		.nv.reservedSmem.offset0,0x4
